//
// Generated by NVIDIA NVVM Compiler
//
// Compiler Build ID: CL-36424714
// Cuda compilation tools, release 13.0, V13.0.88
// Based on NVVM 20.0.0
//

.version 9.0
.target sm_100
.address_size 64

	// .globl	_Z20boxes_overlap_kerneliPKfiS0_Pf
// _ZZ10nms_kernelifPKfPyE11block_boxes has been demoted
// _ZZ17nms_normal_kernelifPKfPyE11block_boxes has been demoted
.global .align 4 .b8 __cudart_i2opi_f[24] = {65, 144, 67, 60, 153, 149, 98, 219, 192, 221, 52, 245, 209, 87, 39, 252, 41, 21, 68, 78, 110, 131, 249, 162};

.visible .entry _Z20boxes_overlap_kerneliPKfiS0_Pf(
	.param .u32 _Z20boxes_overlap_kerneliPKfiS0_Pf_param_0,
	.param .u64 .ptr .align 1 _Z20boxes_overlap_kerneliPKfiS0_Pf_param_1,
	.param .u32 _Z20boxes_overlap_kerneliPKfiS0_Pf_param_2,
	.param .u64 .ptr .align 1 _Z20boxes_overlap_kerneliPKfiS0_Pf_param_3,
	.param .u64 .ptr .align 1 _Z20boxes_overlap_kerneliPKfiS0_Pf_param_4
)
{
	.local .align 16 .b8 	__local_depot0[208];
	.reg .b64 	%SP;
	.reg .b64 	%SPL;
	.reg .pred 	%p<218>;
	.reg .b32 	%r<812>;
	.reg .b32 	%f<1208>;
	.reg .b64 	%rd<405>;
	.reg .b64 	%fd<41>;

	mov.u64 	%SPL, __local_depot0;
	ld.param.u32 	%r274, [_Z20boxes_overlap_kerneliPKfiS0_Pf_param_0];
	ld.param.u64 	%rd142, [_Z20boxes_overlap_kerneliPKfiS0_Pf_param_1];
	ld.param.u32 	%r273, [_Z20boxes_overlap_kerneliPKfiS0_Pf_param_2];
	ld.param.u64 	%rd143, [_Z20boxes_overlap_kerneliPKfiS0_Pf_param_3];
	add.u64 	%rd1, %SPL, 0;
	add.u64 	%rd2, %SPL, 0;
	add.u64 	%rd3, %SPL, 0;
	add.u64 	%rd4, %SPL, 0;
	add.u64 	%rd5, %SPL, 160;
	add.u64 	%rd6, %SPL, 32;
	mov.u32 	%r275, %ctaid.y;
	shl.b32 	%r276, %r275, 4;
	mov.u32 	%r277, %tid.y;
	add.s32 	%r1, %r276, %r277;
	mov.u32 	%r278, %ctaid.x;
	shl.b32 	%r279, %r278, 4;
	mov.u32 	%r280, %tid.x;
	add.s32 	%r2, %r279, %r280;
	setp.ge.s32 	%p3, %r1, %r274;
	setp.ge.s32 	%p4, %r2, %r273;
	or.pred  	%p5, %p3, %p4;
	@%p5 bra 	$L__BB0_203;
	cvta.to.global.u64 	%rd151, %rd142;
	cvta.to.global.u64 	%rd152, %rd143;
	mul.lo.s32 	%r281, %r1, 7;
	mul.wide.u32 	%rd153, %r281, 4;
	add.s64 	%rd154, %rd151, %rd153;
	mul.lo.s32 	%r282, %r2, 7;
	mul.wide.s32 	%rd155, %r282, 4;
	add.s64 	%rd156, %rd152, %rd155;
	ld.global.f32 	%f1, [%rd154+24];
	ld.global.f32 	%f2, [%rd156+24];
	ld.global.f32 	%f284, [%rd154+12];
	mul.f32 	%f3, %f284, 0f3F000000;
	ld.global.f32 	%f285, [%rd156+12];
	mul.f32 	%f4, %f285, 0f3F000000;
	ld.global.f32 	%f286, [%rd154+16];
	mul.f32 	%f5, %f286, 0f3F000000;
	ld.global.f32 	%f287, [%rd156+16];
	mul.f32 	%f6, %f287, 0f3F000000;
	ld.global.f32 	%f7, [%rd154];
	sub.f32 	%f288, %f7, %f3;
	ld.global.f32 	%f8, [%rd154+4];
	sub.f32 	%f289, %f8, %f5;
	add.f32 	%f290, %f3, %f7;
	add.f32 	%f291, %f5, %f8;
	ld.global.f32 	%f9, [%rd156];
	ld.global.f32 	%f10, [%rd156+4];
	st.local.v2.f32 	[%rd5], {%f288, %f289};
	st.local.v2.f32 	[%rd5+8], {%f290, %f289};
	st.local.v2.f32 	[%rd5+16], {%f290, %f291};
	st.local.v2.f32 	[%rd5+24], {%f288, %f291};
	mul.f32 	%f292, %f1, 0f3F22F983;
	cvt.rni.s32.f32 	%r718, %f292;
	cvt.rn.f32.s32 	%f293, %r718;
	fma.rn.f32 	%f294, %f293, 0fBFC90FDA, %f1;
	fma.rn.f32 	%f295, %f293, 0fB3A22168, %f294;
	fma.rn.f32 	%f1130, %f293, 0fA7C234C5, %f295;
	abs.f32 	%f12, %f1;
	setp.ltu.f32 	%p6, %f12, 0f47CE4780;
	mov.u32 	%r714, %r718;
	mov.f32 	%f1129, %f1130;
	@%p6 bra 	$L__BB0_9;
	setp.neu.f32 	%p7, %f12, 0f7F800000;
	@%p7 bra 	$L__BB0_4;
	mov.f32 	%f298, 0f00000000;
	mul.rn.f32 	%f1129, %f1, %f298;
	mov.b32 	%r714, 0;
	bra.uni 	$L__BB0_9;
$L__BB0_4:
	mov.b32 	%r4, %f1;
	shl.b32 	%r284, %r4, 8;
	or.b32  	%r5, %r284, -2147483648;
	mov.b64 	%rd346, 0;
	mov.b32 	%r711, 0;
	mov.u64 	%rd344, __cudart_i2opi_f;
	mov.u64 	%rd345, %rd4;
$L__BB0_5:
	.pragma "nounroll";
	ld.global.nc.u32 	%r285, [%rd344];
	mad.wide.u32 	%rd159, %r285, %r5, %rd346;
	shr.u64 	%rd346, %rd159, 32;
	st.local.u32 	[%rd345], %rd159;
	add.s32 	%r711, %r711, 1;
	add.s64 	%rd345, %rd345, 4;
	add.s64 	%rd344, %rd344, 4;
	setp.ne.s32 	%p8, %r711, 6;
	@%p8 bra 	$L__BB0_5;
	shr.u32 	%r286, %r4, 23;
	st.local.u32 	[%rd4+24], %rd346;
	and.b32  	%r8, %r286, 31;
	and.b32  	%r287, %r286, 224;
	add.s32 	%r288, %r287, -128;
	shr.u32 	%r289, %r288, 5;
	mul.wide.u32 	%rd160, %r289, 4;
	sub.s64 	%rd13, %rd4, %rd160;
	ld.local.u32 	%r712, [%rd13+24];
	ld.local.u32 	%r713, [%rd13+20];
	setp.eq.s32 	%p9, %r8, 0;
	@%p9 bra 	$L__BB0_8;
	shf.l.wrap.b32 	%r712, %r713, %r712, %r8;
	ld.local.u32 	%r290, [%rd13+16];
	shf.l.wrap.b32 	%r713, %r290, %r713, %r8;
$L__BB0_8:
	shr.u32 	%r291, %r712, 30;
	shf.l.wrap.b32 	%r292, %r713, %r712, 2;
	shl.b32 	%r293, %r713, 2;
	shr.u32 	%r294, %r292, 31;
	add.s32 	%r295, %r294, %r291;
	neg.s32 	%r296, %r295;
	setp.lt.s32 	%p10, %r4, 0;
	selp.b32 	%r714, %r296, %r295, %p10;
	xor.b32  	%r297, %r292, %r4;
	shr.s32 	%r298, %r292, 31;
	xor.b32  	%r299, %r298, %r292;
	xor.b32  	%r300, %r298, %r293;
	cvt.u64.u32 	%rd161, %r299;
	shl.b64 	%rd162, %rd161, 32;
	cvt.u64.u32 	%rd163, %r300;
	or.b64  	%rd164, %rd162, %rd163;
	cvt.rn.f64.s64 	%fd1, %rd164;
	mul.f64 	%fd2, %fd1, 0d3BF921FB54442D19;
	cvt.rn.f32.f64 	%f296, %fd2;
	neg.f32 	%f297, %f296;
	setp.lt.s32 	%p11, %r297, 0;
	selp.f32 	%f1129, %f297, %f296, %p11;
$L__BB0_9:
	setp.ltu.f32 	%p12, %f12, 0f47CE4780;
	add.s32 	%r302, %r714, 1;
	mul.rn.f32 	%f299, %f1129, %f1129;
	and.b32  	%r303, %r714, 1;
	setp.eq.b32 	%p13, %r303, 1;
	selp.f32 	%f300, %f1129, 0f3F800000, %p13;
	fma.rn.f32 	%f301, %f299, %f300, 0f00000000;
	fma.rn.f32 	%f302, %f299, 0f37CBAC00, 0fBAB607ED;
	selp.f32 	%f303, 0fB94D4153, %f302, %p13;
	selp.f32 	%f304, 0f3C0885E4, 0f3D2AAABB, %p13;
	fma.rn.f32 	%f305, %f303, %f299, %f304;
	selp.f32 	%f306, 0fBE2AAAA8, 0fBEFFFFFF, %p13;
	fma.rn.f32 	%f307, %f305, %f299, %f306;
	fma.rn.f32 	%f308, %f307, %f301, %f300;
	and.b32  	%r304, %r302, 2;
	setp.eq.s32 	%p14, %r304, 0;
	mov.f32 	%f309, 0f00000000;
	sub.f32 	%f310, %f309, %f308;
	selp.f32 	%f16, %f308, %f310, %p14;
	@%p12 bra 	$L__BB0_17;
	setp.neu.f32 	%p15, %f12, 0f7F800000;
	@%p15 bra 	$L__BB0_12;
	mov.f32 	%f313, 0f00000000;
	mul.rn.f32 	%f1130, %f1, %f313;
	mov.b32 	%r718, 0;
	bra.uni 	$L__BB0_17;
$L__BB0_12:
	mov.b32 	%r17, %f1;
	shl.b32 	%r306, %r17, 8;
	or.b32  	%r18, %r306, -2147483648;
	mov.b64 	%rd349, 0;
	mov.b32 	%r715, 0;
	mov.u64 	%rd347, __cudart_i2opi_f;
	mov.u64 	%rd348, %rd4;
$L__BB0_13:
	.pragma "nounroll";
	ld.global.nc.u32 	%r307, [%rd347];
	mad.wide.u32 	%rd167, %r307, %r18, %rd349;
	shr.u64 	%rd349, %rd167, 32;
	st.local.u32 	[%rd348], %rd167;
	add.s32 	%r715, %r715, 1;
	add.s64 	%rd348, %rd348, 4;
	add.s64 	%rd347, %rd347, 4;
	setp.ne.s32 	%p16, %r715, 6;
	@%p16 bra 	$L__BB0_13;
	shr.u32 	%r308, %r17, 23;
	st.local.u32 	[%rd4+24], %rd349;
	and.b32  	%r21, %r308, 31;
	and.b32  	%r309, %r308, 224;
	add.s32 	%r310, %r309, -128;
	shr.u32 	%r311, %r310, 5;
	mul.wide.u32 	%rd168, %r311, 4;
	sub.s64 	%rd20, %rd4, %rd168;
	ld.local.u32 	%r716, [%rd20+24];
	ld.local.u32 	%r717, [%rd20+20];
	setp.eq.s32 	%p17, %r21, 0;
	@%p17 bra 	$L__BB0_16;
	shf.l.wrap.b32 	%r716, %r717, %r716, %r21;
	ld.local.u32 	%r312, [%rd20+16];
	shf.l.wrap.b32 	%r717, %r312, %r717, %r21;
$L__BB0_16:
	shr.u32 	%r313, %r716, 30;
	shf.l.wrap.b32 	%r314, %r717, %r716, 2;
	shl.b32 	%r315, %r717, 2;
	shr.u32 	%r316, %r314, 31;
	add.s32 	%r317, %r316, %r313;
	neg.s32 	%r318, %r317;
	setp.lt.s32 	%p18, %r17, 0;
	selp.b32 	%r718, %r318, %r317, %p18;
	xor.b32  	%r319, %r314, %r17;
	shr.s32 	%r320, %r314, 31;
	xor.b32  	%r321, %r320, %r314;
	xor.b32  	%r322, %r320, %r315;
	cvt.u64.u32 	%rd169, %r321;
	shl.b64 	%rd170, %rd169, 32;
	cvt.u64.u32 	%rd171, %r322;
	or.b64  	%rd172, %rd170, %rd171;
	cvt.rn.f64.s64 	%fd3, %rd172;
	mul.f64 	%fd4, %fd3, 0d3BF921FB54442D19;
	cvt.rn.f32.f64 	%f311, %fd4;
	neg.f32 	%f312, %f311;
	setp.lt.s32 	%p19, %r319, 0;
	selp.f32 	%f1130, %f312, %f311, %p19;
$L__BB0_17:
	mul.rn.f32 	%f314, %f1130, %f1130;
	and.b32  	%r324, %r718, 1;
	setp.eq.b32 	%p20, %r324, 1;
	selp.f32 	%f315, 0f3F800000, %f1130, %p20;
	fma.rn.f32 	%f316, %f314, %f315, 0f00000000;
	fma.rn.f32 	%f317, %f314, 0f37CBAC00, 0fBAB607ED;
	selp.f32 	%f318, %f317, 0fB94D4153, %p20;
	selp.f32 	%f319, 0f3D2AAABB, 0f3C0885E4, %p20;
	fma.rn.f32 	%f320, %f318, %f314, %f319;
	selp.f32 	%f321, 0fBEFFFFFF, 0fBE2AAAA8, %p20;
	fma.rn.f32 	%f322, %f320, %f314, %f321;
	fma.rn.f32 	%f323, %f322, %f316, %f315;
	and.b32  	%r325, %r718, 2;
	setp.eq.s32 	%p21, %r325, 0;
	mov.f32 	%f324, 0f00000000;
	sub.f32 	%f325, %f324, %f323;
	selp.f32 	%f20, %f323, %f325, %p21;
	mul.f32 	%f326, %f2, 0f3F22F983;
	cvt.rni.s32.f32 	%r726, %f326;
	cvt.rn.f32.s32 	%f327, %r726;
	fma.rn.f32 	%f328, %f327, 0fBFC90FDA, %f2;
	fma.rn.f32 	%f329, %f327, 0fB3A22168, %f328;
	fma.rn.f32 	%f1132, %f327, 0fA7C234C5, %f329;
	abs.f32 	%f22, %f2;
	setp.ltu.f32 	%p22, %f22, 0f47CE4780;
	mov.u32 	%r722, %r726;
	mov.f32 	%f1131, %f1132;
	@%p22 bra 	$L__BB0_25;
	setp.neu.f32 	%p23, %f22, 0f7F800000;
	@%p23 bra 	$L__BB0_20;
	mov.f32 	%f332, 0f00000000;
	mul.rn.f32 	%f1131, %f2, %f332;
	mov.b32 	%r722, 0;
	bra.uni 	$L__BB0_25;
$L__BB0_20:
	mov.b32 	%r31, %f2;
	shl.b32 	%r327, %r31, 8;
	or.b32  	%r32, %r327, -2147483648;
	mov.b64 	%rd352, 0;
	mov.b32 	%r719, 0;
	mov.u64 	%rd350, __cudart_i2opi_f;
	mov.u64 	%rd351, %rd4;
$L__BB0_21:
	.pragma "nounroll";
	ld.global.nc.u32 	%r328, [%rd350];
	mad.wide.u32 	%rd175, %r328, %r32, %rd352;
	shr.u64 	%rd352, %rd175, 32;
	st.local.u32 	[%rd351], %rd175;
	add.s32 	%r719, %r719, 1;
	add.s64 	%rd351, %rd351, 4;
	add.s64 	%rd350, %rd350, 4;
	setp.ne.s32 	%p24, %r719, 6;
	@%p24 bra 	$L__BB0_21;
	shr.u32 	%r329, %r31, 23;
	st.local.u32 	[%rd4+24], %rd352;
	and.b32  	%r35, %r329, 31;
	and.b32  	%r330, %r329, 224;
	add.s32 	%r331, %r330, -128;
	shr.u32 	%r332, %r331, 5;
	mul.wide.u32 	%rd176, %r332, 4;
	sub.s64 	%rd27, %rd4, %rd176;
	ld.local.u32 	%r720, [%rd27+24];
	ld.local.u32 	%r721, [%rd27+20];
	setp.eq.s32 	%p25, %r35, 0;
	@%p25 bra 	$L__BB0_24;
	shf.l.wrap.b32 	%r720, %r721, %r720, %r35;
	ld.local.u32 	%r333, [%rd27+16];
	shf.l.wrap.b32 	%r721, %r333, %r721, %r35;
$L__BB0_24:
	shr.u32 	%r334, %r720, 30;
	shf.l.wrap.b32 	%r335, %r721, %r720, 2;
	shl.b32 	%r336, %r721, 2;
	shr.u32 	%r337, %r335, 31;
	add.s32 	%r338, %r337, %r334;
	neg.s32 	%r339, %r338;
	setp.lt.s32 	%p26, %r31, 0;
	selp.b32 	%r722, %r339, %r338, %p26;
	xor.b32  	%r340, %r335, %r31;
	shr.s32 	%r341, %r335, 31;
	xor.b32  	%r342, %r341, %r335;
	xor.b32  	%r343, %r341, %r336;
	cvt.u64.u32 	%rd177, %r342;
	shl.b64 	%rd178, %rd177, 32;
	cvt.u64.u32 	%rd179, %r343;
	or.b64  	%rd180, %rd178, %rd179;
	cvt.rn.f64.s64 	%fd5, %rd180;
	mul.f64 	%fd6, %fd5, 0d3BF921FB54442D19;
	cvt.rn.f32.f64 	%f330, %fd6;
	neg.f32 	%f331, %f330;
	setp.lt.s32 	%p27, %r340, 0;
	selp.f32 	%f1131, %f331, %f330, %p27;
$L__BB0_25:
	setp.ltu.f32 	%p28, %f22, 0f47CE4780;
	add.s32 	%r345, %r722, 1;
	mul.rn.f32 	%f333, %f1131, %f1131;
	and.b32  	%r346, %r722, 1;
	setp.eq.b32 	%p29, %r346, 1;
	selp.f32 	%f334, %f1131, 0f3F800000, %p29;
	fma.rn.f32 	%f335, %f333, %f334, 0f00000000;
	fma.rn.f32 	%f336, %f333, 0f37CBAC00, 0fBAB607ED;
	selp.f32 	%f337, 0fB94D4153, %f336, %p29;
	selp.f32 	%f338, 0f3C0885E4, 0f3D2AAABB, %p29;
	fma.rn.f32 	%f339, %f337, %f333, %f338;
	selp.f32 	%f340, 0fBE2AAAA8, 0fBEFFFFFF, %p29;
	fma.rn.f32 	%f341, %f339, %f333, %f340;
	fma.rn.f32 	%f342, %f341, %f335, %f334;
	and.b32  	%r347, %r345, 2;
	setp.eq.s32 	%p30, %r347, 0;
	mov.f32 	%f343, 0f00000000;
	sub.f32 	%f344, %f343, %f342;
	selp.f32 	%f26, %f342, %f344, %p30;
	@%p28 bra 	$L__BB0_33;
	setp.neu.f32 	%p31, %f22, 0f7F800000;
	@%p31 bra 	$L__BB0_28;
	mov.f32 	%f347, 0f00000000;
	mul.rn.f32 	%f1132, %f2, %f347;
	mov.b32 	%r726, 0;
	bra.uni 	$L__BB0_33;
$L__BB0_28:
	mov.b32 	%r44, %f2;
	shl.b32 	%r349, %r44, 8;
	or.b32  	%r45, %r349, -2147483648;
	mov.b64 	%rd355, 0;
	mov.b32 	%r723, 0;
	mov.u64 	%rd353, __cudart_i2opi_f;
	mov.u64 	%rd354, %rd4;
$L__BB0_29:
	.pragma "nounroll";
	ld.global.nc.u32 	%r350, [%rd353];
	mad.wide.u32 	%rd183, %r350, %r45, %rd355;
	shr.u64 	%rd355, %rd183, 32;
	st.local.u32 	[%rd354], %rd183;
	add.s32 	%r723, %r723, 1;
	add.s64 	%rd354, %rd354, 4;
	add.s64 	%rd353, %rd353, 4;
	setp.ne.s32 	%p32, %r723, 6;
	@%p32 bra 	$L__BB0_29;
	shr.u32 	%r351, %r44, 23;
	st.local.u32 	[%rd4+24], %rd355;
	and.b32  	%r48, %r351, 31;
	and.b32  	%r352, %r351, 224;
	add.s32 	%r353, %r352, -128;
	shr.u32 	%r354, %r353, 5;
	mul.wide.u32 	%rd184, %r354, 4;
	sub.s64 	%rd34, %rd4, %rd184;
	ld.local.u32 	%r724, [%rd34+24];
	ld.local.u32 	%r725, [%rd34+20];
	setp.eq.s32 	%p33, %r48, 0;
	@%p33 bra 	$L__BB0_32;
	shf.l.wrap.b32 	%r724, %r725, %r724, %r48;
	ld.local.u32 	%r355, [%rd34+16];
	shf.l.wrap.b32 	%r725, %r355, %r725, %r48;
$L__BB0_32:
	shr.u32 	%r356, %r724, 30;
	shf.l.wrap.b32 	%r357, %r725, %r724, 2;
	shl.b32 	%r358, %r725, 2;
	shr.u32 	%r359, %r357, 31;
	add.s32 	%r360, %r359, %r356;
	neg.s32 	%r361, %r360;
	setp.lt.s32 	%p34, %r44, 0;
	selp.b32 	%r726, %r361, %r360, %p34;
	xor.b32  	%r362, %r357, %r44;
	shr.s32 	%r363, %r357, 31;
	xor.b32  	%r364, %r363, %r357;
	xor.b32  	%r365, %r363, %r358;
	cvt.u64.u32 	%rd185, %r364;
	shl.b64 	%rd186, %rd185, 32;
	cvt.u64.u32 	%rd187, %r365;
	or.b64  	%rd188, %rd186, %rd187;
	cvt.rn.f64.s64 	%fd7, %rd188;
	mul.f64 	%fd8, %fd7, 0d3BF921FB54442D19;
	cvt.rn.f32.f64 	%f345, %fd8;
	neg.f32 	%f346, %f345;
	setp.lt.s32 	%p35, %r362, 0;
	selp.f32 	%f1132, %f346, %f345, %p35;
$L__BB0_33:
	mul.rn.f32 	%f349, %f1132, %f1132;
	and.b32  	%r368, %r726, 1;
	setp.eq.b32 	%p36, %r368, 1;
	selp.f32 	%f350, 0f3F800000, %f1132, %p36;
	fma.rn.f32 	%f351, %f349, %f350, 0f00000000;
	fma.rn.f32 	%f352, %f349, 0f37CBAC00, 0fBAB607ED;
	selp.f32 	%f353, %f352, 0fB94D4153, %p36;
	selp.f32 	%f354, 0f3D2AAABB, 0f3C0885E4, %p36;
	fma.rn.f32 	%f355, %f353, %f349, %f354;
	selp.f32 	%f356, 0fBEFFFFFF, 0fBE2AAAA8, %p36;
	fma.rn.f32 	%f357, %f355, %f349, %f356;
	fma.rn.f32 	%f358, %f357, %f351, %f350;
	and.b32  	%r369, %r726, 2;
	setp.eq.s32 	%p37, %r369, 0;
	mov.f32 	%f1147, 0f00000000;
	sub.f32 	%f359, %f1147, %f358;
	selp.f32 	%f360, %f358, %f359, %p37;
	sub.f32 	%f362, %f288, %f7;
	mul.f32 	%f363, %f16, %f362;
	sub.f32 	%f365, %f289, %f8;
	mul.f32 	%f366, %f20, %f365;
	sub.f32 	%f367, %f363, %f366;
	add.f32 	%f30, %f7, %f367;
	mul.f32 	%f368, %f16, %f365;
	fma.rn.f32 	%f369, %f20, %f362, %f368;
	add.f32 	%f31, %f8, %f369;
	st.local.v2.f32 	[%rd5], {%f30, %f31};
	sub.f32 	%f370, %f9, %f4;
	sub.f32 	%f371, %f370, %f9;
	mul.f32 	%f372, %f26, %f371;
	sub.f32 	%f373, %f10, %f6;
	sub.f32 	%f374, %f373, %f10;
	mul.f32 	%f375, %f360, %f374;
	sub.f32 	%f376, %f372, %f375;
	add.f32 	%f32, %f9, %f376;
	mul.f32 	%f377, %f26, %f374;
	fma.rn.f32 	%f378, %f360, %f371, %f377;
	add.f32 	%f33, %f10, %f378;
	sub.f32 	%f380, %f290, %f7;
	mul.f32 	%f381, %f16, %f380;
	sub.f32 	%f382, %f381, %f366;
	add.f32 	%f34, %f7, %f382;
	fma.rn.f32 	%f383, %f20, %f380, %f368;
	add.f32 	%f35, %f8, %f383;
	st.local.v2.f32 	[%rd5+8], {%f34, %f35};
	add.f32 	%f384, %f4, %f9;
	sub.f32 	%f385, %f384, %f9;
	mul.f32 	%f386, %f26, %f385;
	sub.f32 	%f387, %f386, %f375;
	add.f32 	%f36, %f9, %f387;
	fma.rn.f32 	%f388, %f360, %f385, %f377;
	add.f32 	%f37, %f10, %f388;
	sub.f32 	%f390, %f291, %f8;
	mul.f32 	%f391, %f20, %f390;
	sub.f32 	%f392, %f381, %f391;
	add.f32 	%f38, %f7, %f392;
	mul.f32 	%f393, %f16, %f390;
	fma.rn.f32 	%f394, %f20, %f380, %f393;
	add.f32 	%f39, %f8, %f394;
	st.local.v2.f32 	[%rd5+16], {%f38, %f39};
	add.f32 	%f395, %f6, %f10;
	sub.f32 	%f396, %f395, %f10;
	mul.f32 	%f397, %f360, %f396;
	sub.f32 	%f398, %f386, %f397;
	add.f32 	%f40, %f9, %f398;
	mul.f32 	%f399, %f26, %f396;
	fma.rn.f32 	%f400, %f360, %f385, %f399;
	add.f32 	%f41, %f10, %f400;
	sub.f32 	%f401, %f363, %f391;
	add.f32 	%f42, %f7, %f401;
	fma.rn.f32 	%f402, %f20, %f362, %f393;
	add.f32 	%f43, %f8, %f402;
	st.local.v2.f32 	[%rd5+24], {%f42, %f43};
	sub.f32 	%f403, %f372, %f397;
	add.f32 	%f44, %f9, %f403;
	fma.rn.f32 	%f404, %f360, %f371, %f399;
	add.f32 	%f45, %f10, %f404;
	st.local.v2.f32 	[%rd5+32], {%f30, %f31};
	max.f32 	%f46, %f32, %f36;
	min.f32 	%f47, %f32, %f36;
	max.f32 	%f48, %f33, %f37;
	min.f32 	%f49, %f33, %f37;
	max.f32 	%f50, %f36, %f40;
	min.f32 	%f51, %f36, %f40;
	max.f32 	%f52, %f37, %f41;
	min.f32 	%f53, %f37, %f41;
	max.f32 	%f54, %f40, %f44;
	min.f32 	%f55, %f40, %f44;
	max.f32 	%f56, %f41, %f45;
	min.f32 	%f57, %f41, %f45;
	max.f32 	%f58, %f44, %f32;
	min.f32 	%f59, %f44, %f32;
	max.f32 	%f60, %f45, %f33;
	min.f32 	%f61, %f45, %f33;
	add.s64 	%rd356, %rd5, 12;
	mov.b32 	%r727, 0;
	mov.f32 	%f1133, %f30;
	mov.u32 	%r730, %r727;
	mov.f32 	%f1146, %f1147;
$L__BB0_34:
	mov.f32 	%f62, %f1133;
	add.s32 	%r727, %r727, 1;
	ld.local.f32 	%f1133, [%rd356+-4];
	min.f32 	%f66, %f62, %f1133;
	setp.gtu.f32 	%p38, %f66, %f46;
	max.f32 	%f405, %f62, %f1133;
	setp.gtu.f32 	%p39, %f47, %f405;
	or.pred  	%p40, %p38, %p39;
	@%p40 bra 	$L__BB0_41;
	ld.local.f32 	%f68, [%rd356+-8];
	ld.local.f32 	%f69, [%rd356];
	min.f32 	%f406, %f68, %f69;
	setp.gtu.f32 	%p41, %f406, %f48;
	max.f32 	%f407, %f68, %f69;
	setp.gtu.f32 	%p42, %f49, %f407;
	or.pred  	%p43, %p41, %p42;
	@%p43 bra 	$L__BB0_41;
	sub.f32 	%f409, %f32, %f62;
	sub.f32 	%f410, %f69, %f68;
	mul.f32 	%f411, %f409, %f410;
	sub.f32 	%f70, %f1133, %f62;
	sub.f32 	%f412, %f33, %f68;
	mul.f32 	%f413, %f70, %f412;
	sub.f32 	%f71, %f411, %f413;
	sub.f32 	%f414, %f37, %f68;
	mul.f32 	%f72, %f70, %f414;
	sub.f32 	%f415, %f36, %f62;
	mul.f32 	%f73, %f415, %f410;
	sub.f32 	%f416, %f72, %f73;
	sub.f32 	%f417, %f62, %f32;
	sub.f32 	%f418, %f37, %f33;
	mul.f32 	%f419, %f417, %f418;
	sub.f32 	%f420, %f68, %f33;
	sub.f32 	%f421, %f36, %f32;
	mul.f32 	%f422, %f421, %f420;
	sub.f32 	%f423, %f419, %f422;
	sub.f32 	%f424, %f69, %f33;
	mul.f32 	%f425, %f421, %f424;
	sub.f32 	%f426, %f1133, %f32;
	mul.f32 	%f427, %f426, %f418;
	sub.f32 	%f428, %f425, %f427;
	mul.f32 	%f429, %f71, %f416;
	setp.leu.f32 	%p44, %f429, 0f00000000;
	mul.f32 	%f430, %f423, %f428;
	setp.leu.f32 	%p45, %f430, 0f00000000;
	or.pred  	%p46, %p44, %p45;
	@%p46 bra 	$L__BB0_41;
	sub.f32 	%f74, %f73, %f72;
	sub.f32 	%f75, %f74, %f71;
	abs.f32 	%f432, %f75;
	setp.leu.f32 	%p47, %f432, 0f322BCC77;
	@%p47 bra 	$L__BB0_39;
	mul.f32 	%f451, %f74, %f32;
	mul.f32 	%f452, %f71, %f36;
	sub.f32 	%f453, %f451, %f452;
	div.rn.f32 	%f1139, %f453, %f75;
	mul.f32 	%f454, %f74, %f33;
	mul.f32 	%f455, %f71, %f37;
	sub.f32 	%f456, %f454, %f455;
	div.rn.f32 	%f1138, %f456, %f75;
	bra.uni 	$L__BB0_40;
$L__BB0_39:
	sub.f32 	%f433, %f68, %f69;
	mul.f32 	%f434, %f69, %f62;
	mul.f32 	%f435, %f1133, %f68;
	sub.f32 	%f436, %f434, %f435;
	sub.f32 	%f437, %f36, %f32;
	mul.f32 	%f438, %f433, %f437;
	sub.f32 	%f439, %f33, %f37;
	mul.f32 	%f440, %f70, %f439;
	sub.f32 	%f441, %f438, %f440;
	mul.f32 	%f442, %f37, %f32;
	mul.f32 	%f443, %f36, %f33;
	sub.f32 	%f444, %f442, %f443;
	mul.f32 	%f445, %f70, %f444;
	mul.f32 	%f446, %f436, %f437;
	sub.f32 	%f447, %f445, %f446;
	div.rn.f32 	%f1139, %f447, %f441;
	mul.f32 	%f448, %f436, %f439;
	mul.f32 	%f449, %f433, %f444;
	sub.f32 	%f450, %f448, %f449;
	div.rn.f32 	%f1138, %f450, %f441;
$L__BB0_40:
	mul.wide.s32 	%rd189, %r730, 8;
	add.s64 	%rd190, %rd6, %rd189;
	st.local.v2.f32 	[%rd190], {%f1139, %f1138};
	add.f32 	%f1146, %f1146, %f1139;
	add.f32 	%f1147, %f1147, %f1138;
	add.s32 	%r730, %r730, 1;
$L__BB0_41:
	setp.gtu.f32 	%p48, %f66, %f50;
	setp.gtu.f32 	%p49, %f51, %f405;
	or.pred  	%p50, %p48, %p49;
	@%p50 bra 	$L__BB0_48;
	ld.local.f32 	%f92, [%rd356+-8];
	ld.local.f32 	%f93, [%rd356];
	min.f32 	%f457, %f92, %f93;
	setp.gtu.f32 	%p51, %f457, %f52;
	max.f32 	%f458, %f92, %f93;
	setp.gtu.f32 	%p52, %f53, %f458;
	or.pred  	%p53, %p51, %p52;
	@%p53 bra 	$L__BB0_48;
	sub.f32 	%f460, %f36, %f62;
	sub.f32 	%f461, %f93, %f92;
	mul.f32 	%f462, %f460, %f461;
	sub.f32 	%f94, %f1133, %f62;
	sub.f32 	%f463, %f37, %f92;
	mul.f32 	%f464, %f94, %f463;
	sub.f32 	%f95, %f462, %f464;
	sub.f32 	%f465, %f41, %f92;
	mul.f32 	%f96, %f94, %f465;
	sub.f32 	%f466, %f40, %f62;
	mul.f32 	%f97, %f466, %f461;
	sub.f32 	%f467, %f96, %f97;
	sub.f32 	%f468, %f62, %f36;
	sub.f32 	%f469, %f41, %f37;
	mul.f32 	%f470, %f468, %f469;
	sub.f32 	%f471, %f92, %f37;
	sub.f32 	%f472, %f40, %f36;
	mul.f32 	%f473, %f472, %f471;
	sub.f32 	%f474, %f470, %f473;
	sub.f32 	%f475, %f93, %f37;
	mul.f32 	%f476, %f472, %f475;
	sub.f32 	%f477, %f1133, %f36;
	mul.f32 	%f478, %f477, %f469;
	sub.f32 	%f479, %f476, %f478;
	mul.f32 	%f480, %f95, %f467;
	setp.leu.f32 	%p54, %f480, 0f00000000;
	mul.f32 	%f481, %f474, %f479;
	setp.leu.f32 	%p55, %f481, 0f00000000;
	or.pred  	%p56, %p54, %p55;
	@%p56 bra 	$L__BB0_48;
	sub.f32 	%f98, %f97, %f96;
	sub.f32 	%f99, %f98, %f95;
	abs.f32 	%f483, %f99;
	setp.gt.f32 	%p57, %f483, 0f322BCC77;
	@%p57 bra 	$L__BB0_46;
	sub.f32 	%f484, %f92, %f93;
	mul.f32 	%f485, %f93, %f62;
	mul.f32 	%f486, %f1133, %f92;
	sub.f32 	%f487, %f485, %f486;
	sub.f32 	%f488, %f40, %f36;
	mul.f32 	%f489, %f484, %f488;
	sub.f32 	%f490, %f37, %f41;
	mul.f32 	%f491, %f94, %f490;
	sub.f32 	%f492, %f489, %f491;
	mul.f32 	%f493, %f41, %f36;
	mul.f32 	%f494, %f40, %f37;
	sub.f32 	%f495, %f493, %f494;
	mul.f32 	%f496, %f94, %f495;
	mul.f32 	%f497, %f487, %f488;
	sub.f32 	%f498, %f496, %f497;
	div.rn.f32 	%f1145, %f498, %f492;
	mul.f32 	%f499, %f487, %f490;
	mul.f32 	%f500, %f484, %f495;
	sub.f32 	%f501, %f499, %f500;
	div.rn.f32 	%f1144, %f501, %f492;
	bra.uni 	$L__BB0_47;
$L__BB0_46:
	mul.f32 	%f502, %f98, %f36;
	mul.f32 	%f503, %f95, %f40;
	sub.f32 	%f504, %f502, %f503;
	div.rn.f32 	%f1145, %f504, %f99;
	mul.f32 	%f505, %f98, %f37;
	mul.f32 	%f506, %f95, %f41;
	sub.f32 	%f507, %f505, %f506;
	div.rn.f32 	%f1144, %f507, %f99;
$L__BB0_47:
	mul.wide.s32 	%rd191, %r730, 8;
	add.s64 	%rd192, %rd6, %rd191;
	st.local.v2.f32 	[%rd192], {%f1145, %f1144};
	add.f32 	%f1146, %f1146, %f1145;
	add.f32 	%f1147, %f1147, %f1144;
	add.s32 	%r730, %r730, 1;
$L__BB0_48:
	setp.gtu.f32 	%p58, %f66, %f54;
	setp.gtu.f32 	%p59, %f55, %f405;
	or.pred  	%p60, %p58, %p59;
	@%p60 bra 	$L__BB0_55;
	ld.local.f32 	%f116, [%rd356+-8];
	ld.local.f32 	%f117, [%rd356];
	min.f32 	%f508, %f116, %f117;
	setp.gtu.f32 	%p61, %f508, %f56;
	max.f32 	%f509, %f116, %f117;
	setp.gtu.f32 	%p62, %f57, %f509;
	or.pred  	%p63, %p61, %p62;
	@%p63 bra 	$L__BB0_55;
	sub.f32 	%f511, %f40, %f62;
	sub.f32 	%f512, %f117, %f116;
	mul.f32 	%f513, %f511, %f512;
	sub.f32 	%f118, %f1133, %f62;
	sub.f32 	%f514, %f41, %f116;
	mul.f32 	%f515, %f118, %f514;
	sub.f32 	%f119, %f513, %f515;
	sub.f32 	%f516, %f45, %f116;
	mul.f32 	%f120, %f118, %f516;
	sub.f32 	%f517, %f44, %f62;
	mul.f32 	%f121, %f517, %f512;
	sub.f32 	%f518, %f120, %f121;
	sub.f32 	%f519, %f62, %f40;
	sub.f32 	%f520, %f45, %f41;
	mul.f32 	%f521, %f519, %f520;
	sub.f32 	%f522, %f116, %f41;
	sub.f32 	%f523, %f44, %f40;
	mul.f32 	%f524, %f523, %f522;
	sub.f32 	%f525, %f521, %f524;
	sub.f32 	%f526, %f117, %f41;
	mul.f32 	%f527, %f523, %f526;
	sub.f32 	%f528, %f1133, %f40;
	mul.f32 	%f529, %f528, %f520;
	sub.f32 	%f530, %f527, %f529;
	mul.f32 	%f531, %f119, %f518;
	setp.leu.f32 	%p64, %f531, 0f00000000;
	mul.f32 	%f532, %f525, %f530;
	setp.leu.f32 	%p65, %f532, 0f00000000;
	or.pred  	%p66, %p64, %p65;
	@%p66 bra 	$L__BB0_55;
	sub.f32 	%f122, %f121, %f120;
	sub.f32 	%f123, %f122, %f119;
	abs.f32 	%f534, %f123;
	setp.gt.f32 	%p67, %f534, 0f322BCC77;
	@%p67 bra 	$L__BB0_53;
	sub.f32 	%f535, %f116, %f117;
	mul.f32 	%f536, %f117, %f62;
	mul.f32 	%f537, %f1133, %f116;
	sub.f32 	%f538, %f536, %f537;
	sub.f32 	%f539, %f44, %f40;
	mul.f32 	%f540, %f535, %f539;
	sub.f32 	%f541, %f41, %f45;
	mul.f32 	%f542, %f118, %f541;
	sub.f32 	%f543, %f540, %f542;
	mul.f32 	%f544, %f45, %f40;
	mul.f32 	%f545, %f44, %f41;
	sub.f32 	%f546, %f544, %f545;
	mul.f32 	%f547, %f118, %f546;
	mul.f32 	%f548, %f538, %f539;
	sub.f32 	%f549, %f547, %f548;
	div.rn.f32 	%f1151, %f549, %f543;
	mul.f32 	%f550, %f538, %f541;
	mul.f32 	%f551, %f535, %f546;
	sub.f32 	%f552, %f550, %f551;
	div.rn.f32 	%f1150, %f552, %f543;
	bra.uni 	$L__BB0_54;
$L__BB0_53:
	mul.f32 	%f553, %f122, %f40;
	mul.f32 	%f554, %f119, %f44;
	sub.f32 	%f555, %f553, %f554;
	div.rn.f32 	%f1151, %f555, %f123;
	mul.f32 	%f556, %f122, %f41;
	mul.f32 	%f557, %f119, %f45;
	sub.f32 	%f558, %f556, %f557;
	div.rn.f32 	%f1150, %f558, %f123;
$L__BB0_54:
	mul.wide.s32 	%rd193, %r730, 8;
	add.s64 	%rd194, %rd6, %rd193;
	st.local.v2.f32 	[%rd194], {%f1151, %f1150};
	add.f32 	%f1146, %f1146, %f1151;
	add.f32 	%f1147, %f1147, %f1150;
	add.s32 	%r730, %r730, 1;
$L__BB0_55:
	setp.gtu.f32 	%p68, %f66, %f58;
	setp.gtu.f32 	%p69, %f59, %f405;
	or.pred  	%p70, %p68, %p69;
	@%p70 bra 	$L__BB0_62;
	ld.local.f32 	%f140, [%rd356+-8];
	ld.local.f32 	%f141, [%rd356];
	min.f32 	%f559, %f140, %f141;
	setp.gtu.f32 	%p71, %f559, %f60;
	max.f32 	%f560, %f140, %f141;
	setp.gtu.f32 	%p72, %f61, %f560;
	or.pred  	%p73, %p71, %p72;
	@%p73 bra 	$L__BB0_62;
	sub.f32 	%f562, %f44, %f62;
	sub.f32 	%f563, %f141, %f140;
	mul.f32 	%f564, %f562, %f563;
	sub.f32 	%f142, %f1133, %f62;
	sub.f32 	%f565, %f45, %f140;
	mul.f32 	%f566, %f142, %f565;
	sub.f32 	%f143, %f564, %f566;
	sub.f32 	%f567, %f33, %f140;
	mul.f32 	%f144, %f142, %f567;
	sub.f32 	%f568, %f32, %f62;
	mul.f32 	%f145, %f568, %f563;
	sub.f32 	%f569, %f144, %f145;
	sub.f32 	%f570, %f62, %f44;
	sub.f32 	%f571, %f33, %f45;
	mul.f32 	%f572, %f570, %f571;
	sub.f32 	%f573, %f140, %f45;
	sub.f32 	%f574, %f32, %f44;
	mul.f32 	%f575, %f574, %f573;
	sub.f32 	%f576, %f572, %f575;
	sub.f32 	%f577, %f141, %f45;
	mul.f32 	%f578, %f574, %f577;
	sub.f32 	%f579, %f1133, %f44;
	mul.f32 	%f580, %f579, %f571;
	sub.f32 	%f581, %f578, %f580;
	mul.f32 	%f582, %f143, %f569;
	setp.leu.f32 	%p74, %f582, 0f00000000;
	mul.f32 	%f583, %f576, %f581;
	setp.leu.f32 	%p75, %f583, 0f00000000;
	or.pred  	%p76, %p74, %p75;
	@%p76 bra 	$L__BB0_62;
	sub.f32 	%f146, %f145, %f144;
	sub.f32 	%f147, %f146, %f143;
	abs.f32 	%f585, %f147;
	setp.gt.f32 	%p77, %f585, 0f322BCC77;
	@%p77 bra 	$L__BB0_60;
	sub.f32 	%f586, %f140, %f141;
	mul.f32 	%f587, %f141, %f62;
	mul.f32 	%f588, %f1133, %f140;
	sub.f32 	%f589, %f587, %f588;
	sub.f32 	%f590, %f32, %f44;
	mul.f32 	%f591, %f586, %f590;
	sub.f32 	%f592, %f45, %f33;
	mul.f32 	%f593, %f142, %f592;
	sub.f32 	%f594, %f591, %f593;
	mul.f32 	%f595, %f33, %f44;
	mul.f32 	%f596, %f32, %f45;
	sub.f32 	%f597, %f595, %f596;
	mul.f32 	%f598, %f142, %f597;
	mul.f32 	%f599, %f589, %f590;
	sub.f32 	%f600, %f598, %f599;
	div.rn.f32 	%f1157, %f600, %f594;
	mul.f32 	%f601, %f589, %f592;
	mul.f32 	%f602, %f586, %f597;
	sub.f32 	%f603, %f601, %f602;
	div.rn.f32 	%f1156, %f603, %f594;
	bra.uni 	$L__BB0_61;
$L__BB0_60:
	mul.f32 	%f604, %f146, %f44;
	mul.f32 	%f605, %f143, %f32;
	sub.f32 	%f606, %f604, %f605;
	div.rn.f32 	%f1157, %f606, %f147;
	mul.f32 	%f607, %f146, %f45;
	mul.f32 	%f608, %f143, %f33;
	sub.f32 	%f609, %f607, %f608;
	div.rn.f32 	%f1156, %f609, %f147;
$L__BB0_61:
	mul.wide.s32 	%rd195, %r730, 8;
	add.s64 	%rd196, %rd6, %rd195;
	st.local.v2.f32 	[%rd196], {%f1157, %f1156};
	add.f32 	%f1146, %f1146, %f1157;
	add.f32 	%f1147, %f1147, %f1156;
	add.s32 	%r730, %r730, 1;
$L__BB0_62:
	add.s64 	%rd356, %rd356, 8;
	setp.ne.s32 	%p78, %r727, 4;
	@%p78 bra 	$L__BB0_34;
	neg.f32 	%f610, %f1;
	mul.f32 	%f611, %f1, 0fBF22F983;
	cvt.rni.s32.f32 	%r370, %f611;
	cvt.rn.f32.s32 	%f612, %r370;
	fma.rn.f32 	%f613, %f612, 0fBFC90FDA, %f610;
	fma.rn.f32 	%f614, %f612, 0fB3A22168, %f613;
	fma.rn.f32 	%f615, %f612, 0fA7C234C5, %f614;
	abs.f32 	%f616, %f610;
	setp.ltu.f32 	%p79, %f616, 0f47CE4780;
	setp.eq.f32 	%p80, %f616, 0f7F800000;
	mov.b32 	%r68, %f610;
	shr.u32 	%r371, %r68, 23;
	and.b32  	%r372, %r371, 224;
	add.s32 	%r373, %r372, -128;
	shl.b32 	%r374, %r68, 8;
	or.b32  	%r69, %r374, -2147483648;
	shr.u32 	%r375, %r373, 5;
	and.b32  	%r70, %r371, 31;
	cvt.u64.u32 	%rd197, %r375;
	neg.s64 	%rd38, %rd197;
	mul.wide.u32 	%rd198, %r375, 4;
	sub.s64 	%rd39, %rd4, %rd198;
	sub.s32 	%r71, 32, %r70;
	mov.f32 	%f617, 0f00000000;
	mul.rn.f32 	%f618, %f610, %f617;
	add.f32 	%f164, %f3, 0f3C23D70A;
	neg.f32 	%f165, %f2;
	mul.f32 	%f166, %f2, 0fBF22F983;
	mov.b32 	%r72, %f165;
	shr.u32 	%r376, %r72, 23;
	and.b32  	%r377, %r376, 224;
	add.s32 	%r378, %r377, -128;
	shl.b32 	%r379, %r72, 8;
	or.b32  	%r73, %r379, -2147483648;
	shr.u32 	%r380, %r378, 5;
	and.b32  	%r74, %r376, 31;
	cvt.u64.u32 	%rd199, %r380;
	neg.s64 	%rd40, %rd199;
	sub.s32 	%r75, 32, %r74;
	add.f32 	%f167, %f4, 0f3C23D70A;
	or.pred  	%p1, %p79, %p80;
	selp.b32 	%r794, %r370, 0, %p79;
	selp.f32 	%f1185, %f615, %f618, %p79;
	mov.u32 	%r736, %r794;
	mov.f32 	%f1160, %f1185;
	@%p1 bra 	$L__BB0_69;
	mov.b64 	%rd359, 0;
	mov.b32 	%r733, 0;
	mov.u64 	%rd357, __cudart_i2opi_f;
	mov.u64 	%rd358, %rd4;
$L__BB0_65:
	.pragma "nounroll";
	ld.global.nc.u32 	%r382, [%rd357];
	mad.wide.u32 	%rd202, %r382, %r69, %rd359;
	shr.u64 	%rd359, %rd202, 32;
	st.local.u32 	[%rd358], %rd202;
	add.s32 	%r733, %r733, 1;
	add.s64 	%rd358, %rd358, 4;
	add.s64 	%rd357, %rd357, 4;
	setp.ne.s32 	%p81, %r733, 6;
	@%p81 bra 	$L__BB0_65;
	setp.eq.s32 	%p82, %r70, 0;
	st.local.u32 	[%rd4+24], %rd359;
	ld.local.u32 	%r734, [%rd39+24];
	ld.local.u32 	%r735, [%rd39+20];
	@%p82 bra 	$L__BB0_68;
	shl.b32 	%r383, %r734, %r70;
	shr.u32 	%r384, %r735, %r71;
	add.s32 	%r734, %r384, %r383;
	shl.b32 	%r385, %r735, %r70;
	ld.local.u32 	%r386, [%rd39+16];
	shr.u32 	%r387, %r386, %r71;
	add.s32 	%r735, %r387, %r385;
$L__BB0_68:
	setp.lt.s32 	%p83, %r68, 0;
	shr.u32 	%r388, %r734, 30;
	shf.l.wrap.b32 	%r389, %r735, %r734, 2;
	shl.b32 	%r390, %r735, 2;
	shr.u32 	%r391, %r389, 31;
	add.s32 	%r392, %r391, %r388;
	neg.s32 	%r393, %r392;
	selp.b32 	%r736, %r393, %r392, %p83;
	xor.b32  	%r394, %r389, %r68;
	shr.s32 	%r395, %r389, 31;
	xor.b32  	%r396, %r395, %r389;
	xor.b32  	%r397, %r395, %r390;
	cvt.u64.u32 	%rd203, %r396;
	shl.b64 	%rd204, %rd203, 32;
	cvt.u64.u32 	%rd205, %r397;
	or.b64  	%rd206, %rd204, %rd205;
	cvt.rn.f64.s64 	%fd9, %rd206;
	mul.f64 	%fd10, %fd9, 0d3BF921FB54442D19;
	cvt.rn.f32.f64 	%f619, %fd10;
	neg.f32 	%f620, %f619;
	setp.lt.s32 	%p84, %r394, 0;
	selp.f32 	%f1160, %f620, %f619, %p84;
$L__BB0_69:
	shl.b64 	%rd207, %rd38, 2;
	add.s64 	%rd47, %rd3, %rd207;
	add.s32 	%r398, %r736, 1;
	mul.rn.f32 	%f621, %f1160, %f1160;
	and.b32  	%r399, %r736, 1;
	setp.eq.b32 	%p85, %r399, 1;
	selp.f32 	%f622, %f1160, 0f3F800000, %p85;
	fma.rn.f32 	%f623, %f621, %f622, 0f00000000;
	fma.rn.f32 	%f624, %f621, 0f37CBAC00, 0fBAB607ED;
	selp.f32 	%f625, 0fB94D4153, %f624, %p85;
	selp.f32 	%f626, 0f3C0885E4, 0f3D2AAABB, %p85;
	fma.rn.f32 	%f627, %f625, %f621, %f626;
	selp.f32 	%f628, 0fBE2AAAA8, 0fBEFFFFFF, %p85;
	fma.rn.f32 	%f629, %f627, %f621, %f628;
	fma.rn.f32 	%f630, %f629, %f623, %f622;
	and.b32  	%r400, %r398, 2;
	setp.eq.s32 	%p86, %r400, 0;
	mov.f32 	%f631, 0f00000000;
	sub.f32 	%f632, %f631, %f630;
	selp.f32 	%f171, %f630, %f632, %p86;
	mov.u32 	%r740, %r794;
	mov.f32 	%f1161, %f1185;
	@%p1 bra 	$L__BB0_75;
	mov.b64 	%rd362, 0;
	mov.b32 	%r737, 0;
	mov.u64 	%rd360, __cudart_i2opi_f;
	mov.u64 	%rd361, %rd3;
$L__BB0_71:
	.pragma "nounroll";
	ld.global.nc.u32 	%r402, [%rd360];
	mad.wide.u32 	%rd210, %r402, %r69, %rd362;
	shr.u64 	%rd362, %rd210, 32;
	st.local.u32 	[%rd361], %rd210;
	add.s32 	%r737, %r737, 1;
	add.s64 	%rd361, %rd361, 4;
	add.s64 	%rd360, %rd360, 4;
	setp.ne.s32 	%p87, %r737, 6;
	@%p87 bra 	$L__BB0_71;
	setp.eq.s32 	%p88, %r70, 0;
	st.local.u32 	[%rd3+24], %rd362;
	ld.local.u32 	%r738, [%rd47+24];
	ld.local.u32 	%r739, [%rd47+20];
	@%p88 bra 	$L__BB0_74;
	shl.b32 	%r403, %r738, %r70;
	shr.u32 	%r404, %r739, %r71;
	add.s32 	%r738, %r404, %r403;
	shl.b32 	%r405, %r739, %r70;
	ld.local.u32 	%r406, [%rd47+16];
	shr.u32 	%r407, %r406, %r71;
	add.s32 	%r739, %r407, %r405;
$L__BB0_74:
	setp.lt.s32 	%p89, %r68, 0;
	shr.u32 	%r408, %r738, 30;
	shf.l.wrap.b32 	%r409, %r739, %r738, 2;
	shl.b32 	%r410, %r739, 2;
	shr.u32 	%r411, %r409, 31;
	add.s32 	%r412, %r411, %r408;
	neg.s32 	%r413, %r412;
	selp.b32 	%r740, %r413, %r412, %p89;
	xor.b32  	%r414, %r409, %r68;
	shr.s32 	%r415, %r409, 31;
	xor.b32  	%r416, %r415, %r409;
	xor.b32  	%r417, %r415, %r410;
	cvt.u64.u32 	%rd211, %r416;
	shl.b64 	%rd212, %rd211, 32;
	cvt.u64.u32 	%rd213, %r417;
	or.b64  	%rd214, %rd212, %rd213;
	cvt.rn.f64.s64 	%fd11, %rd214;
	mul.f64 	%fd12, %fd11, 0d3BF921FB54442D19;
	cvt.rn.f32.f64 	%f633, %fd12;
	neg.f32 	%f634, %f633;
	setp.lt.s32 	%p90, %r414, 0;
	selp.f32 	%f1161, %f634, %f633, %p90;
$L__BB0_75:
	mul.rn.f32 	%f635, %f1161, %f1161;
	and.b32  	%r418, %r740, 1;
	setp.eq.b32 	%p91, %r418, 1;
	selp.f32 	%f636, 0f3F800000, %f1161, %p91;
	fma.rn.f32 	%f637, %f635, %f636, 0f00000000;
	fma.rn.f32 	%f638, %f635, 0f37CBAC00, 0fBAB607ED;
	selp.f32 	%f639, %f638, 0fB94D4153, %p91;
	selp.f32 	%f640, 0f3D2AAABB, 0f3C0885E4, %p91;
	fma.rn.f32 	%f641, %f639, %f635, %f640;
	selp.f32 	%f642, 0fBEFFFFFF, 0fBE2AAAA8, %p91;
	fma.rn.f32 	%f643, %f641, %f635, %f642;
	fma.rn.f32 	%f644, %f643, %f637, %f636;
	and.b32  	%r419, %r740, 2;
	setp.eq.s32 	%p92, %r419, 0;
	mov.f32 	%f645, 0f00000000;
	sub.f32 	%f646, %f645, %f644;
	selp.f32 	%f647, %f644, %f646, %p92;
	sub.f32 	%f648, %f32, %f7;
	mul.f32 	%f649, %f171, %f648;
	sub.f32 	%f650, %f33, %f8;
	mul.f32 	%f651, %f650, %f647;
	sub.f32 	%f652, %f649, %f651;
	mul.f32 	%f653, %f648, %f647;
	fma.rn.f32 	%f174, %f171, %f650, %f653;
	abs.f32 	%f654, %f652;
	setp.geu.f32 	%p93, %f654, %f164;
	@%p93 bra 	$L__BB0_78;
	abs.f32 	%f655, %f174;
	add.f32 	%f656, %f5, 0f3C23D70A;
	setp.geu.f32 	%p94, %f655, %f656;
	@%p94 bra 	$L__BB0_78;
	add.f32 	%f1146, %f1146, %f32;
	add.f32 	%f1147, %f1147, %f33;
	mul.wide.s32 	%rd215, %r730, 8;
	add.s64 	%rd216, %rd6, %rd215;
	st.local.v2.f32 	[%rd216], {%f32, %f33};
	add.s32 	%r730, %r730, 1;
$L__BB0_78:
	cvt.rni.s32.f32 	%r420, %f166;
	cvt.rn.f32.s32 	%f657, %r420;
	abs.f32 	%f658, %f165;
	shl.b64 	%rd217, %rd40, 2;
	add.s64 	%rd54, %rd2, %rd217;
	setp.eq.f32 	%p95, %f658, 0f7F800000;
	setp.ltu.f32 	%p96, %f658, 0f47CE4780;
	or.pred  	%p2, %p96, %p95;
	selp.b32 	%r803, %r420, 0, %p96;
	mov.f32 	%f659, 0f00000000;
	mul.rn.f32 	%f660, %f165, %f659;
	fma.rn.f32 	%f661, %f657, 0fBFC90FDA, %f165;
	fma.rn.f32 	%f662, %f657, 0fB3A22168, %f661;
	fma.rn.f32 	%f663, %f657, 0fA7C234C5, %f662;
	selp.f32 	%f1189, %f663, %f660, %p96;
	mov.u32 	%r745, %r803;
	mov.f32 	%f1164, %f1189;
	@%p2 bra 	$L__BB0_84;
	mov.b64 	%rd365, 0;
	mov.b32 	%r742, 0;
	mov.u64 	%rd363, __cudart_i2opi_f;
	mov.u64 	%rd364, %rd2;
$L__BB0_80:
	.pragma "nounroll";
	ld.global.nc.u32 	%r422, [%rd363];
	mad.wide.u32 	%rd220, %r422, %r73, %rd365;
	shr.u64 	%rd365, %rd220, 32;
	st.local.u32 	[%rd364], %rd220;
	add.s32 	%r742, %r742, 1;
	add.s64 	%rd364, %rd364, 4;
	add.s64 	%rd363, %rd363, 4;
	setp.ne.s32 	%p97, %r742, 6;
	@%p97 bra 	$L__BB0_80;
	setp.eq.s32 	%p98, %r74, 0;
	st.local.u32 	[%rd2+24], %rd365;
	ld.local.u32 	%r743, [%rd54+24];
	ld.local.u32 	%r744, [%rd54+20];
	@%p98 bra 	$L__BB0_83;
	shl.b32 	%r423, %r743, %r74;
	shr.u32 	%r424, %r744, %r75;
	add.s32 	%r743, %r424, %r423;
	shl.b32 	%r425, %r744, %r74;
	ld.local.u32 	%r426, [%rd54+16];
	shr.u32 	%r427, %r426, %r75;
	add.s32 	%r744, %r427, %r425;
$L__BB0_83:
	setp.lt.s32 	%p99, %r72, 0;
	shr.u32 	%r428, %r743, 30;
	shf.l.wrap.b32 	%r429, %r744, %r743, 2;
	shl.b32 	%r430, %r744, 2;
	shr.u32 	%r431, %r429, 31;
	add.s32 	%r432, %r431, %r428;
	neg.s32 	%r433, %r432;
	selp.b32 	%r745, %r433, %r432, %p99;
	xor.b32  	%r434, %r429, %r72;
	shr.s32 	%r435, %r429, 31;
	xor.b32  	%r436, %r435, %r429;
	xor.b32  	%r437, %r435, %r430;
	cvt.u64.u32 	%rd221, %r436;
	shl.b64 	%rd222, %rd221, 32;
	cvt.u64.u32 	%rd223, %r437;
	or.b64  	%rd224, %rd222, %rd223;
	cvt.rn.f64.s64 	%fd13, %rd224;
	mul.f64 	%fd14, %fd13, 0d3BF921FB54442D19;
	cvt.rn.f32.f64 	%f664, %fd14;
	neg.f32 	%f665, %f664;
	setp.lt.s32 	%p100, %r434, 0;
	selp.f32 	%f1164, %f665, %f664, %p100;
$L__BB0_84:
	add.s64 	%rd61, %rd1, %rd217;
	add.s32 	%r438, %r745, 1;
	mul.rn.f32 	%f666, %f1164, %f1164;
	and.b32  	%r439, %r745, 1;
	setp.eq.b32 	%p101, %r439, 1;
	selp.f32 	%f667, %f1164, 0f3F800000, %p101;
	fma.rn.f32 	%f668, %f666, %f667, 0f00000000;
	fma.rn.f32 	%f669, %f666, 0f37CBAC00, 0fBAB607ED;
	selp.f32 	%f670, 0fB94D4153, %f669, %p101;
	selp.f32 	%f671, 0f3C0885E4, 0f3D2AAABB, %p101;
	fma.rn.f32 	%f672, %f670, %f666, %f671;
	selp.f32 	%f673, 0fBE2AAAA8, 0fBEFFFFFF, %p101;
	fma.rn.f32 	%f674, %f672, %f666, %f673;
	fma.rn.f32 	%f675, %f674, %f668, %f667;
	and.b32  	%r440, %r438, 2;
	setp.eq.s32 	%p102, %r440, 0;
	mov.f32 	%f676, 0f00000000;
	sub.f32 	%f677, %f676, %f675;
	selp.f32 	%f182, %f675, %f677, %p102;
	mov.u32 	%r749, %r803;
	mov.f32 	%f1165, %f1189;
	@%p2 bra 	$L__BB0_90;
	mov.b64 	%rd368, 0;
	mov.b32 	%r746, 0;
	mov.u64 	%rd366, __cudart_i2opi_f;
	mov.u64 	%rd367, %rd1;
$L__BB0_86:
	.pragma "nounroll";
	ld.global.nc.u32 	%r442, [%rd366];
	mad.wide.u32 	%rd228, %r442, %r73, %rd368;
	shr.u64 	%rd368, %rd228, 32;
	st.local.u32 	[%rd367], %rd228;
	add.s32 	%r746, %r746, 1;
	add.s64 	%rd367, %rd367, 4;
	add.s64 	%rd366, %rd366, 4;
	setp.ne.s32 	%p103, %r746, 6;
	@%p103 bra 	$L__BB0_86;
	setp.eq.s32 	%p104, %r74, 0;
	st.local.u32 	[%rd1+24], %rd368;
	ld.local.u32 	%r747, [%rd61+24];
	ld.local.u32 	%r748, [%rd61+20];
	@%p104 bra 	$L__BB0_89;
	shl.b32 	%r443, %r747, %r74;
	shr.u32 	%r444, %r748, %r75;
	add.s32 	%r747, %r444, %r443;
	shl.b32 	%r445, %r748, %r74;
	ld.local.u32 	%r446, [%rd61+16];
	shr.u32 	%r447, %r446, %r75;
	add.s32 	%r748, %r447, %r445;
$L__BB0_89:
	setp.lt.s32 	%p105, %r72, 0;
	shr.u32 	%r448, %r747, 30;
	shf.l.wrap.b32 	%r449, %r748, %r747, 2;
	shl.b32 	%r450, %r748, 2;
	shr.u32 	%r451, %r449, 31;
	add.s32 	%r452, %r451, %r448;
	neg.s32 	%r453, %r452;
	selp.b32 	%r749, %r453, %r452, %p105;
	xor.b32  	%r454, %r449, %r72;
	shr.s32 	%r455, %r449, 31;
	xor.b32  	%r456, %r455, %r449;
	xor.b32  	%r457, %r455, %r450;
	cvt.u64.u32 	%rd229, %r456;
	shl.b64 	%rd230, %rd229, 32;
	cvt.u64.u32 	%rd231, %r457;
	or.b64  	%rd232, %rd230, %rd231;
	cvt.rn.f64.s64 	%fd15, %rd232;
	mul.f64 	%fd16, %fd15, 0d3BF921FB54442D19;
	cvt.rn.f32.f64 	%f678, %fd16;
	neg.f32 	%f679, %f678;
	setp.lt.s32 	%p106, %r454, 0;
	selp.f32 	%f1165, %f679, %f678, %p106;
$L__BB0_90:
	mul.rn.f32 	%f680, %f1165, %f1165;
	and.b32  	%r458, %r749, 1;
	setp.eq.b32 	%p107, %r458, 1;
	selp.f32 	%f681, 0f3F800000, %f1165, %p107;
	fma.rn.f32 	%f682, %f680, %f681, 0f00000000;
	fma.rn.f32 	%f683, %f680, 0f37CBAC00, 0fBAB607ED;
	selp.f32 	%f684, %f683, 0fB94D4153, %p107;
	selp.f32 	%f685, 0f3D2AAABB, 0f3C0885E4, %p107;
	fma.rn.f32 	%f686, %f684, %f680, %f685;
	selp.f32 	%f687, 0fBEFFFFFF, 0fBE2AAAA8, %p107;
	fma.rn.f32 	%f688, %f686, %f680, %f687;
	fma.rn.f32 	%f689, %f688, %f682, %f681;
	and.b32  	%r459, %r749, 2;
	setp.eq.s32 	%p108, %r459, 0;
	mov.f32 	%f690, 0f00000000;
	sub.f32 	%f691, %f690, %f689;
	selp.f32 	%f692, %f689, %f691, %p108;
	sub.f32 	%f693, %f30, %f9;
	mul.f32 	%f694, %f182, %f693;
	sub.f32 	%f695, %f31, %f10;
	mul.f32 	%f696, %f695, %f692;
	sub.f32 	%f697, %f694, %f696;
	mul.f32 	%f698, %f693, %f692;
	fma.rn.f32 	%f185, %f182, %f695, %f698;
	abs.f32 	%f699, %f697;
	setp.geu.f32 	%p109, %f699, %f167;
	@%p109 bra 	$L__BB0_93;
	abs.f32 	%f700, %f185;
	add.f32 	%f701, %f6, 0f3C23D70A;
	setp.geu.f32 	%p110, %f700, %f701;
	@%p110 bra 	$L__BB0_93;
	add.f32 	%f1146, %f1146, %f30;
	add.f32 	%f1147, %f1147, %f31;
	mul.wide.s32 	%rd233, %r730, 8;
	add.s64 	%rd234, %rd6, %rd233;
	st.local.v2.f32 	[%rd234], {%f30, %f31};
	add.s32 	%r730, %r730, 1;
$L__BB0_93:
	mov.u32 	%r754, %r794;
	mov.f32 	%f1168, %f1185;
	@%p1 bra 	$L__BB0_99;
	mov.b64 	%rd371, 0;
	mov.b32 	%r751, 0;
	mov.u64 	%rd369, __cudart_i2opi_f;
	mov.u64 	%rd370, %rd4;
$L__BB0_95:
	.pragma "nounroll";
	ld.global.nc.u32 	%r461, [%rd369];
	mad.wide.u32 	%rd237, %r461, %r69, %rd371;
	shr.u64 	%rd371, %rd237, 32;
	st.local.u32 	[%rd370], %rd237;
	add.s32 	%r751, %r751, 1;
	add.s64 	%rd370, %rd370, 4;
	add.s64 	%rd369, %rd369, 4;
	setp.ne.s32 	%p111, %r751, 6;
	@%p111 bra 	$L__BB0_95;
	setp.eq.s32 	%p112, %r70, 0;
	st.local.u32 	[%rd4+24], %rd371;
	ld.local.u32 	%r752, [%rd39+24];
	ld.local.u32 	%r753, [%rd39+20];
	@%p112 bra 	$L__BB0_98;
	shl.b32 	%r462, %r752, %r70;
	shr.u32 	%r463, %r753, %r71;
	add.s32 	%r752, %r463, %r462;
	shl.b32 	%r464, %r753, %r70;
	ld.local.u32 	%r465, [%rd39+16];
	shr.u32 	%r466, %r465, %r71;
	add.s32 	%r753, %r466, %r464;
$L__BB0_98:
	setp.lt.s32 	%p113, %r68, 0;
	shr.u32 	%r467, %r752, 30;
	shf.l.wrap.b32 	%r468, %r753, %r752, 2;
	shl.b32 	%r469, %r753, 2;
	shr.u32 	%r470, %r468, 31;
	add.s32 	%r471, %r470, %r467;
	neg.s32 	%r472, %r471;
	selp.b32 	%r754, %r472, %r471, %p113;
	xor.b32  	%r473, %r468, %r68;
	shr.s32 	%r474, %r468, 31;
	xor.b32  	%r475, %r474, %r468;
	xor.b32  	%r476, %r474, %r469;
	cvt.u64.u32 	%rd238, %r475;
	shl.b64 	%rd239, %rd238, 32;
	cvt.u64.u32 	%rd240, %r476;
	or.b64  	%rd241, %rd239, %rd240;
	cvt.rn.f64.s64 	%fd17, %rd241;
	mul.f64 	%fd18, %fd17, 0d3BF921FB54442D19;
	cvt.rn.f32.f64 	%f702, %fd18;
	neg.f32 	%f703, %f702;
	setp.lt.s32 	%p114, %r473, 0;
	selp.f32 	%f1168, %f703, %f702, %p114;
$L__BB0_99:
	add.s32 	%r477, %r754, 1;
	mul.rn.f32 	%f704, %f1168, %f1168;
	and.b32  	%r478, %r754, 1;
	setp.eq.b32 	%p115, %r478, 1;
	selp.f32 	%f705, %f1168, 0f3F800000, %p115;
	fma.rn.f32 	%f706, %f704, %f705, 0f00000000;
	fma.rn.f32 	%f707, %f704, 0f37CBAC00, 0fBAB607ED;
	selp.f32 	%f708, 0fB94D4153, %f707, %p115;
	selp.f32 	%f709, 0f3C0885E4, 0f3D2AAABB, %p115;
	fma.rn.f32 	%f710, %f708, %f704, %f709;
	selp.f32 	%f711, 0fBE2AAAA8, 0fBEFFFFFF, %p115;
	fma.rn.f32 	%f712, %f710, %f704, %f711;
	fma.rn.f32 	%f713, %f712, %f706, %f705;
	and.b32  	%r479, %r477, 2;
	setp.eq.s32 	%p116, %r479, 0;
	mov.f32 	%f714, 0f00000000;
	sub.f32 	%f715, %f714, %f713;
	selp.f32 	%f192, %f713, %f715, %p116;
	mov.u32 	%r758, %r794;
	mov.f32 	%f1169, %f1185;
	@%p1 bra 	$L__BB0_105;
	mov.b64 	%rd374, 0;
	mov.b32 	%r755, 0;
	mov.u64 	%rd372, __cudart_i2opi_f;
	mov.u64 	%rd373, %rd3;
$L__BB0_101:
	.pragma "nounroll";
	ld.global.nc.u32 	%r481, [%rd372];
	mad.wide.u32 	%rd244, %r481, %r69, %rd374;
	shr.u64 	%rd374, %rd244, 32;
	st.local.u32 	[%rd373], %rd244;
	add.s32 	%r755, %r755, 1;
	add.s64 	%rd373, %rd373, 4;
	add.s64 	%rd372, %rd372, 4;
	setp.ne.s32 	%p117, %r755, 6;
	@%p117 bra 	$L__BB0_101;
	setp.eq.s32 	%p118, %r70, 0;
	st.local.u32 	[%rd3+24], %rd374;
	ld.local.u32 	%r756, [%rd47+24];
	ld.local.u32 	%r757, [%rd47+20];
	@%p118 bra 	$L__BB0_104;
	shl.b32 	%r482, %r756, %r70;
	shr.u32 	%r483, %r757, %r71;
	add.s32 	%r756, %r483, %r482;
	shl.b32 	%r484, %r757, %r70;
	ld.local.u32 	%r485, [%rd47+16];
	shr.u32 	%r486, %r485, %r71;
	add.s32 	%r757, %r486, %r484;
$L__BB0_104:
	setp.lt.s32 	%p119, %r68, 0;
	shr.u32 	%r487, %r756, 30;
	shf.l.wrap.b32 	%r488, %r757, %r756, 2;
	shl.b32 	%r489, %r757, 2;
	shr.u32 	%r490, %r488, 31;
	add.s32 	%r491, %r490, %r487;
	neg.s32 	%r492, %r491;
	selp.b32 	%r758, %r492, %r491, %p119;
	xor.b32  	%r493, %r488, %r68;
	shr.s32 	%r494, %r488, 31;
	xor.b32  	%r495, %r494, %r488;
	xor.b32  	%r496, %r494, %r489;
	cvt.u64.u32 	%rd245, %r495;
	shl.b64 	%rd246, %rd245, 32;
	cvt.u64.u32 	%rd247, %r496;
	or.b64  	%rd248, %rd246, %rd247;
	cvt.rn.f64.s64 	%fd19, %rd248;
	mul.f64 	%fd20, %fd19, 0d3BF921FB54442D19;
	cvt.rn.f32.f64 	%f716, %fd20;
	neg.f32 	%f717, %f716;
	setp.lt.s32 	%p120, %r493, 0;
	selp.f32 	%f1169, %f717, %f716, %p120;
$L__BB0_105:
	mul.rn.f32 	%f718, %f1169, %f1169;
	and.b32  	%r497, %r758, 1;
	setp.eq.b32 	%p121, %r497, 1;
	selp.f32 	%f719, 0f3F800000, %f1169, %p121;
	fma.rn.f32 	%f720, %f718, %f719, 0f00000000;
	fma.rn.f32 	%f721, %f718, 0f37CBAC00, 0fBAB607ED;
	selp.f32 	%f722, %f721, 0fB94D4153, %p121;
	selp.f32 	%f723, 0f3D2AAABB, 0f3C0885E4, %p121;
	fma.rn.f32 	%f724, %f722, %f718, %f723;
	selp.f32 	%f725, 0fBEFFFFFF, 0fBE2AAAA8, %p121;
	fma.rn.f32 	%f726, %f724, %f718, %f725;
	fma.rn.f32 	%f727, %f726, %f720, %f719;
	and.b32  	%r498, %r758, 2;
	setp.eq.s32 	%p122, %r498, 0;
	mov.f32 	%f728, 0f00000000;
	sub.f32 	%f729, %f728, %f727;
	selp.f32 	%f730, %f727, %f729, %p122;
	sub.f32 	%f731, %f36, %f7;
	mul.f32 	%f732, %f192, %f731;
	sub.f32 	%f733, %f37, %f8;
	mul.f32 	%f734, %f733, %f730;
	sub.f32 	%f735, %f732, %f734;
	mul.f32 	%f736, %f731, %f730;
	fma.rn.f32 	%f195, %f192, %f733, %f736;
	abs.f32 	%f737, %f735;
	setp.geu.f32 	%p123, %f737, %f164;
	@%p123 bra 	$L__BB0_108;
	abs.f32 	%f738, %f195;
	add.f32 	%f739, %f5, 0f3C23D70A;
	setp.geu.f32 	%p124, %f738, %f739;
	@%p124 bra 	$L__BB0_108;
	add.f32 	%f1146, %f1146, %f36;
	add.f32 	%f1147, %f1147, %f37;
	mul.wide.s32 	%rd249, %r730, 8;
	add.s64 	%rd250, %rd6, %rd249;
	st.local.v2.f32 	[%rd250], {%f36, %f37};
	add.s32 	%r730, %r730, 1;
$L__BB0_108:
	mov.u32 	%r763, %r803;
	mov.f32 	%f1172, %f1189;
	@%p2 bra 	$L__BB0_114;
	mov.b64 	%rd377, 0;
	mov.b32 	%r760, 0;
	mov.u64 	%rd375, __cudart_i2opi_f;
	mov.u64 	%rd376, %rd2;
$L__BB0_110:
	.pragma "nounroll";
	ld.global.nc.u32 	%r500, [%rd375];
	mad.wide.u32 	%rd253, %r500, %r73, %rd377;
	shr.u64 	%rd377, %rd253, 32;
	st.local.u32 	[%rd376], %rd253;
	add.s32 	%r760, %r760, 1;
	add.s64 	%rd376, %rd376, 4;
	add.s64 	%rd375, %rd375, 4;
	setp.ne.s32 	%p125, %r760, 6;
	@%p125 bra 	$L__BB0_110;
	setp.eq.s32 	%p126, %r74, 0;
	st.local.u32 	[%rd2+24], %rd377;
	ld.local.u32 	%r761, [%rd54+24];
	ld.local.u32 	%r762, [%rd54+20];
	@%p126 bra 	$L__BB0_113;
	shl.b32 	%r501, %r761, %r74;
	shr.u32 	%r502, %r762, %r75;
	add.s32 	%r761, %r502, %r501;
	shl.b32 	%r503, %r762, %r74;
	ld.local.u32 	%r504, [%rd54+16];
	shr.u32 	%r505, %r504, %r75;
	add.s32 	%r762, %r505, %r503;
$L__BB0_113:
	setp.lt.s32 	%p127, %r72, 0;
	shr.u32 	%r506, %r761, 30;
	shf.l.wrap.b32 	%r507, %r762, %r761, 2;
	shl.b32 	%r508, %r762, 2;
	shr.u32 	%r509, %r507, 31;
	add.s32 	%r510, %r509, %r506;
	neg.s32 	%r511, %r510;
	selp.b32 	%r763, %r511, %r510, %p127;
	xor.b32  	%r512, %r507, %r72;
	shr.s32 	%r513, %r507, 31;
	xor.b32  	%r514, %r513, %r507;
	xor.b32  	%r515, %r513, %r508;
	cvt.u64.u32 	%rd254, %r514;
	shl.b64 	%rd255, %rd254, 32;
	cvt.u64.u32 	%rd256, %r515;
	or.b64  	%rd257, %rd255, %rd256;
	cvt.rn.f64.s64 	%fd21, %rd257;
	mul.f64 	%fd22, %fd21, 0d3BF921FB54442D19;
	cvt.rn.f32.f64 	%f740, %fd22;
	neg.f32 	%f741, %f740;
	setp.lt.s32 	%p128, %r512, 0;
	selp.f32 	%f1172, %f741, %f740, %p128;
$L__BB0_114:
	add.s32 	%r516, %r763, 1;
	mul.rn.f32 	%f742, %f1172, %f1172;
	and.b32  	%r517, %r763, 1;
	setp.eq.b32 	%p129, %r517, 1;
	selp.f32 	%f743, %f1172, 0f3F800000, %p129;
	fma.rn.f32 	%f744, %f742, %f743, 0f00000000;
	fma.rn.f32 	%f745, %f742, 0f37CBAC00, 0fBAB607ED;
	selp.f32 	%f746, 0fB94D4153, %f745, %p129;
	selp.f32 	%f747, 0f3C0885E4, 0f3D2AAABB, %p129;
	fma.rn.f32 	%f748, %f746, %f742, %f747;
	selp.f32 	%f749, 0fBE2AAAA8, 0fBEFFFFFF, %p129;
	fma.rn.f32 	%f750, %f748, %f742, %f749;
	fma.rn.f32 	%f751, %f750, %f744, %f743;
	and.b32  	%r518, %r516, 2;
	setp.eq.s32 	%p130, %r518, 0;
	mov.f32 	%f752, 0f00000000;
	sub.f32 	%f753, %f752, %f751;
	selp.f32 	%f202, %f751, %f753, %p130;
	mov.u32 	%r767, %r803;
	mov.f32 	%f1173, %f1189;
	@%p2 bra 	$L__BB0_120;
	mov.b64 	%rd380, 0;
	mov.b32 	%r764, 0;
	mov.u64 	%rd378, __cudart_i2opi_f;
	mov.u64 	%rd379, %rd1;
$L__BB0_116:
	.pragma "nounroll";
	ld.global.nc.u32 	%r520, [%rd378];
	mad.wide.u32 	%rd260, %r520, %r73, %rd380;
	shr.u64 	%rd380, %rd260, 32;
	st.local.u32 	[%rd379], %rd260;
	add.s32 	%r764, %r764, 1;
	add.s64 	%rd379, %rd379, 4;
	add.s64 	%rd378, %rd378, 4;
	setp.ne.s32 	%p131, %r764, 6;
	@%p131 bra 	$L__BB0_116;
	setp.eq.s32 	%p132, %r74, 0;
	st.local.u32 	[%rd1+24], %rd380;
	ld.local.u32 	%r765, [%rd61+24];
	ld.local.u32 	%r766, [%rd61+20];
	@%p132 bra 	$L__BB0_119;
	shl.b32 	%r521, %r765, %r74;
	shr.u32 	%r522, %r766, %r75;
	add.s32 	%r765, %r522, %r521;
	shl.b32 	%r523, %r766, %r74;
	ld.local.u32 	%r524, [%rd61+16];
	shr.u32 	%r525, %r524, %r75;
	add.s32 	%r766, %r525, %r523;
$L__BB0_119:
	setp.lt.s32 	%p133, %r72, 0;
	shr.u32 	%r526, %r765, 30;
	shf.l.wrap.b32 	%r527, %r766, %r765, 2;
	shl.b32 	%r528, %r766, 2;
	shr.u32 	%r529, %r527, 31;
	add.s32 	%r530, %r529, %r526;
	neg.s32 	%r531, %r530;
	selp.b32 	%r767, %r531, %r530, %p133;
	xor.b32  	%r532, %r527, %r72;
	shr.s32 	%r533, %r527, 31;
	xor.b32  	%r534, %r533, %r527;
	xor.b32  	%r535, %r533, %r528;
	cvt.u64.u32 	%rd261, %r534;
	shl.b64 	%rd262, %rd261, 32;
	cvt.u64.u32 	%rd263, %r535;
	or.b64  	%rd264, %rd262, %rd263;
	cvt.rn.f64.s64 	%fd23, %rd264;
	mul.f64 	%fd24, %fd23, 0d3BF921FB54442D19;
	cvt.rn.f32.f64 	%f754, %fd24;
	neg.f32 	%f755, %f754;
	setp.lt.s32 	%p134, %r532, 0;
	selp.f32 	%f1173, %f755, %f754, %p134;
$L__BB0_120:
	mul.rn.f32 	%f756, %f1173, %f1173;
	and.b32  	%r536, %r767, 1;
	setp.eq.b32 	%p135, %r536, 1;
	selp.f32 	%f757, 0f3F800000, %f1173, %p135;
	fma.rn.f32 	%f758, %f756, %f757, 0f00000000;
	fma.rn.f32 	%f759, %f756, 0f37CBAC00, 0fBAB607ED;
	selp.f32 	%f760, %f759, 0fB94D4153, %p135;
	selp.f32 	%f761, 0f3D2AAABB, 0f3C0885E4, %p135;
	fma.rn.f32 	%f762, %f760, %f756, %f761;
	selp.f32 	%f763, 0fBEFFFFFF, 0fBE2AAAA8, %p135;
	fma.rn.f32 	%f764, %f762, %f756, %f763;
	fma.rn.f32 	%f765, %f764, %f758, %f757;
	and.b32  	%r537, %r767, 2;
	setp.eq.s32 	%p136, %r537, 0;
	mov.f32 	%f766, 0f00000000;
	sub.f32 	%f767, %f766, %f765;
	selp.f32 	%f768, %f765, %f767, %p136;
	sub.f32 	%f769, %f34, %f9;
	mul.f32 	%f770, %f202, %f769;
	sub.f32 	%f771, %f35, %f10;
	mul.f32 	%f772, %f771, %f768;
	sub.f32 	%f773, %f770, %f772;
	mul.f32 	%f774, %f769, %f768;
	fma.rn.f32 	%f205, %f202, %f771, %f774;
	abs.f32 	%f775, %f773;
	setp.geu.f32 	%p137, %f775, %f167;
	@%p137 bra 	$L__BB0_123;
	abs.f32 	%f776, %f205;
	add.f32 	%f777, %f6, 0f3C23D70A;
	setp.geu.f32 	%p138, %f776, %f777;
	@%p138 bra 	$L__BB0_123;
	add.f32 	%f1146, %f1146, %f34;
	add.f32 	%f1147, %f1147, %f35;
	mul.wide.s32 	%rd265, %r730, 8;
	add.s64 	%rd266, %rd6, %rd265;
	st.local.v2.f32 	[%rd266], {%f34, %f35};
	add.s32 	%r730, %r730, 1;
$L__BB0_123:
	mov.u32 	%r772, %r794;
	mov.f32 	%f1176, %f1185;
	@%p1 bra 	$L__BB0_129;
	mov.b64 	%rd383, 0;
	mov.b32 	%r769, 0;
	mov.u64 	%rd381, __cudart_i2opi_f;
	mov.u64 	%rd382, %rd4;
$L__BB0_125:
	.pragma "nounroll";
	ld.global.nc.u32 	%r539, [%rd381];
	mad.wide.u32 	%rd269, %r539, %r69, %rd383;
	shr.u64 	%rd383, %rd269, 32;
	st.local.u32 	[%rd382], %rd269;
	add.s32 	%r769, %r769, 1;
	add.s64 	%rd382, %rd382, 4;
	add.s64 	%rd381, %rd381, 4;
	setp.ne.s32 	%p139, %r769, 6;
	@%p139 bra 	$L__BB0_125;
	setp.eq.s32 	%p140, %r70, 0;
	st.local.u32 	[%rd4+24], %rd383;
	ld.local.u32 	%r770, [%rd39+24];
	ld.local.u32 	%r771, [%rd39+20];
	@%p140 bra 	$L__BB0_128;
	shl.b32 	%r540, %r770, %r70;
	shr.u32 	%r541, %r771, %r71;
	add.s32 	%r770, %r541, %r540;
	shl.b32 	%r542, %r771, %r70;
	ld.local.u32 	%r543, [%rd39+16];
	shr.u32 	%r544, %r543, %r71;
	add.s32 	%r771, %r544, %r542;
$L__BB0_128:
	setp.lt.s32 	%p141, %r68, 0;
	shr.u32 	%r545, %r770, 30;
	shf.l.wrap.b32 	%r546, %r771, %r770, 2;
	shl.b32 	%r547, %r771, 2;
	shr.u32 	%r548, %r546, 31;
	add.s32 	%r549, %r548, %r545;
	neg.s32 	%r550, %r549;
	selp.b32 	%r772, %r550, %r549, %p141;
	xor.b32  	%r551, %r546, %r68;
	shr.s32 	%r552, %r546, 31;
	xor.b32  	%r553, %r552, %r546;
	xor.b32  	%r554, %r552, %r547;
	cvt.u64.u32 	%rd270, %r553;
	shl.b64 	%rd271, %rd270, 32;
	cvt.u64.u32 	%rd272, %r554;
	or.b64  	%rd273, %rd271, %rd272;
	cvt.rn.f64.s64 	%fd25, %rd273;
	mul.f64 	%fd26, %fd25, 0d3BF921FB54442D19;
	cvt.rn.f32.f64 	%f778, %fd26;
	neg.f32 	%f779, %f778;
	setp.lt.s32 	%p142, %r551, 0;
	selp.f32 	%f1176, %f779, %f778, %p142;
$L__BB0_129:
	add.s32 	%r555, %r772, 1;
	mul.rn.f32 	%f780, %f1176, %f1176;
	and.b32  	%r556, %r772, 1;
	setp.eq.b32 	%p143, %r556, 1;
	selp.f32 	%f781, %f1176, 0f3F800000, %p143;
	fma.rn.f32 	%f782, %f780, %f781, 0f00000000;
	fma.rn.f32 	%f783, %f780, 0f37CBAC00, 0fBAB607ED;
	selp.f32 	%f784, 0fB94D4153, %f783, %p143;
	selp.f32 	%f785, 0f3C0885E4, 0f3D2AAABB, %p143;
	fma.rn.f32 	%f786, %f784, %f780, %f785;
	selp.f32 	%f787, 0fBE2AAAA8, 0fBEFFFFFF, %p143;
	fma.rn.f32 	%f788, %f786, %f780, %f787;
	fma.rn.f32 	%f789, %f788, %f782, %f781;
	and.b32  	%r557, %r555, 2;
	setp.eq.s32 	%p144, %r557, 0;
	mov.f32 	%f790, 0f00000000;
	sub.f32 	%f791, %f790, %f789;
	selp.f32 	%f212, %f789, %f791, %p144;
	mov.u32 	%r776, %r794;
	mov.f32 	%f1177, %f1185;
	@%p1 bra 	$L__BB0_135;
	mov.b64 	%rd386, 0;
	mov.b32 	%r773, 0;
	mov.u64 	%rd384, __cudart_i2opi_f;
	mov.u64 	%rd385, %rd3;
$L__BB0_131:
	.pragma "nounroll";
	ld.global.nc.u32 	%r559, [%rd384];
	mad.wide.u32 	%rd276, %r559, %r69, %rd386;
	shr.u64 	%rd386, %rd276, 32;
	st.local.u32 	[%rd385], %rd276;
	add.s32 	%r773, %r773, 1;
	add.s64 	%rd385, %rd385, 4;
	add.s64 	%rd384, %rd384, 4;
	setp.ne.s32 	%p145, %r773, 6;
	@%p145 bra 	$L__BB0_131;
	setp.eq.s32 	%p146, %r70, 0;
	st.local.u32 	[%rd3+24], %rd386;
	ld.local.u32 	%r774, [%rd47+24];
	ld.local.u32 	%r775, [%rd47+20];
	@%p146 bra 	$L__BB0_134;
	shl.b32 	%r560, %r774, %r70;
	shr.u32 	%r561, %r775, %r71;
	add.s32 	%r774, %r561, %r560;
	shl.b32 	%r562, %r775, %r70;
	ld.local.u32 	%r563, [%rd47+16];
	shr.u32 	%r564, %r563, %r71;
	add.s32 	%r775, %r564, %r562;
$L__BB0_134:
	setp.lt.s32 	%p147, %r68, 0;
	shr.u32 	%r565, %r774, 30;
	shf.l.wrap.b32 	%r566, %r775, %r774, 2;
	shl.b32 	%r567, %r775, 2;
	shr.u32 	%r568, %r566, 31;
	add.s32 	%r569, %r568, %r565;
	neg.s32 	%r570, %r569;
	selp.b32 	%r776, %r570, %r569, %p147;
	xor.b32  	%r571, %r566, %r68;
	shr.s32 	%r572, %r566, 31;
	xor.b32  	%r573, %r572, %r566;
	xor.b32  	%r574, %r572, %r567;
	cvt.u64.u32 	%rd277, %r573;
	shl.b64 	%rd278, %rd277, 32;
	cvt.u64.u32 	%rd279, %r574;
	or.b64  	%rd280, %rd278, %rd279;
	cvt.rn.f64.s64 	%fd27, %rd280;
	mul.f64 	%fd28, %fd27, 0d3BF921FB54442D19;
	cvt.rn.f32.f64 	%f792, %fd28;
	neg.f32 	%f793, %f792;
	setp.lt.s32 	%p148, %r571, 0;
	selp.f32 	%f1177, %f793, %f792, %p148;
$L__BB0_135:
	mul.rn.f32 	%f794, %f1177, %f1177;
	and.b32  	%r575, %r776, 1;
	setp.eq.b32 	%p149, %r575, 1;
	selp.f32 	%f795, 0f3F800000, %f1177, %p149;
	fma.rn.f32 	%f796, %f794, %f795, 0f00000000;
	fma.rn.f32 	%f797, %f794, 0f37CBAC00, 0fBAB607ED;
	selp.f32 	%f798, %f797, 0fB94D4153, %p149;
	selp.f32 	%f799, 0f3D2AAABB, 0f3C0885E4, %p149;
	fma.rn.f32 	%f800, %f798, %f794, %f799;
	selp.f32 	%f801, 0fBEFFFFFF, 0fBE2AAAA8, %p149;
	fma.rn.f32 	%f802, %f800, %f794, %f801;
	fma.rn.f32 	%f803, %f802, %f796, %f795;
	and.b32  	%r576, %r776, 2;
	setp.eq.s32 	%p150, %r576, 0;
	mov.f32 	%f804, 0f00000000;
	sub.f32 	%f805, %f804, %f803;
	selp.f32 	%f806, %f803, %f805, %p150;
	sub.f32 	%f807, %f40, %f7;
	mul.f32 	%f808, %f212, %f807;
	sub.f32 	%f809, %f41, %f8;
	mul.f32 	%f810, %f809, %f806;
	sub.f32 	%f811, %f808, %f810;
	mul.f32 	%f812, %f807, %f806;
	fma.rn.f32 	%f215, %f212, %f809, %f812;
	abs.f32 	%f813, %f811;
	setp.geu.f32 	%p151, %f813, %f164;
	@%p151 bra 	$L__BB0_138;
	abs.f32 	%f814, %f215;
	add.f32 	%f815, %f5, 0f3C23D70A;
	setp.geu.f32 	%p152, %f814, %f815;
	@%p152 bra 	$L__BB0_138;
	add.f32 	%f1146, %f1146, %f40;
	add.f32 	%f1147, %f1147, %f41;
	mul.wide.s32 	%rd281, %r730, 8;
	add.s64 	%rd282, %rd6, %rd281;
	st.local.v2.f32 	[%rd282], {%f40, %f41};
	add.s32 	%r730, %r730, 1;
$L__BB0_138:
	mov.u32 	%r781, %r803;
	mov.f32 	%f1180, %f1189;
	@%p2 bra 	$L__BB0_144;
	mov.b64 	%rd389, 0;
	mov.b32 	%r778, 0;
	mov.u64 	%rd387, __cudart_i2opi_f;
	mov.u64 	%rd388, %rd2;
$L__BB0_140:
	.pragma "nounroll";
	ld.global.nc.u32 	%r578, [%rd387];
	mad.wide.u32 	%rd285, %r578, %r73, %rd389;
	shr.u64 	%rd389, %rd285, 32;
	st.local.u32 	[%rd388], %rd285;
	add.s32 	%r778, %r778, 1;
	add.s64 	%rd388, %rd388, 4;
	add.s64 	%rd387, %rd387, 4;
	setp.ne.s32 	%p153, %r778, 6;
	@%p153 bra 	$L__BB0_140;
	setp.eq.s32 	%p154, %r74, 0;
	st.local.u32 	[%rd2+24], %rd389;
	ld.local.u32 	%r779, [%rd54+24];
	ld.local.u32 	%r780, [%rd54+20];
	@%p154 bra 	$L__BB0_143;
	shl.b32 	%r579, %r779, %r74;
	shr.u32 	%r580, %r780, %r75;
	add.s32 	%r779, %r580, %r579;
	shl.b32 	%r581, %r780, %r74;
	ld.local.u32 	%r582, [%rd54+16];
	shr.u32 	%r583, %r582, %r75;
	add.s32 	%r780, %r583, %r581;
$L__BB0_143:
	setp.lt.s32 	%p155, %r72, 0;
	shr.u32 	%r584, %r779, 30;
	shf.l.wrap.b32 	%r585, %r780, %r779, 2;
	shl.b32 	%r586, %r780, 2;
	shr.u32 	%r587, %r585, 31;
	add.s32 	%r588, %r587, %r584;
	neg.s32 	%r589, %r588;
	selp.b32 	%r781, %r589, %r588, %p155;
	xor.b32  	%r590, %r585, %r72;
	shr.s32 	%r591, %r585, 31;
	xor.b32  	%r592, %r591, %r585;
	xor.b32  	%r593, %r591, %r586;
	cvt.u64.u32 	%rd286, %r592;
	shl.b64 	%rd287, %rd286, 32;
	cvt.u64.u32 	%rd288, %r593;
	or.b64  	%rd289, %rd287, %rd288;
	cvt.rn.f64.s64 	%fd29, %rd289;
	mul.f64 	%fd30, %fd29, 0d3BF921FB54442D19;
	cvt.rn.f32.f64 	%f816, %fd30;
	neg.f32 	%f817, %f816;
	setp.lt.s32 	%p156, %r590, 0;
	selp.f32 	%f1180, %f817, %f816, %p156;
$L__BB0_144:
	add.s32 	%r594, %r781, 1;
	mul.rn.f32 	%f818, %f1180, %f1180;
	and.b32  	%r595, %r781, 1;
	setp.eq.b32 	%p157, %r595, 1;
	selp.f32 	%f819, %f1180, 0f3F800000, %p157;
	fma.rn.f32 	%f820, %f818, %f819, 0f00000000;
	fma.rn.f32 	%f821, %f818, 0f37CBAC00, 0fBAB607ED;
	selp.f32 	%f822, 0fB94D4153, %f821, %p157;
	selp.f32 	%f823, 0f3C0885E4, 0f3D2AAABB, %p157;
	fma.rn.f32 	%f824, %f822, %f818, %f823;
	selp.f32 	%f825, 0fBE2AAAA8, 0fBEFFFFFF, %p157;
	fma.rn.f32 	%f826, %f824, %f818, %f825;
	fma.rn.f32 	%f827, %f826, %f820, %f819;
	and.b32  	%r596, %r594, 2;
	setp.eq.s32 	%p158, %r596, 0;
	mov.f32 	%f828, 0f00000000;
	sub.f32 	%f829, %f828, %f827;
	selp.f32 	%f222, %f827, %f829, %p158;
	mov.u32 	%r785, %r803;
	mov.f32 	%f1181, %f1189;
	@%p2 bra 	$L__BB0_150;
	mov.b64 	%rd392, 0;
	mov.b32 	%r782, 0;
	mov.u64 	%rd390, __cudart_i2opi_f;
	mov.u64 	%rd391, %rd1;
$L__BB0_146:
	.pragma "nounroll";
	ld.global.nc.u32 	%r598, [%rd390];
	mad.wide.u32 	%rd292, %r598, %r73, %rd392;
	shr.u64 	%rd392, %rd292, 32;
	st.local.u32 	[%rd391], %rd292;
	add.s32 	%r782, %r782, 1;
	add.s64 	%rd391, %rd391, 4;
	add.s64 	%rd390, %rd390, 4;
	setp.ne.s32 	%p159, %r782, 6;
	@%p159 bra 	$L__BB0_146;
	setp.eq.s32 	%p160, %r74, 0;
	st.local.u32 	[%rd1+24], %rd392;
	ld.local.u32 	%r783, [%rd61+24];
	ld.local.u32 	%r784, [%rd61+20];
	@%p160 bra 	$L__BB0_149;
	shl.b32 	%r599, %r783, %r74;
	shr.u32 	%r600, %r784, %r75;
	add.s32 	%r783, %r600, %r599;
	shl.b32 	%r601, %r784, %r74;
	ld.local.u32 	%r602, [%rd61+16];
	shr.u32 	%r603, %r602, %r75;
	add.s32 	%r784, %r603, %r601;
$L__BB0_149:
	setp.lt.s32 	%p161, %r72, 0;
	shr.u32 	%r604, %r783, 30;
	shf.l.wrap.b32 	%r605, %r784, %r783, 2;
	shl.b32 	%r606, %r784, 2;
	shr.u32 	%r607, %r605, 31;
	add.s32 	%r608, %r607, %r604;
	neg.s32 	%r609, %r608;
	selp.b32 	%r785, %r609, %r608, %p161;
	xor.b32  	%r610, %r605, %r72;
	shr.s32 	%r611, %r605, 31;
	xor.b32  	%r612, %r611, %r605;
	xor.b32  	%r613, %r611, %r606;
	cvt.u64.u32 	%rd293, %r612;
	shl.b64 	%rd294, %rd293, 32;
	cvt.u64.u32 	%rd295, %r613;
	or.b64  	%rd296, %rd294, %rd295;
	cvt.rn.f64.s64 	%fd31, %rd296;
	mul.f64 	%fd32, %fd31, 0d3BF921FB54442D19;
	cvt.rn.f32.f64 	%f830, %fd32;
	neg.f32 	%f831, %f830;
	setp.lt.s32 	%p162, %r610, 0;
	selp.f32 	%f1181, %f831, %f830, %p162;
$L__BB0_150:
	mul.rn.f32 	%f832, %f1181, %f1181;
	and.b32  	%r614, %r785, 1;
	setp.eq.b32 	%p163, %r614, 1;
	selp.f32 	%f833, 0f3F800000, %f1181, %p163;
	fma.rn.f32 	%f834, %f832, %f833, 0f00000000;
	fma.rn.f32 	%f835, %f832, 0f37CBAC00, 0fBAB607ED;
	selp.f32 	%f836, %f835, 0fB94D4153, %p163;
	selp.f32 	%f837, 0f3D2AAABB, 0f3C0885E4, %p163;
	fma.rn.f32 	%f838, %f836, %f832, %f837;
	selp.f32 	%f839, 0fBEFFFFFF, 0fBE2AAAA8, %p163;
	fma.rn.f32 	%f840, %f838, %f832, %f839;
	fma.rn.f32 	%f841, %f840, %f834, %f833;
	and.b32  	%r615, %r785, 2;
	setp.eq.s32 	%p164, %r615, 0;
	mov.f32 	%f842, 0f00000000;
	sub.f32 	%f843, %f842, %f841;
	selp.f32 	%f844, %f841, %f843, %p164;
	sub.f32 	%f845, %f38, %f9;
	mul.f32 	%f846, %f222, %f845;
	sub.f32 	%f847, %f39, %f10;
	mul.f32 	%f848, %f847, %f844;
	sub.f32 	%f849, %f846, %f848;
	mul.f32 	%f850, %f845, %f844;
	fma.rn.f32 	%f225, %f222, %f847, %f850;
	abs.f32 	%f851, %f849;
	setp.geu.f32 	%p165, %f851, %f167;
	@%p165 bra 	$L__BB0_153;
	abs.f32 	%f852, %f225;
	add.f32 	%f853, %f6, 0f3C23D70A;
	setp.geu.f32 	%p166, %f852, %f853;
	@%p166 bra 	$L__BB0_153;
	add.f32 	%f1146, %f1146, %f38;
	add.f32 	%f1147, %f1147, %f39;
	mul.wide.s32 	%rd297, %r730, 8;
	add.s64 	%rd298, %rd6, %rd297;
	st.local.v2.f32 	[%rd298], {%f38, %f39};
	add.s32 	%r730, %r730, 1;
$L__BB0_153:
	mov.u32 	%r790, %r794;
	mov.f32 	%f1184, %f1185;
	@%p1 bra 	$L__BB0_159;
	mov.b64 	%rd395, 0;
	mov.b32 	%r787, 0;
	mov.u64 	%rd393, __cudart_i2opi_f;
	mov.u64 	%rd394, %rd4;
$L__BB0_155:
	.pragma "nounroll";
	ld.global.nc.u32 	%r617, [%rd393];
	mad.wide.u32 	%rd301, %r617, %r69, %rd395;
	shr.u64 	%rd395, %rd301, 32;
	st.local.u32 	[%rd394], %rd301;
	add.s32 	%r787, %r787, 1;
	add.s64 	%rd394, %rd394, 4;
	add.s64 	%rd393, %rd393, 4;
	setp.ne.s32 	%p167, %r787, 6;
	@%p167 bra 	$L__BB0_155;
	setp.eq.s32 	%p168, %r70, 0;
	st.local.u32 	[%rd4+24], %rd395;
	ld.local.u32 	%r788, [%rd39+24];
	ld.local.u32 	%r789, [%rd39+20];
	@%p168 bra 	$L__BB0_158;
	shl.b32 	%r618, %r788, %r70;
	shr.u32 	%r619, %r789, %r71;
	add.s32 	%r788, %r619, %r618;
	shl.b32 	%r620, %r789, %r70;
	ld.local.u32 	%r621, [%rd39+16];
	shr.u32 	%r622, %r621, %r71;
	add.s32 	%r789, %r622, %r620;
$L__BB0_158:
	setp.lt.s32 	%p169, %r68, 0;
	shr.u32 	%r623, %r788, 30;
	shf.l.wrap.b32 	%r624, %r789, %r788, 2;
	shl.b32 	%r625, %r789, 2;
	shr.u32 	%r626, %r624, 31;
	add.s32 	%r627, %r626, %r623;
	neg.s32 	%r628, %r627;
	selp.b32 	%r790, %r628, %r627, %p169;
	xor.b32  	%r629, %r624, %r68;
	shr.s32 	%r630, %r624, 31;
	xor.b32  	%r631, %r630, %r624;
	xor.b32  	%r632, %r630, %r625;
	cvt.u64.u32 	%rd302, %r631;
	shl.b64 	%rd303, %rd302, 32;
	cvt.u64.u32 	%rd304, %r632;
	or.b64  	%rd305, %rd303, %rd304;
	cvt.rn.f64.s64 	%fd33, %rd305;
	mul.f64 	%fd34, %fd33, 0d3BF921FB54442D19;
	cvt.rn.f32.f64 	%f854, %fd34;
	neg.f32 	%f855, %f854;
	setp.lt.s32 	%p170, %r629, 0;
	selp.f32 	%f1184, %f855, %f854, %p170;
$L__BB0_159:
	add.s32 	%r633, %r790, 1;
	mul.rn.f32 	%f856, %f1184, %f1184;
	and.b32  	%r634, %r790, 1;
	setp.eq.b32 	%p171, %r634, 1;
	selp.f32 	%f857, %f1184, 0f3F800000, %p171;
	fma.rn.f32 	%f858, %f856, %f857, 0f00000000;
	fma.rn.f32 	%f859, %f856, 0f37CBAC00, 0fBAB607ED;
	selp.f32 	%f860, 0fB94D4153, %f859, %p171;
	selp.f32 	%f861, 0f3C0885E4, 0f3D2AAABB, %p171;
	fma.rn.f32 	%f862, %f860, %f856, %f861;
	selp.f32 	%f863, 0fBE2AAAA8, 0fBEFFFFFF, %p171;
	fma.rn.f32 	%f864, %f862, %f856, %f863;
	fma.rn.f32 	%f865, %f864, %f858, %f857;
	and.b32  	%r635, %r633, 2;
	setp.eq.s32 	%p172, %r635, 0;
	mov.f32 	%f866, 0f00000000;
	sub.f32 	%f867, %f866, %f865;
	selp.f32 	%f232, %f865, %f867, %p172;
	@%p1 bra 	$L__BB0_165;
	mov.b64 	%rd398, 0;
	mov.b32 	%r791, 0;
	mov.u64 	%rd396, __cudart_i2opi_f;
	mov.u64 	%rd397, %rd3;
$L__BB0_161:
	.pragma "nounroll";
	ld.global.nc.u32 	%r637, [%rd396];
	mad.wide.u32 	%rd308, %r637, %r69, %rd398;
	shr.u64 	%rd398, %rd308, 32;
	st.local.u32 	[%rd397], %rd308;
	add.s32 	%r791, %r791, 1;
	add.s64 	%rd397, %rd397, 4;
	add.s64 	%rd396, %rd396, 4;
	setp.ne.s32 	%p173, %r791, 6;
	@%p173 bra 	$L__BB0_161;
	setp.eq.s32 	%p174, %r70, 0;
	st.local.u32 	[%rd3+24], %rd398;
	ld.local.u32 	%r792, [%rd47+24];
	ld.local.u32 	%r793, [%rd47+20];
	@%p174 bra 	$L__BB0_164;
	shl.b32 	%r638, %r792, %r70;
	shr.u32 	%r639, %r793, %r71;
	add.s32 	%r792, %r639, %r638;
	shl.b32 	%r640, %r793, %r70;
	ld.local.u32 	%r641, [%rd47+16];
	shr.u32 	%r642, %r641, %r71;
	add.s32 	%r793, %r642, %r640;
$L__BB0_164:
	setp.lt.s32 	%p175, %r68, 0;
	shr.u32 	%r643, %r792, 30;
	shf.l.wrap.b32 	%r644, %r793, %r792, 2;
	shl.b32 	%r645, %r793, 2;
	shr.u32 	%r646, %r644, 31;
	add.s32 	%r647, %r646, %r643;
	neg.s32 	%r648, %r647;
	selp.b32 	%r794, %r648, %r647, %p175;
	xor.b32  	%r649, %r644, %r68;
	shr.s32 	%r650, %r644, 31;
	xor.b32  	%r651, %r650, %r644;
	xor.b32  	%r652, %r650, %r645;
	cvt.u64.u32 	%rd309, %r651;
	shl.b64 	%rd310, %rd309, 32;
	cvt.u64.u32 	%rd311, %r652;
	or.b64  	%rd312, %rd310, %rd311;
	cvt.rn.f64.s64 	%fd35, %rd312;
	mul.f64 	%fd36, %fd35, 0d3BF921FB54442D19;
	cvt.rn.f32.f64 	%f868, %fd36;
	neg.f32 	%f869, %f868;
	setp.lt.s32 	%p176, %r649, 0;
	selp.f32 	%f1185, %f869, %f868, %p176;
$L__BB0_165:
	mul.rn.f32 	%f870, %f1185, %f1185;
	and.b32  	%r653, %r794, 1;
	setp.eq.b32 	%p177, %r653, 1;
	selp.f32 	%f871, 0f3F800000, %f1185, %p177;
	fma.rn.f32 	%f872, %f870, %f871, 0f00000000;
	fma.rn.f32 	%f873, %f870, 0f37CBAC00, 0fBAB607ED;
	selp.f32 	%f874, %f873, 0fB94D4153, %p177;
	selp.f32 	%f875, 0f3D2AAABB, 0f3C0885E4, %p177;
	fma.rn.f32 	%f876, %f874, %f870, %f875;
	selp.f32 	%f877, 0fBEFFFFFF, 0fBE2AAAA8, %p177;
	fma.rn.f32 	%f878, %f876, %f870, %f877;
	fma.rn.f32 	%f879, %f878, %f872, %f871;
	and.b32  	%r654, %r794, 2;
	setp.eq.s32 	%p178, %r654, 0;
	mov.f32 	%f880, 0f00000000;
	sub.f32 	%f881, %f880, %f879;
	selp.f32 	%f882, %f879, %f881, %p178;
	sub.f32 	%f883, %f44, %f7;
	mul.f32 	%f884, %f232, %f883;
	sub.f32 	%f885, %f45, %f8;
	mul.f32 	%f886, %f885, %f882;
	sub.f32 	%f887, %f884, %f886;
	mul.f32 	%f888, %f883, %f882;
	fma.rn.f32 	%f235, %f232, %f885, %f888;
	abs.f32 	%f889, %f887;
	setp.geu.f32 	%p179, %f889, %f164;
	@%p179 bra 	$L__BB0_168;
	abs.f32 	%f890, %f235;
	add.f32 	%f891, %f5, 0f3C23D70A;
	setp.geu.f32 	%p180, %f890, %f891;
	@%p180 bra 	$L__BB0_168;
	add.f32 	%f1146, %f1146, %f44;
	add.f32 	%f1147, %f1147, %f45;
	mul.wide.s32 	%rd313, %r730, 8;
	add.s64 	%rd314, %rd6, %rd313;
	st.local.v2.f32 	[%rd314], {%f44, %f45};
	add.s32 	%r730, %r730, 1;
$L__BB0_168:
	mov.u32 	%r799, %r803;
	mov.f32 	%f1188, %f1189;
	@%p2 bra 	$L__BB0_174;
	mov.b64 	%rd401, 0;
	mov.b32 	%r796, 0;
	mov.u64 	%rd399, __cudart_i2opi_f;
	mov.u64 	%rd400, %rd2;
$L__BB0_170:
	.pragma "nounroll";
	ld.global.nc.u32 	%r656, [%rd399];
	mad.wide.u32 	%rd317, %r656, %r73, %rd401;
	shr.u64 	%rd401, %rd317, 32;
	st.local.u32 	[%rd400], %rd317;
	add.s32 	%r796, %r796, 1;
	add.s64 	%rd400, %rd400, 4;
	add.s64 	%rd399, %rd399, 4;
	setp.ne.s32 	%p181, %r796, 6;
	@%p181 bra 	$L__BB0_170;
	setp.eq.s32 	%p182, %r74, 0;
	st.local.u32 	[%rd2+24], %rd401;
	ld.local.u32 	%r797, [%rd54+24];
	ld.local.u32 	%r798, [%rd54+20];
	@%p182 bra 	$L__BB0_173;
	shl.b32 	%r657, %r797, %r74;
	shr.u32 	%r658, %r798, %r75;
	add.s32 	%r797, %r658, %r657;
	shl.b32 	%r659, %r798, %r74;
	ld.local.u32 	%r660, [%rd54+16];
	shr.u32 	%r661, %r660, %r75;
	add.s32 	%r798, %r661, %r659;
$L__BB0_173:
	setp.lt.s32 	%p183, %r72, 0;
	shr.u32 	%r662, %r797, 30;
	shf.l.wrap.b32 	%r663, %r798, %r797, 2;
	shl.b32 	%r664, %r798, 2;
	shr.u32 	%r665, %r663, 31;
	add.s32 	%r666, %r665, %r662;
	neg.s32 	%r667, %r666;
	selp.b32 	%r799, %r667, %r666, %p183;
	xor.b32  	%r668, %r663, %r72;
	shr.s32 	%r669, %r663, 31;
	xor.b32  	%r670, %r669, %r663;
	xor.b32  	%r671, %r669, %r664;
	cvt.u64.u32 	%rd318, %r670;
	shl.b64 	%rd319, %rd318, 32;
	cvt.u64.u32 	%rd320, %r671;
	or.b64  	%rd321, %rd319, %rd320;
	cvt.rn.f64.s64 	%fd37, %rd321;
	mul.f64 	%fd38, %fd37, 0d3BF921FB54442D19;
	cvt.rn.f32.f64 	%f892, %fd38;
	neg.f32 	%f893, %f892;
	setp.lt.s32 	%p184, %r668, 0;
	selp.f32 	%f1188, %f893, %f892, %p184;
$L__BB0_174:
	add.s32 	%r672, %r799, 1;
	mul.rn.f32 	%f894, %f1188, %f1188;
	and.b32  	%r673, %r799, 1;
	setp.eq.b32 	%p185, %r673, 1;
	selp.f32 	%f895, %f1188, 0f3F800000, %p185;
	fma.rn.f32 	%f896, %f894, %f895, 0f00000000;
	fma.rn.f32 	%f897, %f894, 0f37CBAC00, 0fBAB607ED;
	selp.f32 	%f898, 0fB94D4153, %f897, %p185;
	selp.f32 	%f899, 0f3C0885E4, 0f3D2AAABB, %p185;
	fma.rn.f32 	%f900, %f898, %f894, %f899;
	selp.f32 	%f901, 0fBE2AAAA8, 0fBEFFFFFF, %p185;
	fma.rn.f32 	%f902, %f900, %f894, %f901;
	fma.rn.f32 	%f903, %f902, %f896, %f895;
	and.b32  	%r674, %r672, 2;
	setp.eq.s32 	%p186, %r674, 0;
	mov.f32 	%f904, 0f00000000;
	sub.f32 	%f905, %f904, %f903;
	selp.f32 	%f242, %f903, %f905, %p186;
	@%p2 bra 	$L__BB0_180;
	mov.b64 	%rd402, 0;
	mov.b32 	%r800, 0;
	mov.u64 	%rd324, __cudart_i2opi_f;
$L__BB0_176:
	.pragma "nounroll";
	mul.wide.u32 	%rd323, %r800, 4;
	add.s64 	%rd325, %rd324, %rd323;
	ld.global.nc.u32 	%r676, [%rd325];
	mad.wide.u32 	%rd326, %r676, %r73, %rd402;
	shr.u64 	%rd402, %rd326, 32;
	add.s64 	%rd327, %rd1, %rd323;
	st.local.u32 	[%rd327], %rd326;
	add.s32 	%r800, %r800, 1;
	setp.ne.s32 	%p187, %r800, 6;
	@%p187 bra 	$L__BB0_176;
	setp.eq.s32 	%p188, %r74, 0;
	st.local.u32 	[%rd1+24], %rd402;
	ld.local.u32 	%r801, [%rd61+24];
	ld.local.u32 	%r802, [%rd61+20];
	@%p188 bra 	$L__BB0_179;
	shl.b32 	%r677, %r801, %r74;
	shr.u32 	%r678, %r802, %r75;
	add.s32 	%r801, %r678, %r677;
	shl.b32 	%r679, %r802, %r74;
	ld.local.u32 	%r680, [%rd61+16];
	shr.u32 	%r681, %r680, %r75;
	add.s32 	%r802, %r681, %r679;
$L__BB0_179:
	setp.lt.s32 	%p189, %r72, 0;
	shr.u32 	%r682, %r801, 30;
	shf.l.wrap.b32 	%r683, %r802, %r801, 2;
	shl.b32 	%r684, %r802, 2;
	shr.u32 	%r685, %r683, 31;
	add.s32 	%r686, %r685, %r682;
	neg.s32 	%r687, %r686;
	selp.b32 	%r803, %r687, %r686, %p189;
	xor.b32  	%r688, %r683, %r72;
	shr.s32 	%r689, %r683, 31;
	xor.b32  	%r690, %r689, %r683;
	xor.b32  	%r691, %r689, %r684;
	cvt.u64.u32 	%rd328, %r690;
	shl.b64 	%rd329, %rd328, 32;
	cvt.u64.u32 	%rd330, %r691;
	or.b64  	%rd331, %rd329, %rd330;
	cvt.rn.f64.s64 	%fd39, %rd331;
	mul.f64 	%fd40, %fd39, 0d3BF921FB54442D19;
	cvt.rn.f32.f64 	%f906, %fd40;
	neg.f32 	%f907, %f906;
	setp.lt.s32 	%p190, %r688, 0;
	selp.f32 	%f1189, %f907, %f906, %p190;
$L__BB0_180:
	mul.rn.f32 	%f908, %f1189, %f1189;
	and.b32  	%r692, %r803, 1;
	setp.eq.b32 	%p191, %r692, 1;
	selp.f32 	%f909, 0f3F800000, %f1189, %p191;
	fma.rn.f32 	%f910, %f908, %f909, 0f00000000;
	fma.rn.f32 	%f911, %f908, 0f37CBAC00, 0fBAB607ED;
	selp.f32 	%f912, %f911, 0fB94D4153, %p191;
	selp.f32 	%f913, 0f3D2AAABB, 0f3C0885E4, %p191;
	fma.rn.f32 	%f914, %f912, %f908, %f913;
	selp.f32 	%f915, 0fBEFFFFFF, 0fBE2AAAA8, %p191;
	fma.rn.f32 	%f916, %f914, %f908, %f915;
	fma.rn.f32 	%f917, %f916, %f910, %f909;
	and.b32  	%r693, %r803, 2;
	setp.eq.s32 	%p192, %r693, 0;
	mov.f32 	%f918, 0f00000000;
	sub.f32 	%f919, %f918, %f917;
	selp.f32 	%f920, %f917, %f919, %p192;
	sub.f32 	%f921, %f42, %f9;
	mul.f32 	%f922, %f242, %f921;
	sub.f32 	%f923, %f43, %f10;
	mul.f32 	%f924, %f923, %f920;
	sub.f32 	%f925, %f922, %f924;
	mul.f32 	%f926, %f921, %f920;
	fma.rn.f32 	%f245, %f242, %f923, %f926;
	abs.f32 	%f927, %f925;
	setp.geu.f32 	%p193, %f927, %f167;
	@%p193 bra 	$L__BB0_183;
	abs.f32 	%f928, %f245;
	add.f32 	%f929, %f6, 0f3C23D70A;
	setp.geu.f32 	%p194, %f928, %f929;
	@%p194 bra 	$L__BB0_183;
	add.f32 	%f1146, %f1146, %f42;
	add.f32 	%f1147, %f1147, %f43;
	mul.wide.s32 	%rd332, %r730, 8;
	add.s64 	%rd333, %rd6, %rd332;
	st.local.v2.f32 	[%rd333], {%f42, %f43};
	add.s32 	%r730, %r730, 1;
$L__BB0_183:
	add.s32 	%r254, %r730, -1;
	setp.lt.s32 	%p195, %r730, 2;
	mov.f32 	%f1207, 0f00000000;
	@%p195 bra 	$L__BB0_202;
	cvt.rn.f32.s32 	%f931, %r730;
	div.rn.f32 	%f250, %f1146, %f931;
	div.rn.f32 	%f251, %f1147, %f931;
	add.s64 	%rd136, %rd6, 8;
	mov.b32 	%r806, 0;
	mov.u32 	%r805, %r254;
$L__BB0_185:
	sub.s32 	%r695, %r806, %r730;
	setp.gt.s32 	%p196, %r695, -2;
	@%p196 bra 	$L__BB0_190;
	ld.local.v2.f32 	{%f1192, %f1193}, [%rd6];
	neg.s32 	%r807, %r805;
	mov.u64 	%rd403, %rd136;
$L__BB0_187:
	sub.f32 	%f932, %f1193, %f251;
	sub.f32 	%f933, %f1192, %f250;
	abs.f32 	%f934, %f933;
	abs.f32 	%f935, %f932;
	setp.gt.f32 	%p197, %f935, %f934;
	selp.f32 	%f936, %f935, %f934, %p197;
	selp.f32 	%f937, %f934, %f935, %p197;
	div.rn.f32 	%f938, %f937, %f936;
	mul.f32 	%f939, %f938, %f938;
	fma.rn.f32 	%f940, %f939, 0f3B33710B, 0fBC807748;
	fma.rn.f32 	%f941, %f940, %f939, 0f3D2CDAB2;
	fma.rn.f32 	%f942, %f941, %f939, 0fBD992D10;
	fma.rn.f32 	%f943, %f942, %f939, 0f3DD9EA6C;
	fma.rn.f32 	%f944, %f943, %f939, 0fBE117CB1;
	fma.rn.f32 	%f945, %f944, %f939, 0f3E4CBCE0;
	fma.rn.f32 	%f946, %f945, %f939, 0fBEAAAA7D;
	mul.f32 	%f947, %f939, %f946;
	fma.rn.f32 	%f948, %f947, %f938, %f938;
	neg.f32 	%f949, %f948;
	fma.rn.f32 	%f950, 0f3F6EE581, 0f3FD774EB, %f949;
	selp.f32 	%f951, %f950, %f948, %p197;
	selp.f32 	%f952, 0f3F6EE581, 0f3FEEE581, %p197;
	selp.f32 	%f953, %f948, %f949, %p197;
	mov.b32 	%r696, %f933;
	fma.rn.f32 	%f954, %f952, 0f3FD774EB, %f953;
	setp.lt.s32 	%p198, %r696, 0;
	selp.f32 	%f955, %f954, %f951, %p198;
	add.f32 	%f956, %f935, %f934;
	setp.eq.f32 	%p199, %f936, 0f00000000;
	selp.f32 	%f957, 0f40490FDB, 0f00000000, %p198;
	setp.eq.f32 	%p200, %f934, %f935;
	selp.f32 	%f958, 0f4016CBE4, 0f3F490FDB, %p198;
	selp.f32 	%f959, %f958, %f955, %p200;
	selp.f32 	%f960, %f957, %f959, %p199;
	abs.f32 	%f961, %f956;
	setp.nan.f32 	%p201, %f961, %f961;
	copysign.f32 	%f962, %f932, %f960;
	selp.f32 	%f963, %f956, %f962, %p201;
	ld.local.v2.f32 	{%f1192, %f1193}, [%rd403];
	sub.f32 	%f964, %f1193, %f251;
	sub.f32 	%f965, %f1192, %f250;
	abs.f32 	%f966, %f965;
	abs.f32 	%f967, %f964;
	setp.gt.f32 	%p202, %f967, %f966;
	selp.f32 	%f968, %f967, %f966, %p202;
	selp.f32 	%f969, %f966, %f967, %p202;
	div.rn.f32 	%f970, %f969, %f968;
	mul.f32 	%f971, %f970, %f970;
	fma.rn.f32 	%f972, %f971, 0f3B33710B, 0fBC807748;
	fma.rn.f32 	%f973, %f972, %f971, 0f3D2CDAB2;
	fma.rn.f32 	%f974, %f973, %f971, 0fBD992D10;
	fma.rn.f32 	%f975, %f974, %f971, 0f3DD9EA6C;
	fma.rn.f32 	%f976, %f975, %f971, 0fBE117CB1;
	fma.rn.f32 	%f977, %f976, %f971, 0f3E4CBCE0;
	fma.rn.f32 	%f978, %f977, %f971, 0fBEAAAA7D;
	mul.f32 	%f979, %f971, %f978;
	fma.rn.f32 	%f980, %f979, %f970, %f970;
	neg.f32 	%f981, %f980;
	fma.rn.f32 	%f982, 0f3F6EE581, 0f3FD774EB, %f981;
	selp.f32 	%f983, %f982, %f980, %p202;
	selp.f32 	%f984, 0f3F6EE581, 0f3FEEE581, %p202;
	selp.f32 	%f985, %f980, %f981, %p202;
	mov.b32 	%r697, %f965;
	fma.rn.f32 	%f986, %f984, 0f3FD774EB, %f985;
	setp.lt.s32 	%p203, %r697, 0;
	selp.f32 	%f987, %f986, %f983, %p203;
	add.f32 	%f988, %f967, %f966;
	setp.eq.f32 	%p204, %f968, 0f00000000;
	selp.f32 	%f989, 0f40490FDB, 0f00000000, %p203;
	setp.eq.f32 	%p205, %f966, %f967;
	selp.f32 	%f990, 0f4016CBE4, 0f3F490FDB, %p203;
	selp.f32 	%f991, %f990, %f987, %p205;
	selp.f32 	%f992, %f989, %f991, %p204;
	abs.f32 	%f993, %f988;
	setp.nan.f32 	%p206, %f993, %f993;
	copysign.f32 	%f994, %f964, %f992;
	selp.f32 	%f995, %f988, %f994, %p206;
	setp.leu.f32 	%p207, %f963, %f995;
	@%p207 bra 	$L__BB0_189;
	ld.local.v2.f32 	{%f262, %f263}, [%rd403+-8];
	st.local.v2.f32 	[%rd403+-8], {%f1192, %f1193};
	st.local.v2.f32 	[%rd403], {%f262, %f263};
	mov.f32 	%f1192, %f262;
	mov.f32 	%f1193, %f263;
$L__BB0_189:
	add.s32 	%r807, %r807, 1;
	setp.ne.s32 	%p208, %r807, 0;
	add.s64 	%rd403, %rd403, 8;
	@%p208 bra 	$L__BB0_187;
$L__BB0_190:
	add.s32 	%r806, %r806, 1;
	add.s32 	%r805, %r805, -1;
	setp.eq.s32 	%p209, %r806, %r254;
	@%p209 bra 	$L__BB0_191;
	bra.uni 	$L__BB0_185;
$L__BB0_191:
	ld.local.v2.f32 	{%f254, %f255}, [%rd6];
	add.s32 	%r699, %r730, -2;
	and.b32  	%r258, %r254, 7;
	setp.lt.u32 	%p210, %r699, 7;
	mov.f32 	%f1207, 0f00000000;
	mov.b32 	%r809, 0;
	mov.f32 	%f1199, %f255;
	mov.f32 	%f1200, %f254;
	@%p210 bra 	$L__BB0_194;
	and.b32  	%r809, %r254, -8;
	add.s64 	%rd404, %rd6, 32;
	neg.s32 	%r808, %r809;
	mov.f32 	%f1207, 0f00000000;
	mov.f32 	%f1199, %f255;
	mov.f32 	%f1200, %f254;
$L__BB0_193:
	.pragma "nounroll";
	sub.f32 	%f999, %f1200, %f254;
	sub.f32 	%f1000, %f1199, %f255;
	ld.local.v2.f32 	{%f1001, %f1002}, [%rd404+-24];
	sub.f32 	%f1003, %f1001, %f254;
	sub.f32 	%f1004, %f1002, %f255;
	mul.f32 	%f1005, %f999, %f1004;
	mul.f32 	%f1006, %f1000, %f1003;
	sub.f32 	%f1007, %f1005, %f1006;
	add.f32 	%f1008, %f1207, %f1007;
	ld.local.v4.f32 	{%f1009, %f1010, %f1011, %f1012}, [%rd404+-16];
	sub.f32 	%f1013, %f1009, %f254;
	sub.f32 	%f1014, %f1010, %f255;
	mul.f32 	%f1015, %f1003, %f1014;
	mul.f32 	%f1016, %f1004, %f1013;
	sub.f32 	%f1017, %f1015, %f1016;
	add.f32 	%f1018, %f1008, %f1017;
	sub.f32 	%f1019, %f1011, %f254;
	sub.f32 	%f1020, %f1012, %f255;
	mul.f32 	%f1021, %f1013, %f1020;
	mul.f32 	%f1022, %f1014, %f1019;
	sub.f32 	%f1023, %f1021, %f1022;
	add.f32 	%f1024, %f1018, %f1023;
	ld.local.v4.f32 	{%f1025, %f1026, %f1027, %f1028}, [%rd404];
	sub.f32 	%f1029, %f1025, %f254;
	sub.f32 	%f1030, %f1026, %f255;
	mul.f32 	%f1031, %f1019, %f1030;
	mul.f32 	%f1032, %f1020, %f1029;
	sub.f32 	%f1033, %f1031, %f1032;
	add.f32 	%f1034, %f1024, %f1033;
	sub.f32 	%f1035, %f1027, %f254;
	sub.f32 	%f1036, %f1028, %f255;
	mul.f32 	%f1037, %f1029, %f1036;
	mul.f32 	%f1038, %f1030, %f1035;
	sub.f32 	%f1039, %f1037, %f1038;
	add.f32 	%f1040, %f1034, %f1039;
	ld.local.v4.f32 	{%f1041, %f1042, %f1043, %f1044}, [%rd404+16];
	sub.f32 	%f1045, %f1041, %f254;
	sub.f32 	%f1046, %f1042, %f255;
	mul.f32 	%f1047, %f1035, %f1046;
	mul.f32 	%f1048, %f1036, %f1045;
	sub.f32 	%f1049, %f1047, %f1048;
	add.f32 	%f1050, %f1040, %f1049;
	sub.f32 	%f1051, %f1043, %f254;
	sub.f32 	%f1052, %f1044, %f255;
	mul.f32 	%f1053, %f1045, %f1052;
	mul.f32 	%f1054, %f1046, %f1051;
	sub.f32 	%f1055, %f1053, %f1054;
	add.f32 	%f1056, %f1050, %f1055;
	ld.local.v2.f32 	{%f1200, %f1199}, [%rd404+32];
	sub.f32 	%f1057, %f1200, %f254;
	sub.f32 	%f1058, %f1199, %f255;
	mul.f32 	%f1059, %f1051, %f1058;
	mul.f32 	%f1060, %f1052, %f1057;
	sub.f32 	%f1061, %f1059, %f1060;
	add.f32 	%f1207, %f1056, %f1061;
	add.s64 	%rd404, %rd404, 64;
	add.s32 	%r808, %r808, 8;
	setp.ne.s32 	%p211, %r808, 0;
	@%p211 bra 	$L__BB0_193;
$L__BB0_194:
	setp.eq.s32 	%p212, %r258, 0;
	@%p212 bra 	$L__BB0_202;
	and.b32  	%r268, %r254, 3;
	setp.lt.u32 	%p213, %r258, 4;
	@%p213 bra 	$L__BB0_197;
	sub.f32 	%f1063, %f1200, %f254;
	sub.f32 	%f1064, %f1199, %f255;
	mul.wide.u32 	%rd334, %r809, 8;
	add.s64 	%rd335, %rd6, %rd334;
	ld.local.v2.f32 	{%f1065, %f1066}, [%rd335+8];
	sub.f32 	%f1067, %f1065, %f254;
	sub.f32 	%f1068, %f1066, %f255;
	mul.f32 	%f1069, %f1063, %f1068;
	mul.f32 	%f1070, %f1064, %f1067;
	sub.f32 	%f1071, %f1069, %f1070;
	add.f32 	%f1072, %f1207, %f1071;
	ld.local.v2.f32 	{%f1073, %f1074}, [%rd335+16];
	sub.f32 	%f1075, %f1073, %f254;
	sub.f32 	%f1076, %f1074, %f255;
	mul.f32 	%f1077, %f1067, %f1076;
	mul.f32 	%f1078, %f1068, %f1075;
	sub.f32 	%f1079, %f1077, %f1078;
	add.f32 	%f1080, %f1072, %f1079;
	ld.local.v2.f32 	{%f1081, %f1082}, [%rd335+24];
	sub.f32 	%f1083, %f1081, %f254;
	sub.f32 	%f1084, %f1082, %f255;
	mul.f32 	%f1085, %f1075, %f1084;
	mul.f32 	%f1086, %f1076, %f1083;
	sub.f32 	%f1087, %f1085, %f1086;
	add.f32 	%f1088, %f1080, %f1087;
	add.s32 	%r809, %r809, 4;
	ld.local.v2.f32 	{%f1089, %f1090}, [%rd335+32];
	sub.f32 	%f1091, %f1089, %f254;
	sub.f32 	%f1092, %f1090, %f255;
	mul.f32 	%f1093, %f1083, %f1092;
	mul.f32 	%f1094, %f1084, %f1091;
	sub.f32 	%f1095, %f1093, %f1094;
	add.f32 	%f1207, %f1088, %f1095;
$L__BB0_197:
	setp.eq.s32 	%p214, %r268, 0;
	@%p214 bra 	$L__BB0_202;
	setp.eq.s32 	%p215, %r268, 1;
	@%p215 bra 	$L__BB0_200;
	mul.wide.u32 	%rd336, %r809, 8;
	add.s64 	%rd337, %rd6, %rd336;
	ld.local.v2.f32 	{%f1097, %f1098}, [%rd337];
	sub.f32 	%f1099, %f1097, %f254;
	sub.f32 	%f1100, %f1098, %f255;
	ld.local.v2.f32 	{%f1101, %f1102}, [%rd337+8];
	sub.f32 	%f1103, %f1101, %f254;
	sub.f32 	%f1104, %f1102, %f255;
	mul.f32 	%f1105, %f1099, %f1104;
	mul.f32 	%f1106, %f1100, %f1103;
	sub.f32 	%f1107, %f1105, %f1106;
	add.f32 	%f1108, %f1207, %f1107;
	add.s32 	%r809, %r809, 2;
	ld.local.v2.f32 	{%f1109, %f1110}, [%rd337+16];
	sub.f32 	%f1111, %f1109, %f254;
	sub.f32 	%f1112, %f1110, %f255;
	mul.f32 	%f1113, %f1103, %f1112;
	mul.f32 	%f1114, %f1104, %f1111;
	sub.f32 	%f1115, %f1113, %f1114;
	add.f32 	%f1207, %f1108, %f1115;
$L__BB0_200:
	and.b32  	%r700, %r254, 1;
	setp.eq.b32 	%p216, %r700, 1;
	not.pred 	%p217, %p216;
	@%p217 bra 	$L__BB0_202;
	mul.wide.u32 	%rd338, %r809, 8;
	add.s64 	%rd339, %rd6, %rd338;
	ld.local.v2.f32 	{%f1116, %f1117}, [%rd339];
	sub.f32 	%f1118, %f1116, %f254;
	sub.f32 	%f1119, %f1117, %f255;
	ld.local.v2.f32 	{%f1120, %f1121}, [%rd339+8];
	sub.f32 	%f1122, %f1120, %f254;
	sub.f32 	%f1123, %f1121, %f255;
	mul.f32 	%f1124, %f1118, %f1123;
	mul.f32 	%f1125, %f1119, %f1122;
	sub.f32 	%f1126, %f1124, %f1125;
	add.f32 	%f1207, %f1207, %f1126;
$L__BB0_202:
	ld.param.u64 	%rd343, [_Z20boxes_overlap_kerneliPKfiS0_Pf_param_4];
	ld.param.u32 	%r710, [_Z20boxes_overlap_kerneliPKfiS0_Pf_param_2];
	abs.f32 	%f1127, %f1207;
	mul.f32 	%f1128, %f1127, 0f3F000000;
	mov.u32 	%r701, %ctaid.y;
	shl.b32 	%r702, %r701, 4;
	mov.u32 	%r703, %tid.y;
	add.s32 	%r704, %r702, %r703;
	mov.u32 	%r705, %ctaid.x;
	shl.b32 	%r706, %r705, 4;
	mov.u32 	%r707, %tid.x;
	add.s32 	%r708, %r706, %r707;
	mad.lo.s32 	%r709, %r710, %r704, %r708;
	cvta.to.global.u64 	%rd340, %rd343;
	mul.wide.s32 	%rd341, %r709, 4;
	add.s64 	%rd342, %rd340, %rd341;
	st.global.f32 	[%rd342], %f1128;
$L__BB0_203:
	ret;

}
	// .globl	_Z20boxes_iou_bev_kerneliPKfiS0_Pf
.visible .entry _Z20boxes_iou_bev_kerneliPKfiS0_Pf(
	.param .u32 _Z20boxes_iou_bev_kerneliPKfiS0_Pf_param_0,
	.param .u64 .ptr .align 1 _Z20boxes_iou_bev_kerneliPKfiS0_Pf_param_1,
	.param .u32 _Z20boxes_iou_bev_kerneliPKfiS0_Pf_param_2,
	.param .u64 .ptr .align 1 _Z20boxes_iou_bev_kerneliPKfiS0_Pf_param_3,
	.param .u64 .ptr .align 1 _Z20boxes_iou_bev_kerneliPKfiS0_Pf_param_4
)
{
	.local .align 16 .b8 	__local_depot1[208];
	.reg .b64 	%SP;
	.reg .b64 	%SPL;
	.reg .pred 	%p<218>;
	.reg .b32 	%r<812>;
	.reg .b32 	%f<1217>;
	.reg .b64 	%rd<405>;
	.reg .b64 	%fd<41>;

	mov.u64 	%SPL, __local_depot1;
	ld.param.u32 	%r274, [_Z20boxes_iou_bev_kerneliPKfiS0_Pf_param_0];
	ld.param.u64 	%rd142, [_Z20boxes_iou_bev_kerneliPKfiS0_Pf_param_1];
	ld.param.u32 	%r273, [_Z20boxes_iou_bev_kerneliPKfiS0_Pf_param_2];
	ld.param.u64 	%rd143, [_Z20boxes_iou_bev_kerneliPKfiS0_Pf_param_3];
	add.u64 	%rd1, %SPL, 0;
	add.u64 	%rd2, %SPL, 0;
	add.u64 	%rd3, %SPL, 0;
	add.u64 	%rd4, %SPL, 0;
	add.u64 	%rd5, %SPL, 160;
	add.u64 	%rd6, %SPL, 32;
	mov.u32 	%r275, %ctaid.y;
	shl.b32 	%r276, %r275, 4;
	mov.u32 	%r277, %tid.y;
	add.s32 	%r1, %r276, %r277;
	mov.u32 	%r278, %ctaid.x;
	shl.b32 	%r279, %r278, 4;
	mov.u32 	%r280, %tid.x;
	add.s32 	%r2, %r279, %r280;
	setp.ge.s32 	%p3, %r1, %r274;
	setp.ge.s32 	%p4, %r2, %r273;
	or.pred  	%p5, %p3, %p4;
	@%p5 bra 	$L__BB1_203;
	cvta.to.global.u64 	%rd151, %rd142;
	cvta.to.global.u64 	%rd152, %rd143;
	mul.lo.s32 	%r281, %r1, 7;
	mul.wide.u32 	%rd153, %r281, 4;
	add.s64 	%rd154, %rd151, %rd153;
	mul.lo.s32 	%r282, %r2, 7;
	mul.wide.s32 	%rd155, %r282, 4;
	add.s64 	%rd156, %rd152, %rd155;
	ld.global.f32 	%f283, [%rd154+12];
	ld.global.f32 	%f284, [%rd154+16];
	mul.f32 	%f1, %f283, %f284;
	ld.global.f32 	%f285, [%rd156+12];
	ld.global.f32 	%f286, [%rd156+16];
	mul.f32 	%f2, %f285, %f286;
	ld.global.f32 	%f3, [%rd154+24];
	ld.global.f32 	%f4, [%rd156+24];
	mul.f32 	%f5, %f283, 0f3F000000;
	mul.f32 	%f6, %f285, 0f3F000000;
	mul.f32 	%f7, %f284, 0f3F000000;
	mul.f32 	%f8, %f286, 0f3F000000;
	ld.global.f32 	%f9, [%rd154];
	sub.f32 	%f287, %f9, %f5;
	ld.global.f32 	%f10, [%rd154+4];
	sub.f32 	%f288, %f10, %f7;
	add.f32 	%f289, %f5, %f9;
	add.f32 	%f290, %f7, %f10;
	ld.global.f32 	%f11, [%rd156];
	ld.global.f32 	%f12, [%rd156+4];
	st.local.v2.f32 	[%rd5], {%f287, %f288};
	st.local.v2.f32 	[%rd5+8], {%f289, %f288};
	st.local.v2.f32 	[%rd5+16], {%f289, %f290};
	st.local.v2.f32 	[%rd5+24], {%f287, %f290};
	mul.f32 	%f291, %f3, 0f3F22F983;
	cvt.rni.s32.f32 	%r718, %f291;
	cvt.rn.f32.s32 	%f292, %r718;
	fma.rn.f32 	%f293, %f292, 0fBFC90FDA, %f3;
	fma.rn.f32 	%f294, %f292, 0fB3A22168, %f293;
	fma.rn.f32 	%f1139, %f292, 0fA7C234C5, %f294;
	abs.f32 	%f14, %f3;
	setp.ltu.f32 	%p6, %f14, 0f47CE4780;
	mov.u32 	%r714, %r718;
	mov.f32 	%f1138, %f1139;
	@%p6 bra 	$L__BB1_9;
	setp.neu.f32 	%p7, %f14, 0f7F800000;
	@%p7 bra 	$L__BB1_4;
	mov.f32 	%f297, 0f00000000;
	mul.rn.f32 	%f1138, %f3, %f297;
	mov.b32 	%r714, 0;
	bra.uni 	$L__BB1_9;
$L__BB1_4:
	mov.b32 	%r4, %f3;
	shl.b32 	%r284, %r4, 8;
	or.b32  	%r5, %r284, -2147483648;
	mov.b64 	%rd346, 0;
	mov.b32 	%r711, 0;
	mov.u64 	%rd344, __cudart_i2opi_f;
	mov.u64 	%rd345, %rd4;
$L__BB1_5:
	.pragma "nounroll";
	ld.global.nc.u32 	%r285, [%rd344];
	mad.wide.u32 	%rd159, %r285, %r5, %rd346;
	shr.u64 	%rd346, %rd159, 32;
	st.local.u32 	[%rd345], %rd159;
	add.s32 	%r711, %r711, 1;
	add.s64 	%rd345, %rd345, 4;
	add.s64 	%rd344, %rd344, 4;
	setp.ne.s32 	%p8, %r711, 6;
	@%p8 bra 	$L__BB1_5;
	shr.u32 	%r286, %r4, 23;
	st.local.u32 	[%rd4+24], %rd346;
	and.b32  	%r8, %r286, 31;
	and.b32  	%r287, %r286, 224;
	add.s32 	%r288, %r287, -128;
	shr.u32 	%r289, %r288, 5;
	mul.wide.u32 	%rd160, %r289, 4;
	sub.s64 	%rd13, %rd4, %rd160;
	ld.local.u32 	%r712, [%rd13+24];
	ld.local.u32 	%r713, [%rd13+20];
	setp.eq.s32 	%p9, %r8, 0;
	@%p9 bra 	$L__BB1_8;
	shf.l.wrap.b32 	%r712, %r713, %r712, %r8;
	ld.local.u32 	%r290, [%rd13+16];
	shf.l.wrap.b32 	%r713, %r290, %r713, %r8;
$L__BB1_8:
	shr.u32 	%r291, %r712, 30;
	shf.l.wrap.b32 	%r292, %r713, %r712, 2;
	shl.b32 	%r293, %r713, 2;
	shr.u32 	%r294, %r292, 31;
	add.s32 	%r295, %r294, %r291;
	neg.s32 	%r296, %r295;
	setp.lt.s32 	%p10, %r4, 0;
	selp.b32 	%r714, %r296, %r295, %p10;
	xor.b32  	%r297, %r292, %r4;
	shr.s32 	%r298, %r292, 31;
	xor.b32  	%r299, %r298, %r292;
	xor.b32  	%r300, %r298, %r293;
	cvt.u64.u32 	%rd161, %r299;
	shl.b64 	%rd162, %rd161, 32;
	cvt.u64.u32 	%rd163, %r300;
	or.b64  	%rd164, %rd162, %rd163;
	cvt.rn.f64.s64 	%fd1, %rd164;
	mul.f64 	%fd2, %fd1, 0d3BF921FB54442D19;
	cvt.rn.f32.f64 	%f295, %fd2;
	neg.f32 	%f296, %f295;
	setp.lt.s32 	%p11, %r297, 0;
	selp.f32 	%f1138, %f296, %f295, %p11;
$L__BB1_9:
	setp.ltu.f32 	%p12, %f14, 0f47CE4780;
	add.s32 	%r302, %r714, 1;
	mul.rn.f32 	%f298, %f1138, %f1138;
	and.b32  	%r303, %r714, 1;
	setp.eq.b32 	%p13, %r303, 1;
	selp.f32 	%f299, %f1138, 0f3F800000, %p13;
	fma.rn.f32 	%f300, %f298, %f299, 0f00000000;
	fma.rn.f32 	%f301, %f298, 0f37CBAC00, 0fBAB607ED;
	selp.f32 	%f302, 0fB94D4153, %f301, %p13;
	selp.f32 	%f303, 0f3C0885E4, 0f3D2AAABB, %p13;
	fma.rn.f32 	%f304, %f302, %f298, %f303;
	selp.f32 	%f305, 0fBE2AAAA8, 0fBEFFFFFF, %p13;
	fma.rn.f32 	%f306, %f304, %f298, %f305;
	fma.rn.f32 	%f307, %f306, %f300, %f299;
	and.b32  	%r304, %r302, 2;
	setp.eq.s32 	%p14, %r304, 0;
	mov.f32 	%f308, 0f00000000;
	sub.f32 	%f309, %f308, %f307;
	selp.f32 	%f18, %f307, %f309, %p14;
	@%p12 bra 	$L__BB1_17;
	setp.neu.f32 	%p15, %f14, 0f7F800000;
	@%p15 bra 	$L__BB1_12;
	mov.f32 	%f312, 0f00000000;
	mul.rn.f32 	%f1139, %f3, %f312;
	mov.b32 	%r718, 0;
	bra.uni 	$L__BB1_17;
$L__BB1_12:
	mov.b32 	%r17, %f3;
	shl.b32 	%r306, %r17, 8;
	or.b32  	%r18, %r306, -2147483648;
	mov.b64 	%rd349, 0;
	mov.b32 	%r715, 0;
	mov.u64 	%rd347, __cudart_i2opi_f;
	mov.u64 	%rd348, %rd4;
$L__BB1_13:
	.pragma "nounroll";
	ld.global.nc.u32 	%r307, [%rd347];
	mad.wide.u32 	%rd167, %r307, %r18, %rd349;
	shr.u64 	%rd349, %rd167, 32;
	st.local.u32 	[%rd348], %rd167;
	add.s32 	%r715, %r715, 1;
	add.s64 	%rd348, %rd348, 4;
	add.s64 	%rd347, %rd347, 4;
	setp.ne.s32 	%p16, %r715, 6;
	@%p16 bra 	$L__BB1_13;
	shr.u32 	%r308, %r17, 23;
	st.local.u32 	[%rd4+24], %rd349;
	and.b32  	%r21, %r308, 31;
	and.b32  	%r309, %r308, 224;
	add.s32 	%r310, %r309, -128;
	shr.u32 	%r311, %r310, 5;
	mul.wide.u32 	%rd168, %r311, 4;
	sub.s64 	%rd20, %rd4, %rd168;
	ld.local.u32 	%r716, [%rd20+24];
	ld.local.u32 	%r717, [%rd20+20];
	setp.eq.s32 	%p17, %r21, 0;
	@%p17 bra 	$L__BB1_16;
	shf.l.wrap.b32 	%r716, %r717, %r716, %r21;
	ld.local.u32 	%r312, [%rd20+16];
	shf.l.wrap.b32 	%r717, %r312, %r717, %r21;
$L__BB1_16:
	shr.u32 	%r313, %r716, 30;
	shf.l.wrap.b32 	%r314, %r717, %r716, 2;
	shl.b32 	%r315, %r717, 2;
	shr.u32 	%r316, %r314, 31;
	add.s32 	%r317, %r316, %r313;
	neg.s32 	%r318, %r317;
	setp.lt.s32 	%p18, %r17, 0;
	selp.b32 	%r718, %r318, %r317, %p18;
	xor.b32  	%r319, %r314, %r17;
	shr.s32 	%r320, %r314, 31;
	xor.b32  	%r321, %r320, %r314;
	xor.b32  	%r322, %r320, %r315;
	cvt.u64.u32 	%rd169, %r321;
	shl.b64 	%rd170, %rd169, 32;
	cvt.u64.u32 	%rd171, %r322;
	or.b64  	%rd172, %rd170, %rd171;
	cvt.rn.f64.s64 	%fd3, %rd172;
	mul.f64 	%fd4, %fd3, 0d3BF921FB54442D19;
	cvt.rn.f32.f64 	%f310, %fd4;
	neg.f32 	%f311, %f310;
	setp.lt.s32 	%p19, %r319, 0;
	selp.f32 	%f1139, %f311, %f310, %p19;
$L__BB1_17:
	mul.rn.f32 	%f313, %f1139, %f1139;
	and.b32  	%r324, %r718, 1;
	setp.eq.b32 	%p20, %r324, 1;
	selp.f32 	%f314, 0f3F800000, %f1139, %p20;
	fma.rn.f32 	%f315, %f313, %f314, 0f00000000;
	fma.rn.f32 	%f316, %f313, 0f37CBAC00, 0fBAB607ED;
	selp.f32 	%f317, %f316, 0fB94D4153, %p20;
	selp.f32 	%f318, 0f3D2AAABB, 0f3C0885E4, %p20;
	fma.rn.f32 	%f319, %f317, %f313, %f318;
	selp.f32 	%f320, 0fBEFFFFFF, 0fBE2AAAA8, %p20;
	fma.rn.f32 	%f321, %f319, %f313, %f320;
	fma.rn.f32 	%f322, %f321, %f315, %f314;
	and.b32  	%r325, %r718, 2;
	setp.eq.s32 	%p21, %r325, 0;
	mov.f32 	%f323, 0f00000000;
	sub.f32 	%f324, %f323, %f322;
	selp.f32 	%f22, %f322, %f324, %p21;
	mul.f32 	%f325, %f4, 0f3F22F983;
	cvt.rni.s32.f32 	%r726, %f325;
	cvt.rn.f32.s32 	%f326, %r726;
	fma.rn.f32 	%f327, %f326, 0fBFC90FDA, %f4;
	fma.rn.f32 	%f328, %f326, 0fB3A22168, %f327;
	fma.rn.f32 	%f1141, %f326, 0fA7C234C5, %f328;
	abs.f32 	%f24, %f4;
	setp.ltu.f32 	%p22, %f24, 0f47CE4780;
	mov.u32 	%r722, %r726;
	mov.f32 	%f1140, %f1141;
	@%p22 bra 	$L__BB1_25;
	setp.neu.f32 	%p23, %f24, 0f7F800000;
	@%p23 bra 	$L__BB1_20;
	mov.f32 	%f331, 0f00000000;
	mul.rn.f32 	%f1140, %f4, %f331;
	mov.b32 	%r722, 0;
	bra.uni 	$L__BB1_25;
$L__BB1_20:
	mov.b32 	%r31, %f4;
	shl.b32 	%r327, %r31, 8;
	or.b32  	%r32, %r327, -2147483648;
	mov.b64 	%rd352, 0;
	mov.b32 	%r719, 0;
	mov.u64 	%rd350, __cudart_i2opi_f;
	mov.u64 	%rd351, %rd4;
$L__BB1_21:
	.pragma "nounroll";
	ld.global.nc.u32 	%r328, [%rd350];
	mad.wide.u32 	%rd175, %r328, %r32, %rd352;
	shr.u64 	%rd352, %rd175, 32;
	st.local.u32 	[%rd351], %rd175;
	add.s32 	%r719, %r719, 1;
	add.s64 	%rd351, %rd351, 4;
	add.s64 	%rd350, %rd350, 4;
	setp.ne.s32 	%p24, %r719, 6;
	@%p24 bra 	$L__BB1_21;
	shr.u32 	%r329, %r31, 23;
	st.local.u32 	[%rd4+24], %rd352;
	and.b32  	%r35, %r329, 31;
	and.b32  	%r330, %r329, 224;
	add.s32 	%r331, %r330, -128;
	shr.u32 	%r332, %r331, 5;
	mul.wide.u32 	%rd176, %r332, 4;
	sub.s64 	%rd27, %rd4, %rd176;
	ld.local.u32 	%r720, [%rd27+24];
	ld.local.u32 	%r721, [%rd27+20];
	setp.eq.s32 	%p25, %r35, 0;
	@%p25 bra 	$L__BB1_24;
	shf.l.wrap.b32 	%r720, %r721, %r720, %r35;
	ld.local.u32 	%r333, [%rd27+16];
	shf.l.wrap.b32 	%r721, %r333, %r721, %r35;
$L__BB1_24:
	shr.u32 	%r334, %r720, 30;
	shf.l.wrap.b32 	%r335, %r721, %r720, 2;
	shl.b32 	%r336, %r721, 2;
	shr.u32 	%r337, %r335, 31;
	add.s32 	%r338, %r337, %r334;
	neg.s32 	%r339, %r338;
	setp.lt.s32 	%p26, %r31, 0;
	selp.b32 	%r722, %r339, %r338, %p26;
	xor.b32  	%r340, %r335, %r31;
	shr.s32 	%r341, %r335, 31;
	xor.b32  	%r342, %r341, %r335;
	xor.b32  	%r343, %r341, %r336;
	cvt.u64.u32 	%rd177, %r342;
	shl.b64 	%rd178, %rd177, 32;
	cvt.u64.u32 	%rd179, %r343;
	or.b64  	%rd180, %rd178, %rd179;
	cvt.rn.f64.s64 	%fd5, %rd180;
	mul.f64 	%fd6, %fd5, 0d3BF921FB54442D19;
	cvt.rn.f32.f64 	%f329, %fd6;
	neg.f32 	%f330, %f329;
	setp.lt.s32 	%p27, %r340, 0;
	selp.f32 	%f1140, %f330, %f329, %p27;
$L__BB1_25:
	setp.ltu.f32 	%p28, %f24, 0f47CE4780;
	add.s32 	%r345, %r722, 1;
	mul.rn.f32 	%f332, %f1140, %f1140;
	and.b32  	%r346, %r722, 1;
	setp.eq.b32 	%p29, %r346, 1;
	selp.f32 	%f333, %f1140, 0f3F800000, %p29;
	fma.rn.f32 	%f334, %f332, %f333, 0f00000000;
	fma.rn.f32 	%f335, %f332, 0f37CBAC00, 0fBAB607ED;
	selp.f32 	%f336, 0fB94D4153, %f335, %p29;
	selp.f32 	%f337, 0f3C0885E4, 0f3D2AAABB, %p29;
	fma.rn.f32 	%f338, %f336, %f332, %f337;
	selp.f32 	%f339, 0fBE2AAAA8, 0fBEFFFFFF, %p29;
	fma.rn.f32 	%f340, %f338, %f332, %f339;
	fma.rn.f32 	%f341, %f340, %f334, %f333;
	and.b32  	%r347, %r345, 2;
	setp.eq.s32 	%p30, %r347, 0;
	mov.f32 	%f342, 0f00000000;
	sub.f32 	%f343, %f342, %f341;
	selp.f32 	%f28, %f341, %f343, %p30;
	@%p28 bra 	$L__BB1_33;
	setp.neu.f32 	%p31, %f24, 0f7F800000;
	@%p31 bra 	$L__BB1_28;
	mov.f32 	%f346, 0f00000000;
	mul.rn.f32 	%f1141, %f4, %f346;
	mov.b32 	%r726, 0;
	bra.uni 	$L__BB1_33;
$L__BB1_28:
	mov.b32 	%r44, %f4;
	shl.b32 	%r349, %r44, 8;
	or.b32  	%r45, %r349, -2147483648;
	mov.b64 	%rd355, 0;
	mov.b32 	%r723, 0;
	mov.u64 	%rd353, __cudart_i2opi_f;
	mov.u64 	%rd354, %rd4;
$L__BB1_29:
	.pragma "nounroll";
	ld.global.nc.u32 	%r350, [%rd353];
	mad.wide.u32 	%rd183, %r350, %r45, %rd355;
	shr.u64 	%rd355, %rd183, 32;
	st.local.u32 	[%rd354], %rd183;
	add.s32 	%r723, %r723, 1;
	add.s64 	%rd354, %rd354, 4;
	add.s64 	%rd353, %rd353, 4;
	setp.ne.s32 	%p32, %r723, 6;
	@%p32 bra 	$L__BB1_29;
	shr.u32 	%r351, %r44, 23;
	st.local.u32 	[%rd4+24], %rd355;
	and.b32  	%r48, %r351, 31;
	and.b32  	%r352, %r351, 224;
	add.s32 	%r353, %r352, -128;
	shr.u32 	%r354, %r353, 5;
	mul.wide.u32 	%rd184, %r354, 4;
	sub.s64 	%rd34, %rd4, %rd184;
	ld.local.u32 	%r724, [%rd34+24];
	ld.local.u32 	%r725, [%rd34+20];
	setp.eq.s32 	%p33, %r48, 0;
	@%p33 bra 	$L__BB1_32;
	shf.l.wrap.b32 	%r724, %r725, %r724, %r48;
	ld.local.u32 	%r355, [%rd34+16];
	shf.l.wrap.b32 	%r725, %r355, %r725, %r48;
$L__BB1_32:
	shr.u32 	%r356, %r724, 30;
	shf.l.wrap.b32 	%r357, %r725, %r724, 2;
	shl.b32 	%r358, %r725, 2;
	shr.u32 	%r359, %r357, 31;
	add.s32 	%r360, %r359, %r356;
	neg.s32 	%r361, %r360;
	setp.lt.s32 	%p34, %r44, 0;
	selp.b32 	%r726, %r361, %r360, %p34;
	xor.b32  	%r362, %r357, %r44;
	shr.s32 	%r363, %r357, 31;
	xor.b32  	%r364, %r363, %r357;
	xor.b32  	%r365, %r363, %r358;
	cvt.u64.u32 	%rd185, %r364;
	shl.b64 	%rd186, %rd185, 32;
	cvt.u64.u32 	%rd187, %r365;
	or.b64  	%rd188, %rd186, %rd187;
	cvt.rn.f64.s64 	%fd7, %rd188;
	mul.f64 	%fd8, %fd7, 0d3BF921FB54442D19;
	cvt.rn.f32.f64 	%f344, %fd8;
	neg.f32 	%f345, %f344;
	setp.lt.s32 	%p35, %r362, 0;
	selp.f32 	%f1141, %f345, %f344, %p35;
$L__BB1_33:
	mul.rn.f32 	%f348, %f1141, %f1141;
	and.b32  	%r368, %r726, 1;
	setp.eq.b32 	%p36, %r368, 1;
	selp.f32 	%f349, 0f3F800000, %f1141, %p36;
	fma.rn.f32 	%f350, %f348, %f349, 0f00000000;
	fma.rn.f32 	%f351, %f348, 0f37CBAC00, 0fBAB607ED;
	selp.f32 	%f352, %f351, 0fB94D4153, %p36;
	selp.f32 	%f353, 0f3D2AAABB, 0f3C0885E4, %p36;
	fma.rn.f32 	%f354, %f352, %f348, %f353;
	selp.f32 	%f355, 0fBEFFFFFF, 0fBE2AAAA8, %p36;
	fma.rn.f32 	%f356, %f354, %f348, %f355;
	fma.rn.f32 	%f357, %f356, %f350, %f349;
	and.b32  	%r369, %r726, 2;
	setp.eq.s32 	%p37, %r369, 0;
	mov.f32 	%f1156, 0f00000000;
	sub.f32 	%f358, %f1156, %f357;
	selp.f32 	%f359, %f357, %f358, %p37;
	sub.f32 	%f361, %f287, %f9;
	mul.f32 	%f362, %f18, %f361;
	sub.f32 	%f364, %f288, %f10;
	mul.f32 	%f365, %f22, %f364;
	sub.f32 	%f366, %f362, %f365;
	add.f32 	%f32, %f9, %f366;
	mul.f32 	%f367, %f18, %f364;
	fma.rn.f32 	%f368, %f22, %f361, %f367;
	add.f32 	%f33, %f10, %f368;
	st.local.v2.f32 	[%rd5], {%f32, %f33};
	sub.f32 	%f369, %f11, %f6;
	sub.f32 	%f370, %f369, %f11;
	mul.f32 	%f371, %f28, %f370;
	sub.f32 	%f372, %f12, %f8;
	sub.f32 	%f373, %f372, %f12;
	mul.f32 	%f374, %f359, %f373;
	sub.f32 	%f375, %f371, %f374;
	add.f32 	%f34, %f11, %f375;
	mul.f32 	%f376, %f28, %f373;
	fma.rn.f32 	%f377, %f359, %f370, %f376;
	add.f32 	%f35, %f12, %f377;
	sub.f32 	%f379, %f289, %f9;
	mul.f32 	%f380, %f18, %f379;
	sub.f32 	%f381, %f380, %f365;
	add.f32 	%f36, %f9, %f381;
	fma.rn.f32 	%f382, %f22, %f379, %f367;
	add.f32 	%f37, %f10, %f382;
	st.local.v2.f32 	[%rd5+8], {%f36, %f37};
	add.f32 	%f383, %f6, %f11;
	sub.f32 	%f384, %f383, %f11;
	mul.f32 	%f385, %f28, %f384;
	sub.f32 	%f386, %f385, %f374;
	add.f32 	%f38, %f11, %f386;
	fma.rn.f32 	%f387, %f359, %f384, %f376;
	add.f32 	%f39, %f12, %f387;
	sub.f32 	%f389, %f290, %f10;
	mul.f32 	%f390, %f22, %f389;
	sub.f32 	%f391, %f380, %f390;
	add.f32 	%f40, %f9, %f391;
	mul.f32 	%f392, %f18, %f389;
	fma.rn.f32 	%f393, %f22, %f379, %f392;
	add.f32 	%f41, %f10, %f393;
	st.local.v2.f32 	[%rd5+16], {%f40, %f41};
	add.f32 	%f394, %f8, %f12;
	sub.f32 	%f395, %f394, %f12;
	mul.f32 	%f396, %f359, %f395;
	sub.f32 	%f397, %f385, %f396;
	add.f32 	%f42, %f11, %f397;
	mul.f32 	%f398, %f28, %f395;
	fma.rn.f32 	%f399, %f359, %f384, %f398;
	add.f32 	%f43, %f12, %f399;
	sub.f32 	%f400, %f362, %f390;
	add.f32 	%f44, %f9, %f400;
	fma.rn.f32 	%f401, %f22, %f361, %f392;
	add.f32 	%f45, %f10, %f401;
	st.local.v2.f32 	[%rd5+24], {%f44, %f45};
	sub.f32 	%f402, %f371, %f396;
	add.f32 	%f46, %f11, %f402;
	fma.rn.f32 	%f403, %f359, %f370, %f398;
	add.f32 	%f47, %f12, %f403;
	st.local.v2.f32 	[%rd5+32], {%f32, %f33};
	max.f32 	%f48, %f34, %f38;
	min.f32 	%f49, %f34, %f38;
	max.f32 	%f50, %f35, %f39;
	min.f32 	%f51, %f35, %f39;
	max.f32 	%f52, %f38, %f42;
	min.f32 	%f53, %f38, %f42;
	max.f32 	%f54, %f39, %f43;
	min.f32 	%f55, %f39, %f43;
	max.f32 	%f56, %f42, %f46;
	min.f32 	%f57, %f42, %f46;
	max.f32 	%f58, %f43, %f47;
	min.f32 	%f59, %f43, %f47;
	max.f32 	%f60, %f46, %f34;
	min.f32 	%f61, %f46, %f34;
	max.f32 	%f62, %f47, %f35;
	min.f32 	%f63, %f47, %f35;
	add.s64 	%rd356, %rd5, 12;
	mov.b32 	%r727, 0;
	mov.f32 	%f1142, %f32;
	mov.u32 	%r730, %r727;
	mov.f32 	%f1155, %f1156;
$L__BB1_34:
	mov.f32 	%f64, %f1142;
	add.s32 	%r727, %r727, 1;
	ld.local.f32 	%f1142, [%rd356+-4];
	min.f32 	%f68, %f64, %f1142;
	setp.gtu.f32 	%p38, %f68, %f48;
	max.f32 	%f404, %f64, %f1142;
	setp.gtu.f32 	%p39, %f49, %f404;
	or.pred  	%p40, %p38, %p39;
	@%p40 bra 	$L__BB1_41;
	ld.local.f32 	%f70, [%rd356+-8];
	ld.local.f32 	%f71, [%rd356];
	min.f32 	%f405, %f70, %f71;
	setp.gtu.f32 	%p41, %f405, %f50;
	max.f32 	%f406, %f70, %f71;
	setp.gtu.f32 	%p42, %f51, %f406;
	or.pred  	%p43, %p41, %p42;
	@%p43 bra 	$L__BB1_41;
	sub.f32 	%f408, %f34, %f64;
	sub.f32 	%f409, %f71, %f70;
	mul.f32 	%f410, %f408, %f409;
	sub.f32 	%f411, %f1142, %f64;
	sub.f32 	%f412, %f35, %f70;
	mul.f32 	%f413, %f411, %f412;
	sub.f32 	%f72, %f410, %f413;
	sub.f32 	%f414, %f39, %f70;
	mul.f32 	%f73, %f411, %f414;
	sub.f32 	%f415, %f38, %f64;
	mul.f32 	%f74, %f415, %f409;
	sub.f32 	%f416, %f73, %f74;
	sub.f32 	%f417, %f64, %f34;
	sub.f32 	%f418, %f39, %f35;
	mul.f32 	%f419, %f417, %f418;
	sub.f32 	%f420, %f70, %f35;
	sub.f32 	%f421, %f38, %f34;
	mul.f32 	%f422, %f421, %f420;
	sub.f32 	%f423, %f419, %f422;
	sub.f32 	%f424, %f71, %f35;
	mul.f32 	%f425, %f421, %f424;
	sub.f32 	%f426, %f1142, %f34;
	mul.f32 	%f427, %f426, %f418;
	sub.f32 	%f428, %f425, %f427;
	mul.f32 	%f429, %f72, %f416;
	setp.leu.f32 	%p44, %f429, 0f00000000;
	mul.f32 	%f430, %f423, %f428;
	setp.leu.f32 	%p45, %f430, 0f00000000;
	or.pred  	%p46, %p44, %p45;
	@%p46 bra 	$L__BB1_41;
	sub.f32 	%f75, %f74, %f73;
	sub.f32 	%f76, %f75, %f72;
	abs.f32 	%f432, %f76;
	setp.leu.f32 	%p47, %f432, 0f322BCC77;
	@%p47 bra 	$L__BB1_39;
	mul.f32 	%f452, %f75, %f34;
	mul.f32 	%f453, %f72, %f38;
	sub.f32 	%f454, %f452, %f453;
	div.rn.f32 	%f1148, %f454, %f76;
	mul.f32 	%f455, %f75, %f35;
	mul.f32 	%f456, %f72, %f39;
	sub.f32 	%f457, %f455, %f456;
	div.rn.f32 	%f1147, %f457, %f76;
	bra.uni 	$L__BB1_40;
$L__BB1_39:
	sub.f32 	%f433, %f70, %f71;
	mul.f32 	%f434, %f71, %f64;
	mul.f32 	%f435, %f1142, %f70;
	sub.f32 	%f436, %f434, %f435;
	sub.f32 	%f437, %f38, %f34;
	mul.f32 	%f438, %f433, %f437;
	sub.f32 	%f439, %f35, %f39;
	sub.f32 	%f440, %f1142, %f64;
	mul.f32 	%f441, %f440, %f439;
	sub.f32 	%f442, %f438, %f441;
	mul.f32 	%f443, %f39, %f34;
	mul.f32 	%f444, %f38, %f35;
	sub.f32 	%f445, %f443, %f444;
	mul.f32 	%f446, %f440, %f445;
	mul.f32 	%f447, %f436, %f437;
	sub.f32 	%f448, %f446, %f447;
	div.rn.f32 	%f1148, %f448, %f442;
	mul.f32 	%f449, %f436, %f439;
	mul.f32 	%f450, %f433, %f445;
	sub.f32 	%f451, %f449, %f450;
	div.rn.f32 	%f1147, %f451, %f442;
$L__BB1_40:
	mul.wide.s32 	%rd189, %r730, 8;
	add.s64 	%rd190, %rd6, %rd189;
	st.local.v2.f32 	[%rd190], {%f1148, %f1147};
	add.f32 	%f1155, %f1155, %f1148;
	add.f32 	%f1156, %f1156, %f1147;
	add.s32 	%r730, %r730, 1;
$L__BB1_41:
	setp.gtu.f32 	%p48, %f68, %f52;
	setp.gtu.f32 	%p49, %f53, %f404;
	or.pred  	%p50, %p48, %p49;
	@%p50 bra 	$L__BB1_48;
	ld.local.f32 	%f93, [%rd356+-8];
	ld.local.f32 	%f94, [%rd356];
	min.f32 	%f458, %f93, %f94;
	setp.gtu.f32 	%p51, %f458, %f54;
	max.f32 	%f459, %f93, %f94;
	setp.gtu.f32 	%p52, %f55, %f459;
	or.pred  	%p53, %p51, %p52;
	@%p53 bra 	$L__BB1_48;
	sub.f32 	%f461, %f38, %f64;
	sub.f32 	%f462, %f94, %f93;
	mul.f32 	%f463, %f461, %f462;
	sub.f32 	%f464, %f1142, %f64;
	sub.f32 	%f465, %f39, %f93;
	mul.f32 	%f466, %f464, %f465;
	sub.f32 	%f95, %f463, %f466;
	sub.f32 	%f467, %f43, %f93;
	mul.f32 	%f96, %f464, %f467;
	sub.f32 	%f468, %f42, %f64;
	mul.f32 	%f97, %f468, %f462;
	sub.f32 	%f469, %f96, %f97;
	sub.f32 	%f470, %f64, %f38;
	sub.f32 	%f471, %f43, %f39;
	mul.f32 	%f472, %f470, %f471;
	sub.f32 	%f473, %f93, %f39;
	sub.f32 	%f474, %f42, %f38;
	mul.f32 	%f475, %f474, %f473;
	sub.f32 	%f476, %f472, %f475;
	sub.f32 	%f477, %f94, %f39;
	mul.f32 	%f478, %f474, %f477;
	sub.f32 	%f479, %f1142, %f38;
	mul.f32 	%f480, %f479, %f471;
	sub.f32 	%f481, %f478, %f480;
	mul.f32 	%f482, %f95, %f469;
	setp.leu.f32 	%p54, %f482, 0f00000000;
	mul.f32 	%f483, %f476, %f481;
	setp.leu.f32 	%p55, %f483, 0f00000000;
	or.pred  	%p56, %p54, %p55;
	@%p56 bra 	$L__BB1_48;
	sub.f32 	%f98, %f97, %f96;
	sub.f32 	%f99, %f98, %f95;
	abs.f32 	%f485, %f99;
	setp.gt.f32 	%p57, %f485, 0f322BCC77;
	@%p57 bra 	$L__BB1_46;
	sub.f32 	%f486, %f93, %f94;
	mul.f32 	%f487, %f94, %f64;
	mul.f32 	%f488, %f1142, %f93;
	sub.f32 	%f489, %f487, %f488;
	sub.f32 	%f490, %f42, %f38;
	mul.f32 	%f491, %f486, %f490;
	sub.f32 	%f492, %f39, %f43;
	sub.f32 	%f493, %f1142, %f64;
	mul.f32 	%f494, %f493, %f492;
	sub.f32 	%f495, %f491, %f494;
	mul.f32 	%f496, %f43, %f38;
	mul.f32 	%f497, %f42, %f39;
	sub.f32 	%f498, %f496, %f497;
	mul.f32 	%f499, %f493, %f498;
	mul.f32 	%f500, %f489, %f490;
	sub.f32 	%f501, %f499, %f500;
	div.rn.f32 	%f1154, %f501, %f495;
	mul.f32 	%f502, %f489, %f492;
	mul.f32 	%f503, %f486, %f498;
	sub.f32 	%f504, %f502, %f503;
	div.rn.f32 	%f1153, %f504, %f495;
	bra.uni 	$L__BB1_47;
$L__BB1_46:
	mul.f32 	%f505, %f98, %f38;
	mul.f32 	%f506, %f95, %f42;
	sub.f32 	%f507, %f505, %f506;
	div.rn.f32 	%f1154, %f507, %f99;
	mul.f32 	%f508, %f98, %f39;
	mul.f32 	%f509, %f95, %f43;
	sub.f32 	%f510, %f508, %f509;
	div.rn.f32 	%f1153, %f510, %f99;
$L__BB1_47:
	mul.wide.s32 	%rd191, %r730, 8;
	add.s64 	%rd192, %rd6, %rd191;
	st.local.v2.f32 	[%rd192], {%f1154, %f1153};
	add.f32 	%f1155, %f1155, %f1154;
	add.f32 	%f1156, %f1156, %f1153;
	add.s32 	%r730, %r730, 1;
$L__BB1_48:
	setp.gtu.f32 	%p58, %f68, %f56;
	setp.gtu.f32 	%p59, %f57, %f404;
	or.pred  	%p60, %p58, %p59;
	@%p60 bra 	$L__BB1_55;
	ld.local.f32 	%f116, [%rd356+-8];
	ld.local.f32 	%f117, [%rd356];
	min.f32 	%f511, %f116, %f117;
	setp.gtu.f32 	%p61, %f511, %f58;
	max.f32 	%f512, %f116, %f117;
	setp.gtu.f32 	%p62, %f59, %f512;
	or.pred  	%p63, %p61, %p62;
	@%p63 bra 	$L__BB1_55;
	sub.f32 	%f514, %f42, %f64;
	sub.f32 	%f515, %f117, %f116;
	mul.f32 	%f516, %f514, %f515;
	sub.f32 	%f517, %f1142, %f64;
	sub.f32 	%f518, %f43, %f116;
	mul.f32 	%f519, %f517, %f518;
	sub.f32 	%f118, %f516, %f519;
	sub.f32 	%f520, %f47, %f116;
	mul.f32 	%f119, %f517, %f520;
	sub.f32 	%f521, %f46, %f64;
	mul.f32 	%f120, %f521, %f515;
	sub.f32 	%f522, %f119, %f120;
	sub.f32 	%f523, %f64, %f42;
	sub.f32 	%f524, %f47, %f43;
	mul.f32 	%f525, %f523, %f524;
	sub.f32 	%f526, %f116, %f43;
	sub.f32 	%f527, %f46, %f42;
	mul.f32 	%f528, %f527, %f526;
	sub.f32 	%f529, %f525, %f528;
	sub.f32 	%f530, %f117, %f43;
	mul.f32 	%f531, %f527, %f530;
	sub.f32 	%f532, %f1142, %f42;
	mul.f32 	%f533, %f532, %f524;
	sub.f32 	%f534, %f531, %f533;
	mul.f32 	%f535, %f118, %f522;
	setp.leu.f32 	%p64, %f535, 0f00000000;
	mul.f32 	%f536, %f529, %f534;
	setp.leu.f32 	%p65, %f536, 0f00000000;
	or.pred  	%p66, %p64, %p65;
	@%p66 bra 	$L__BB1_55;
	sub.f32 	%f121, %f120, %f119;
	sub.f32 	%f122, %f121, %f118;
	abs.f32 	%f538, %f122;
	setp.gt.f32 	%p67, %f538, 0f322BCC77;
	@%p67 bra 	$L__BB1_53;
	sub.f32 	%f539, %f116, %f117;
	mul.f32 	%f540, %f117, %f64;
	mul.f32 	%f541, %f1142, %f116;
	sub.f32 	%f542, %f540, %f541;
	sub.f32 	%f543, %f46, %f42;
	mul.f32 	%f544, %f539, %f543;
	sub.f32 	%f545, %f43, %f47;
	sub.f32 	%f546, %f1142, %f64;
	mul.f32 	%f547, %f546, %f545;
	sub.f32 	%f548, %f544, %f547;
	mul.f32 	%f549, %f47, %f42;
	mul.f32 	%f550, %f46, %f43;
	sub.f32 	%f551, %f549, %f550;
	mul.f32 	%f552, %f546, %f551;
	mul.f32 	%f553, %f542, %f543;
	sub.f32 	%f554, %f552, %f553;
	div.rn.f32 	%f1160, %f554, %f548;
	mul.f32 	%f555, %f542, %f545;
	mul.f32 	%f556, %f539, %f551;
	sub.f32 	%f557, %f555, %f556;
	div.rn.f32 	%f1159, %f557, %f548;
	bra.uni 	$L__BB1_54;
$L__BB1_53:
	mul.f32 	%f558, %f121, %f42;
	mul.f32 	%f559, %f118, %f46;
	sub.f32 	%f560, %f558, %f559;
	div.rn.f32 	%f1160, %f560, %f122;
	mul.f32 	%f561, %f121, %f43;
	mul.f32 	%f562, %f118, %f47;
	sub.f32 	%f563, %f561, %f562;
	div.rn.f32 	%f1159, %f563, %f122;
$L__BB1_54:
	mul.wide.s32 	%rd193, %r730, 8;
	add.s64 	%rd194, %rd6, %rd193;
	st.local.v2.f32 	[%rd194], {%f1160, %f1159};
	add.f32 	%f1155, %f1155, %f1160;
	add.f32 	%f1156, %f1156, %f1159;
	add.s32 	%r730, %r730, 1;
$L__BB1_55:
	setp.gtu.f32 	%p68, %f68, %f60;
	setp.gtu.f32 	%p69, %f61, %f404;
	or.pred  	%p70, %p68, %p69;
	@%p70 bra 	$L__BB1_62;
	ld.local.f32 	%f139, [%rd356+-8];
	ld.local.f32 	%f140, [%rd356];
	min.f32 	%f564, %f139, %f140;
	setp.gtu.f32 	%p71, %f564, %f62;
	max.f32 	%f565, %f139, %f140;
	setp.gtu.f32 	%p72, %f63, %f565;
	or.pred  	%p73, %p71, %p72;
	@%p73 bra 	$L__BB1_62;
	sub.f32 	%f567, %f46, %f64;
	sub.f32 	%f568, %f140, %f139;
	mul.f32 	%f569, %f567, %f568;
	sub.f32 	%f141, %f1142, %f64;
	sub.f32 	%f570, %f47, %f139;
	mul.f32 	%f571, %f141, %f570;
	sub.f32 	%f142, %f569, %f571;
	sub.f32 	%f572, %f35, %f139;
	mul.f32 	%f143, %f141, %f572;
	sub.f32 	%f573, %f34, %f64;
	mul.f32 	%f144, %f573, %f568;
	sub.f32 	%f574, %f143, %f144;
	sub.f32 	%f575, %f64, %f46;
	sub.f32 	%f576, %f35, %f47;
	mul.f32 	%f577, %f575, %f576;
	sub.f32 	%f578, %f139, %f47;
	sub.f32 	%f579, %f34, %f46;
	mul.f32 	%f580, %f579, %f578;
	sub.f32 	%f581, %f577, %f580;
	sub.f32 	%f582, %f140, %f47;
	mul.f32 	%f583, %f579, %f582;
	sub.f32 	%f584, %f1142, %f46;
	mul.f32 	%f585, %f584, %f576;
	sub.f32 	%f586, %f583, %f585;
	mul.f32 	%f587, %f142, %f574;
	setp.leu.f32 	%p74, %f587, 0f00000000;
	mul.f32 	%f588, %f581, %f586;
	setp.leu.f32 	%p75, %f588, 0f00000000;
	or.pred  	%p76, %p74, %p75;
	@%p76 bra 	$L__BB1_62;
	sub.f32 	%f145, %f144, %f143;
	sub.f32 	%f146, %f145, %f142;
	abs.f32 	%f590, %f146;
	setp.gt.f32 	%p77, %f590, 0f322BCC77;
	@%p77 bra 	$L__BB1_60;
	sub.f32 	%f591, %f139, %f140;
	mul.f32 	%f592, %f140, %f64;
	mul.f32 	%f593, %f1142, %f139;
	sub.f32 	%f594, %f592, %f593;
	sub.f32 	%f595, %f34, %f46;
	mul.f32 	%f596, %f591, %f595;
	sub.f32 	%f597, %f47, %f35;
	mul.f32 	%f598, %f141, %f597;
	sub.f32 	%f599, %f596, %f598;
	mul.f32 	%f600, %f35, %f46;
	mul.f32 	%f601, %f34, %f47;
	sub.f32 	%f602, %f600, %f601;
	mul.f32 	%f603, %f141, %f602;
	mul.f32 	%f604, %f594, %f595;
	sub.f32 	%f605, %f603, %f604;
	div.rn.f32 	%f1166, %f605, %f599;
	mul.f32 	%f606, %f594, %f597;
	mul.f32 	%f607, %f591, %f602;
	sub.f32 	%f608, %f606, %f607;
	div.rn.f32 	%f1165, %f608, %f599;
	bra.uni 	$L__BB1_61;
$L__BB1_60:
	mul.f32 	%f609, %f145, %f46;
	mul.f32 	%f610, %f142, %f34;
	sub.f32 	%f611, %f609, %f610;
	div.rn.f32 	%f1166, %f611, %f146;
	mul.f32 	%f612, %f145, %f47;
	mul.f32 	%f613, %f142, %f35;
	sub.f32 	%f614, %f612, %f613;
	div.rn.f32 	%f1165, %f614, %f146;
$L__BB1_61:
	mul.wide.s32 	%rd195, %r730, 8;
	add.s64 	%rd196, %rd6, %rd195;
	st.local.v2.f32 	[%rd196], {%f1166, %f1165};
	add.f32 	%f1155, %f1155, %f1166;
	add.f32 	%f1156, %f1156, %f1165;
	add.s32 	%r730, %r730, 1;
$L__BB1_62:
	add.s64 	%rd356, %rd356, 8;
	setp.ne.s32 	%p78, %r727, 4;
	@%p78 bra 	$L__BB1_34;
	neg.f32 	%f615, %f3;
	mul.f32 	%f616, %f3, 0fBF22F983;
	cvt.rni.s32.f32 	%r370, %f616;
	cvt.rn.f32.s32 	%f617, %r370;
	fma.rn.f32 	%f618, %f617, 0fBFC90FDA, %f615;
	fma.rn.f32 	%f619, %f617, 0fB3A22168, %f618;
	fma.rn.f32 	%f620, %f617, 0fA7C234C5, %f619;
	abs.f32 	%f621, %f615;
	setp.ltu.f32 	%p79, %f621, 0f47CE4780;
	setp.eq.f32 	%p80, %f621, 0f7F800000;
	mov.b32 	%r68, %f615;
	shr.u32 	%r371, %r68, 23;
	and.b32  	%r372, %r371, 224;
	add.s32 	%r373, %r372, -128;
	shl.b32 	%r374, %r68, 8;
	or.b32  	%r69, %r374, -2147483648;
	shr.u32 	%r375, %r373, 5;
	and.b32  	%r70, %r371, 31;
	cvt.u64.u32 	%rd197, %r375;
	neg.s64 	%rd38, %rd197;
	mul.wide.u32 	%rd198, %r375, 4;
	sub.s64 	%rd39, %rd4, %rd198;
	sub.s32 	%r71, 32, %r70;
	mov.f32 	%f622, 0f00000000;
	mul.rn.f32 	%f623, %f615, %f622;
	add.f32 	%f163, %f5, 0f3C23D70A;
	neg.f32 	%f164, %f4;
	mul.f32 	%f165, %f4, 0fBF22F983;
	mov.b32 	%r72, %f164;
	shr.u32 	%r376, %r72, 23;
	and.b32  	%r377, %r376, 224;
	add.s32 	%r378, %r377, -128;
	shl.b32 	%r379, %r72, 8;
	or.b32  	%r73, %r379, -2147483648;
	shr.u32 	%r380, %r378, 5;
	and.b32  	%r74, %r376, 31;
	cvt.u64.u32 	%rd199, %r380;
	neg.s64 	%rd40, %rd199;
	sub.s32 	%r75, 32, %r74;
	add.f32 	%f166, %f6, 0f3C23D70A;
	or.pred  	%p1, %p79, %p80;
	selp.b32 	%r794, %r370, 0, %p79;
	selp.f32 	%f1194, %f620, %f623, %p79;
	mov.u32 	%r736, %r794;
	mov.f32 	%f1169, %f1194;
	@%p1 bra 	$L__BB1_69;
	mov.b64 	%rd359, 0;
	mov.b32 	%r733, 0;
	mov.u64 	%rd357, __cudart_i2opi_f;
	mov.u64 	%rd358, %rd4;
$L__BB1_65:
	.pragma "nounroll";
	ld.global.nc.u32 	%r382, [%rd357];
	mad.wide.u32 	%rd202, %r382, %r69, %rd359;
	shr.u64 	%rd359, %rd202, 32;
	st.local.u32 	[%rd358], %rd202;
	add.s32 	%r733, %r733, 1;
	add.s64 	%rd358, %rd358, 4;
	add.s64 	%rd357, %rd357, 4;
	setp.ne.s32 	%p81, %r733, 6;
	@%p81 bra 	$L__BB1_65;
	setp.eq.s32 	%p82, %r70, 0;
	st.local.u32 	[%rd4+24], %rd359;
	ld.local.u32 	%r734, [%rd39+24];
	ld.local.u32 	%r735, [%rd39+20];
	@%p82 bra 	$L__BB1_68;
	shl.b32 	%r383, %r734, %r70;
	shr.u32 	%r384, %r735, %r71;
	add.s32 	%r734, %r384, %r383;
	shl.b32 	%r385, %r735, %r70;
	ld.local.u32 	%r386, [%rd39+16];
	shr.u32 	%r387, %r386, %r71;
	add.s32 	%r735, %r387, %r385;
$L__BB1_68:
	setp.lt.s32 	%p83, %r68, 0;
	shr.u32 	%r388, %r734, 30;
	shf.l.wrap.b32 	%r389, %r735, %r734, 2;
	shl.b32 	%r390, %r735, 2;
	shr.u32 	%r391, %r389, 31;
	add.s32 	%r392, %r391, %r388;
	neg.s32 	%r393, %r392;
	selp.b32 	%r736, %r393, %r392, %p83;
	xor.b32  	%r394, %r389, %r68;
	shr.s32 	%r395, %r389, 31;
	xor.b32  	%r396, %r395, %r389;
	xor.b32  	%r397, %r395, %r390;
	cvt.u64.u32 	%rd203, %r396;
	shl.b64 	%rd204, %rd203, 32;
	cvt.u64.u32 	%rd205, %r397;
	or.b64  	%rd206, %rd204, %rd205;
	cvt.rn.f64.s64 	%fd9, %rd206;
	mul.f64 	%fd10, %fd9, 0d3BF921FB54442D19;
	cvt.rn.f32.f64 	%f624, %fd10;
	neg.f32 	%f625, %f624;
	setp.lt.s32 	%p84, %r394, 0;
	selp.f32 	%f1169, %f625, %f624, %p84;
$L__BB1_69:
	shl.b64 	%rd207, %rd38, 2;
	add.s64 	%rd47, %rd3, %rd207;
	add.s32 	%r398, %r736, 1;
	mul.rn.f32 	%f626, %f1169, %f1169;
	and.b32  	%r399, %r736, 1;
	setp.eq.b32 	%p85, %r399, 1;
	selp.f32 	%f627, %f1169, 0f3F800000, %p85;
	fma.rn.f32 	%f628, %f626, %f627, 0f00000000;
	fma.rn.f32 	%f629, %f626, 0f37CBAC00, 0fBAB607ED;
	selp.f32 	%f630, 0fB94D4153, %f629, %p85;
	selp.f32 	%f631, 0f3C0885E4, 0f3D2AAABB, %p85;
	fma.rn.f32 	%f632, %f630, %f626, %f631;
	selp.f32 	%f633, 0fBE2AAAA8, 0fBEFFFFFF, %p85;
	fma.rn.f32 	%f634, %f632, %f626, %f633;
	fma.rn.f32 	%f635, %f634, %f628, %f627;
	and.b32  	%r400, %r398, 2;
	setp.eq.s32 	%p86, %r400, 0;
	mov.f32 	%f636, 0f00000000;
	sub.f32 	%f637, %f636, %f635;
	selp.f32 	%f170, %f635, %f637, %p86;
	mov.u32 	%r740, %r794;
	mov.f32 	%f1170, %f1194;
	@%p1 bra 	$L__BB1_75;
	mov.b64 	%rd362, 0;
	mov.b32 	%r737, 0;
	mov.u64 	%rd360, __cudart_i2opi_f;
	mov.u64 	%rd361, %rd3;
$L__BB1_71:
	.pragma "nounroll";
	ld.global.nc.u32 	%r402, [%rd360];
	mad.wide.u32 	%rd210, %r402, %r69, %rd362;
	shr.u64 	%rd362, %rd210, 32;
	st.local.u32 	[%rd361], %rd210;
	add.s32 	%r737, %r737, 1;
	add.s64 	%rd361, %rd361, 4;
	add.s64 	%rd360, %rd360, 4;
	setp.ne.s32 	%p87, %r737, 6;
	@%p87 bra 	$L__BB1_71;
	setp.eq.s32 	%p88, %r70, 0;
	st.local.u32 	[%rd3+24], %rd362;
	ld.local.u32 	%r738, [%rd47+24];
	ld.local.u32 	%r739, [%rd47+20];
	@%p88 bra 	$L__BB1_74;
	shl.b32 	%r403, %r738, %r70;
	shr.u32 	%r404, %r739, %r71;
	add.s32 	%r738, %r404, %r403;
	shl.b32 	%r405, %r739, %r70;
	ld.local.u32 	%r406, [%rd47+16];
	shr.u32 	%r407, %r406, %r71;
	add.s32 	%r739, %r407, %r405;
$L__BB1_74:
	setp.lt.s32 	%p89, %r68, 0;
	shr.u32 	%r408, %r738, 30;
	shf.l.wrap.b32 	%r409, %r739, %r738, 2;
	shl.b32 	%r410, %r739, 2;
	shr.u32 	%r411, %r409, 31;
	add.s32 	%r412, %r411, %r408;
	neg.s32 	%r413, %r412;
	selp.b32 	%r740, %r413, %r412, %p89;
	xor.b32  	%r414, %r409, %r68;
	shr.s32 	%r415, %r409, 31;
	xor.b32  	%r416, %r415, %r409;
	xor.b32  	%r417, %r415, %r410;
	cvt.u64.u32 	%rd211, %r416;
	shl.b64 	%rd212, %rd211, 32;
	cvt.u64.u32 	%rd213, %r417;
	or.b64  	%rd214, %rd212, %rd213;
	cvt.rn.f64.s64 	%fd11, %rd214;
	mul.f64 	%fd12, %fd11, 0d3BF921FB54442D19;
	cvt.rn.f32.f64 	%f638, %fd12;
	neg.f32 	%f639, %f638;
	setp.lt.s32 	%p90, %r414, 0;
	selp.f32 	%f1170, %f639, %f638, %p90;
$L__BB1_75:
	mul.rn.f32 	%f640, %f1170, %f1170;
	and.b32  	%r418, %r740, 1;
	setp.eq.b32 	%p91, %r418, 1;
	selp.f32 	%f641, 0f3F800000, %f1170, %p91;
	fma.rn.f32 	%f642, %f640, %f641, 0f00000000;
	fma.rn.f32 	%f643, %f640, 0f37CBAC00, 0fBAB607ED;
	selp.f32 	%f644, %f643, 0fB94D4153, %p91;
	selp.f32 	%f645, 0f3D2AAABB, 0f3C0885E4, %p91;
	fma.rn.f32 	%f646, %f644, %f640, %f645;
	selp.f32 	%f647, 0fBEFFFFFF, 0fBE2AAAA8, %p91;
	fma.rn.f32 	%f648, %f646, %f640, %f647;
	fma.rn.f32 	%f649, %f648, %f642, %f641;
	and.b32  	%r419, %r740, 2;
	setp.eq.s32 	%p92, %r419, 0;
	mov.f32 	%f650, 0f00000000;
	sub.f32 	%f651, %f650, %f649;
	selp.f32 	%f652, %f649, %f651, %p92;
	sub.f32 	%f653, %f34, %f9;
	mul.f32 	%f654, %f170, %f653;
	sub.f32 	%f655, %f35, %f10;
	mul.f32 	%f656, %f655, %f652;
	sub.f32 	%f657, %f654, %f656;
	mul.f32 	%f658, %f653, %f652;
	fma.rn.f32 	%f173, %f170, %f655, %f658;
	abs.f32 	%f659, %f657;
	setp.geu.f32 	%p93, %f659, %f163;
	@%p93 bra 	$L__BB1_78;
	abs.f32 	%f660, %f173;
	add.f32 	%f661, %f7, 0f3C23D70A;
	setp.geu.f32 	%p94, %f660, %f661;
	@%p94 bra 	$L__BB1_78;
	add.f32 	%f1155, %f1155, %f34;
	add.f32 	%f1156, %f1156, %f35;
	mul.wide.s32 	%rd215, %r730, 8;
	add.s64 	%rd216, %rd6, %rd215;
	st.local.v2.f32 	[%rd216], {%f34, %f35};
	add.s32 	%r730, %r730, 1;
$L__BB1_78:
	cvt.rni.s32.f32 	%r420, %f165;
	cvt.rn.f32.s32 	%f662, %r420;
	abs.f32 	%f663, %f164;
	shl.b64 	%rd217, %rd40, 2;
	add.s64 	%rd54, %rd2, %rd217;
	setp.eq.f32 	%p95, %f663, 0f7F800000;
	setp.ltu.f32 	%p96, %f663, 0f47CE4780;
	or.pred  	%p2, %p96, %p95;
	selp.b32 	%r803, %r420, 0, %p96;
	mov.f32 	%f664, 0f00000000;
	mul.rn.f32 	%f665, %f164, %f664;
	fma.rn.f32 	%f666, %f662, 0fBFC90FDA, %f164;
	fma.rn.f32 	%f667, %f662, 0fB3A22168, %f666;
	fma.rn.f32 	%f668, %f662, 0fA7C234C5, %f667;
	selp.f32 	%f1198, %f668, %f665, %p96;
	mov.u32 	%r745, %r803;
	mov.f32 	%f1173, %f1198;
	@%p2 bra 	$L__BB1_84;
	mov.b64 	%rd365, 0;
	mov.b32 	%r742, 0;
	mov.u64 	%rd363, __cudart_i2opi_f;
	mov.u64 	%rd364, %rd2;
$L__BB1_80:
	.pragma "nounroll";
	ld.global.nc.u32 	%r422, [%rd363];
	mad.wide.u32 	%rd220, %r422, %r73, %rd365;
	shr.u64 	%rd365, %rd220, 32;
	st.local.u32 	[%rd364], %rd220;
	add.s32 	%r742, %r742, 1;
	add.s64 	%rd364, %rd364, 4;
	add.s64 	%rd363, %rd363, 4;
	setp.ne.s32 	%p97, %r742, 6;
	@%p97 bra 	$L__BB1_80;
	setp.eq.s32 	%p98, %r74, 0;
	st.local.u32 	[%rd2+24], %rd365;
	ld.local.u32 	%r743, [%rd54+24];
	ld.local.u32 	%r744, [%rd54+20];
	@%p98 bra 	$L__BB1_83;
	shl.b32 	%r423, %r743, %r74;
	shr.u32 	%r424, %r744, %r75;
	add.s32 	%r743, %r424, %r423;
	shl.b32 	%r425, %r744, %r74;
	ld.local.u32 	%r426, [%rd54+16];
	shr.u32 	%r427, %r426, %r75;
	add.s32 	%r744, %r427, %r425;
$L__BB1_83:
	setp.lt.s32 	%p99, %r72, 0;
	shr.u32 	%r428, %r743, 30;
	shf.l.wrap.b32 	%r429, %r744, %r743, 2;
	shl.b32 	%r430, %r744, 2;
	shr.u32 	%r431, %r429, 31;
	add.s32 	%r432, %r431, %r428;
	neg.s32 	%r433, %r432;
	selp.b32 	%r745, %r433, %r432, %p99;
	xor.b32  	%r434, %r429, %r72;
	shr.s32 	%r435, %r429, 31;
	xor.b32  	%r436, %r435, %r429;
	xor.b32  	%r437, %r435, %r430;
	cvt.u64.u32 	%rd221, %r436;
	shl.b64 	%rd222, %rd221, 32;
	cvt.u64.u32 	%rd223, %r437;
	or.b64  	%rd224, %rd222, %rd223;
	cvt.rn.f64.s64 	%fd13, %rd224;
	mul.f64 	%fd14, %fd13, 0d3BF921FB54442D19;
	cvt.rn.f32.f64 	%f669, %fd14;
	neg.f32 	%f670, %f669;
	setp.lt.s32 	%p100, %r434, 0;
	selp.f32 	%f1173, %f670, %f669, %p100;
$L__BB1_84:
	add.s64 	%rd61, %rd1, %rd217;
	add.s32 	%r438, %r745, 1;
	mul.rn.f32 	%f671, %f1173, %f1173;
	and.b32  	%r439, %r745, 1;
	setp.eq.b32 	%p101, %r439, 1;
	selp.f32 	%f672, %f1173, 0f3F800000, %p101;
	fma.rn.f32 	%f673, %f671, %f672, 0f00000000;
	fma.rn.f32 	%f674, %f671, 0f37CBAC00, 0fBAB607ED;
	selp.f32 	%f675, 0fB94D4153, %f674, %p101;
	selp.f32 	%f676, 0f3C0885E4, 0f3D2AAABB, %p101;
	fma.rn.f32 	%f677, %f675, %f671, %f676;
	selp.f32 	%f678, 0fBE2AAAA8, 0fBEFFFFFF, %p101;
	fma.rn.f32 	%f679, %f677, %f671, %f678;
	fma.rn.f32 	%f680, %f679, %f673, %f672;
	and.b32  	%r440, %r438, 2;
	setp.eq.s32 	%p102, %r440, 0;
	mov.f32 	%f681, 0f00000000;
	sub.f32 	%f682, %f681, %f680;
	selp.f32 	%f181, %f680, %f682, %p102;
	mov.u32 	%r749, %r803;
	mov.f32 	%f1174, %f1198;
	@%p2 bra 	$L__BB1_90;
	mov.b64 	%rd368, 0;
	mov.b32 	%r746, 0;
	mov.u64 	%rd366, __cudart_i2opi_f;
	mov.u64 	%rd367, %rd1;
$L__BB1_86:
	.pragma "nounroll";
	ld.global.nc.u32 	%r442, [%rd366];
	mad.wide.u32 	%rd228, %r442, %r73, %rd368;
	shr.u64 	%rd368, %rd228, 32;
	st.local.u32 	[%rd367], %rd228;
	add.s32 	%r746, %r746, 1;
	add.s64 	%rd367, %rd367, 4;
	add.s64 	%rd366, %rd366, 4;
	setp.ne.s32 	%p103, %r746, 6;
	@%p103 bra 	$L__BB1_86;
	setp.eq.s32 	%p104, %r74, 0;
	st.local.u32 	[%rd1+24], %rd368;
	ld.local.u32 	%r747, [%rd61+24];
	ld.local.u32 	%r748, [%rd61+20];
	@%p104 bra 	$L__BB1_89;
	shl.b32 	%r443, %r747, %r74;
	shr.u32 	%r444, %r748, %r75;
	add.s32 	%r747, %r444, %r443;
	shl.b32 	%r445, %r748, %r74;
	ld.local.u32 	%r446, [%rd61+16];
	shr.u32 	%r447, %r446, %r75;
	add.s32 	%r748, %r447, %r445;
$L__BB1_89:
	setp.lt.s32 	%p105, %r72, 0;
	shr.u32 	%r448, %r747, 30;
	shf.l.wrap.b32 	%r449, %r748, %r747, 2;
	shl.b32 	%r450, %r748, 2;
	shr.u32 	%r451, %r449, 31;
	add.s32 	%r452, %r451, %r448;
	neg.s32 	%r453, %r452;
	selp.b32 	%r749, %r453, %r452, %p105;
	xor.b32  	%r454, %r449, %r72;
	shr.s32 	%r455, %r449, 31;
	xor.b32  	%r456, %r455, %r449;
	xor.b32  	%r457, %r455, %r450;
	cvt.u64.u32 	%rd229, %r456;
	shl.b64 	%rd230, %rd229, 32;
	cvt.u64.u32 	%rd231, %r457;
	or.b64  	%rd232, %rd230, %rd231;
	cvt.rn.f64.s64 	%fd15, %rd232;
	mul.f64 	%fd16, %fd15, 0d3BF921FB54442D19;
	cvt.rn.f32.f64 	%f683, %fd16;
	neg.f32 	%f684, %f683;
	setp.lt.s32 	%p106, %r454, 0;
	selp.f32 	%f1174, %f684, %f683, %p106;
$L__BB1_90:
	mul.rn.f32 	%f685, %f1174, %f1174;
	and.b32  	%r458, %r749, 1;
	setp.eq.b32 	%p107, %r458, 1;
	selp.f32 	%f686, 0f3F800000, %f1174, %p107;
	fma.rn.f32 	%f687, %f685, %f686, 0f00000000;
	fma.rn.f32 	%f688, %f685, 0f37CBAC00, 0fBAB607ED;
	selp.f32 	%f689, %f688, 0fB94D4153, %p107;
	selp.f32 	%f690, 0f3D2AAABB, 0f3C0885E4, %p107;
	fma.rn.f32 	%f691, %f689, %f685, %f690;
	selp.f32 	%f692, 0fBEFFFFFF, 0fBE2AAAA8, %p107;
	fma.rn.f32 	%f693, %f691, %f685, %f692;
	fma.rn.f32 	%f694, %f693, %f687, %f686;
	and.b32  	%r459, %r749, 2;
	setp.eq.s32 	%p108, %r459, 0;
	mov.f32 	%f695, 0f00000000;
	sub.f32 	%f696, %f695, %f694;
	selp.f32 	%f697, %f694, %f696, %p108;
	sub.f32 	%f698, %f32, %f11;
	mul.f32 	%f699, %f181, %f698;
	sub.f32 	%f700, %f33, %f12;
	mul.f32 	%f701, %f700, %f697;
	sub.f32 	%f702, %f699, %f701;
	mul.f32 	%f703, %f698, %f697;
	fma.rn.f32 	%f184, %f181, %f700, %f703;
	abs.f32 	%f704, %f702;
	setp.geu.f32 	%p109, %f704, %f166;
	@%p109 bra 	$L__BB1_93;
	abs.f32 	%f705, %f184;
	add.f32 	%f706, %f8, 0f3C23D70A;
	setp.geu.f32 	%p110, %f705, %f706;
	@%p110 bra 	$L__BB1_93;
	add.f32 	%f1155, %f1155, %f32;
	add.f32 	%f1156, %f1156, %f33;
	mul.wide.s32 	%rd233, %r730, 8;
	add.s64 	%rd234, %rd6, %rd233;
	st.local.v2.f32 	[%rd234], {%f32, %f33};
	add.s32 	%r730, %r730, 1;
$L__BB1_93:
	mov.u32 	%r754, %r794;
	mov.f32 	%f1177, %f1194;
	@%p1 bra 	$L__BB1_99;
	mov.b64 	%rd371, 0;
	mov.b32 	%r751, 0;
	mov.u64 	%rd369, __cudart_i2opi_f;
	mov.u64 	%rd370, %rd4;
$L__BB1_95:
	.pragma "nounroll";
	ld.global.nc.u32 	%r461, [%rd369];
	mad.wide.u32 	%rd237, %r461, %r69, %rd371;
	shr.u64 	%rd371, %rd237, 32;
	st.local.u32 	[%rd370], %rd237;
	add.s32 	%r751, %r751, 1;
	add.s64 	%rd370, %rd370, 4;
	add.s64 	%rd369, %rd369, 4;
	setp.ne.s32 	%p111, %r751, 6;
	@%p111 bra 	$L__BB1_95;
	setp.eq.s32 	%p112, %r70, 0;
	st.local.u32 	[%rd4+24], %rd371;
	ld.local.u32 	%r752, [%rd39+24];
	ld.local.u32 	%r753, [%rd39+20];
	@%p112 bra 	$L__BB1_98;
	shl.b32 	%r462, %r752, %r70;
	shr.u32 	%r463, %r753, %r71;
	add.s32 	%r752, %r463, %r462;
	shl.b32 	%r464, %r753, %r70;
	ld.local.u32 	%r465, [%rd39+16];
	shr.u32 	%r466, %r465, %r71;
	add.s32 	%r753, %r466, %r464;
$L__BB1_98:
	setp.lt.s32 	%p113, %r68, 0;
	shr.u32 	%r467, %r752, 30;
	shf.l.wrap.b32 	%r468, %r753, %r752, 2;
	shl.b32 	%r469, %r753, 2;
	shr.u32 	%r470, %r468, 31;
	add.s32 	%r471, %r470, %r467;
	neg.s32 	%r472, %r471;
	selp.b32 	%r754, %r472, %r471, %p113;
	xor.b32  	%r473, %r468, %r68;
	shr.s32 	%r474, %r468, 31;
	xor.b32  	%r475, %r474, %r468;
	xor.b32  	%r476, %r474, %r469;
	cvt.u64.u32 	%rd238, %r475;
	shl.b64 	%rd239, %rd238, 32;
	cvt.u64.u32 	%rd240, %r476;
	or.b64  	%rd241, %rd239, %rd240;
	cvt.rn.f64.s64 	%fd17, %rd241;
	mul.f64 	%fd18, %fd17, 0d3BF921FB54442D19;
	cvt.rn.f32.f64 	%f707, %fd18;
	neg.f32 	%f708, %f707;
	setp.lt.s32 	%p114, %r473, 0;
	selp.f32 	%f1177, %f708, %f707, %p114;
$L__BB1_99:
	add.s32 	%r477, %r754, 1;
	mul.rn.f32 	%f709, %f1177, %f1177;
	and.b32  	%r478, %r754, 1;
	setp.eq.b32 	%p115, %r478, 1;
	selp.f32 	%f710, %f1177, 0f3F800000, %p115;
	fma.rn.f32 	%f711, %f709, %f710, 0f00000000;
	fma.rn.f32 	%f712, %f709, 0f37CBAC00, 0fBAB607ED;
	selp.f32 	%f713, 0fB94D4153, %f712, %p115;
	selp.f32 	%f714, 0f3C0885E4, 0f3D2AAABB, %p115;
	fma.rn.f32 	%f715, %f713, %f709, %f714;
	selp.f32 	%f716, 0fBE2AAAA8, 0fBEFFFFFF, %p115;
	fma.rn.f32 	%f717, %f715, %f709, %f716;
	fma.rn.f32 	%f718, %f717, %f711, %f710;
	and.b32  	%r479, %r477, 2;
	setp.eq.s32 	%p116, %r479, 0;
	mov.f32 	%f719, 0f00000000;
	sub.f32 	%f720, %f719, %f718;
	selp.f32 	%f191, %f718, %f720, %p116;
	mov.u32 	%r758, %r794;
	mov.f32 	%f1178, %f1194;
	@%p1 bra 	$L__BB1_105;
	mov.b64 	%rd374, 0;
	mov.b32 	%r755, 0;
	mov.u64 	%rd372, __cudart_i2opi_f;
	mov.u64 	%rd373, %rd3;
$L__BB1_101:
	.pragma "nounroll";
	ld.global.nc.u32 	%r481, [%rd372];
	mad.wide.u32 	%rd244, %r481, %r69, %rd374;
	shr.u64 	%rd374, %rd244, 32;
	st.local.u32 	[%rd373], %rd244;
	add.s32 	%r755, %r755, 1;
	add.s64 	%rd373, %rd373, 4;
	add.s64 	%rd372, %rd372, 4;
	setp.ne.s32 	%p117, %r755, 6;
	@%p117 bra 	$L__BB1_101;
	setp.eq.s32 	%p118, %r70, 0;
	st.local.u32 	[%rd3+24], %rd374;
	ld.local.u32 	%r756, [%rd47+24];
	ld.local.u32 	%r757, [%rd47+20];
	@%p118 bra 	$L__BB1_104;
	shl.b32 	%r482, %r756, %r70;
	shr.u32 	%r483, %r757, %r71;
	add.s32 	%r756, %r483, %r482;
	shl.b32 	%r484, %r757, %r70;
	ld.local.u32 	%r485, [%rd47+16];
	shr.u32 	%r486, %r485, %r71;
	add.s32 	%r757, %r486, %r484;
$L__BB1_104:
	setp.lt.s32 	%p119, %r68, 0;
	shr.u32 	%r487, %r756, 30;
	shf.l.wrap.b32 	%r488, %r757, %r756, 2;
	shl.b32 	%r489, %r757, 2;
	shr.u32 	%r490, %r488, 31;
	add.s32 	%r491, %r490, %r487;
	neg.s32 	%r492, %r491;
	selp.b32 	%r758, %r492, %r491, %p119;
	xor.b32  	%r493, %r488, %r68;
	shr.s32 	%r494, %r488, 31;
	xor.b32  	%r495, %r494, %r488;
	xor.b32  	%r496, %r494, %r489;
	cvt.u64.u32 	%rd245, %r495;
	shl.b64 	%rd246, %rd245, 32;
	cvt.u64.u32 	%rd247, %r496;
	or.b64  	%rd248, %rd246, %rd247;
	cvt.rn.f64.s64 	%fd19, %rd248;
	mul.f64 	%fd20, %fd19, 0d3BF921FB54442D19;
	cvt.rn.f32.f64 	%f721, %fd20;
	neg.f32 	%f722, %f721;
	setp.lt.s32 	%p120, %r493, 0;
	selp.f32 	%f1178, %f722, %f721, %p120;
$L__BB1_105:
	mul.rn.f32 	%f723, %f1178, %f1178;
	and.b32  	%r497, %r758, 1;
	setp.eq.b32 	%p121, %r497, 1;
	selp.f32 	%f724, 0f3F800000, %f1178, %p121;
	fma.rn.f32 	%f725, %f723, %f724, 0f00000000;
	fma.rn.f32 	%f726, %f723, 0f37CBAC00, 0fBAB607ED;
	selp.f32 	%f727, %f726, 0fB94D4153, %p121;
	selp.f32 	%f728, 0f3D2AAABB, 0f3C0885E4, %p121;
	fma.rn.f32 	%f729, %f727, %f723, %f728;
	selp.f32 	%f730, 0fBEFFFFFF, 0fBE2AAAA8, %p121;
	fma.rn.f32 	%f731, %f729, %f723, %f730;
	fma.rn.f32 	%f732, %f731, %f725, %f724;
	and.b32  	%r498, %r758, 2;
	setp.eq.s32 	%p122, %r498, 0;
	mov.f32 	%f733, 0f00000000;
	sub.f32 	%f734, %f733, %f732;
	selp.f32 	%f735, %f732, %f734, %p122;
	sub.f32 	%f736, %f38, %f9;
	mul.f32 	%f737, %f191, %f736;
	sub.f32 	%f738, %f39, %f10;
	mul.f32 	%f739, %f738, %f735;
	sub.f32 	%f740, %f737, %f739;
	mul.f32 	%f741, %f736, %f735;
	fma.rn.f32 	%f194, %f191, %f738, %f741;
	abs.f32 	%f742, %f740;
	setp.geu.f32 	%p123, %f742, %f163;
	@%p123 bra 	$L__BB1_108;
	abs.f32 	%f743, %f194;
	add.f32 	%f744, %f7, 0f3C23D70A;
	setp.geu.f32 	%p124, %f743, %f744;
	@%p124 bra 	$L__BB1_108;
	add.f32 	%f1155, %f1155, %f38;
	add.f32 	%f1156, %f1156, %f39;
	mul.wide.s32 	%rd249, %r730, 8;
	add.s64 	%rd250, %rd6, %rd249;
	st.local.v2.f32 	[%rd250], {%f38, %f39};
	add.s32 	%r730, %r730, 1;
$L__BB1_108:
	mov.u32 	%r763, %r803;
	mov.f32 	%f1181, %f1198;
	@%p2 bra 	$L__BB1_114;
	mov.b64 	%rd377, 0;
	mov.b32 	%r760, 0;
	mov.u64 	%rd375, __cudart_i2opi_f;
	mov.u64 	%rd376, %rd2;
$L__BB1_110:
	.pragma "nounroll";
	ld.global.nc.u32 	%r500, [%rd375];
	mad.wide.u32 	%rd253, %r500, %r73, %rd377;
	shr.u64 	%rd377, %rd253, 32;
	st.local.u32 	[%rd376], %rd253;
	add.s32 	%r760, %r760, 1;
	add.s64 	%rd376, %rd376, 4;
	add.s64 	%rd375, %rd375, 4;
	setp.ne.s32 	%p125, %r760, 6;
	@%p125 bra 	$L__BB1_110;
	setp.eq.s32 	%p126, %r74, 0;
	st.local.u32 	[%rd2+24], %rd377;
	ld.local.u32 	%r761, [%rd54+24];
	ld.local.u32 	%r762, [%rd54+20];
	@%p126 bra 	$L__BB1_113;
	shl.b32 	%r501, %r761, %r74;
	shr.u32 	%r502, %r762, %r75;
	add.s32 	%r761, %r502, %r501;
	shl.b32 	%r503, %r762, %r74;
	ld.local.u32 	%r504, [%rd54+16];
	shr.u32 	%r505, %r504, %r75;
	add.s32 	%r762, %r505, %r503;
$L__BB1_113:
	setp.lt.s32 	%p127, %r72, 0;
	shr.u32 	%r506, %r761, 30;
	shf.l.wrap.b32 	%r507, %r762, %r761, 2;
	shl.b32 	%r508, %r762, 2;
	shr.u32 	%r509, %r507, 31;
	add.s32 	%r510, %r509, %r506;
	neg.s32 	%r511, %r510;
	selp.b32 	%r763, %r511, %r510, %p127;
	xor.b32  	%r512, %r507, %r72;
	shr.s32 	%r513, %r507, 31;
	xor.b32  	%r514, %r513, %r507;
	xor.b32  	%r515, %r513, %r508;
	cvt.u64.u32 	%rd254, %r514;
	shl.b64 	%rd255, %rd254, 32;
	cvt.u64.u32 	%rd256, %r515;
	or.b64  	%rd257, %rd255, %rd256;
	cvt.rn.f64.s64 	%fd21, %rd257;
	mul.f64 	%fd22, %fd21, 0d3BF921FB54442D19;
	cvt.rn.f32.f64 	%f745, %fd22;
	neg.f32 	%f746, %f745;
	setp.lt.s32 	%p128, %r512, 0;
	selp.f32 	%f1181, %f746, %f745, %p128;
$L__BB1_114:
	add.s32 	%r516, %r763, 1;
	mul.rn.f32 	%f747, %f1181, %f1181;
	and.b32  	%r517, %r763, 1;
	setp.eq.b32 	%p129, %r517, 1;
	selp.f32 	%f748, %f1181, 0f3F800000, %p129;
	fma.rn.f32 	%f749, %f747, %f748, 0f00000000;
	fma.rn.f32 	%f750, %f747, 0f37CBAC00, 0fBAB607ED;
	selp.f32 	%f751, 0fB94D4153, %f750, %p129;
	selp.f32 	%f752, 0f3C0885E4, 0f3D2AAABB, %p129;
	fma.rn.f32 	%f753, %f751, %f747, %f752;
	selp.f32 	%f754, 0fBE2AAAA8, 0fBEFFFFFF, %p129;
	fma.rn.f32 	%f755, %f753, %f747, %f754;
	fma.rn.f32 	%f756, %f755, %f749, %f748;
	and.b32  	%r518, %r516, 2;
	setp.eq.s32 	%p130, %r518, 0;
	mov.f32 	%f757, 0f00000000;
	sub.f32 	%f758, %f757, %f756;
	selp.f32 	%f201, %f756, %f758, %p130;
	mov.u32 	%r767, %r803;
	mov.f32 	%f1182, %f1198;
	@%p2 bra 	$L__BB1_120;
	mov.b64 	%rd380, 0;
	mov.b32 	%r764, 0;
	mov.u64 	%rd378, __cudart_i2opi_f;
	mov.u64 	%rd379, %rd1;
$L__BB1_116:
	.pragma "nounroll";
	ld.global.nc.u32 	%r520, [%rd378];
	mad.wide.u32 	%rd260, %r520, %r73, %rd380;
	shr.u64 	%rd380, %rd260, 32;
	st.local.u32 	[%rd379], %rd260;
	add.s32 	%r764, %r764, 1;
	add.s64 	%rd379, %rd379, 4;
	add.s64 	%rd378, %rd378, 4;
	setp.ne.s32 	%p131, %r764, 6;
	@%p131 bra 	$L__BB1_116;
	setp.eq.s32 	%p132, %r74, 0;
	st.local.u32 	[%rd1+24], %rd380;
	ld.local.u32 	%r765, [%rd61+24];
	ld.local.u32 	%r766, [%rd61+20];
	@%p132 bra 	$L__BB1_119;
	shl.b32 	%r521, %r765, %r74;
	shr.u32 	%r522, %r766, %r75;
	add.s32 	%r765, %r522, %r521;
	shl.b32 	%r523, %r766, %r74;
	ld.local.u32 	%r524, [%rd61+16];
	shr.u32 	%r525, %r524, %r75;
	add.s32 	%r766, %r525, %r523;
$L__BB1_119:
	setp.lt.s32 	%p133, %r72, 0;
	shr.u32 	%r526, %r765, 30;
	shf.l.wrap.b32 	%r527, %r766, %r765, 2;
	shl.b32 	%r528, %r766, 2;
	shr.u32 	%r529, %r527, 31;
	add.s32 	%r530, %r529, %r526;
	neg.s32 	%r531, %r530;
	selp.b32 	%r767, %r531, %r530, %p133;
	xor.b32  	%r532, %r527, %r72;
	shr.s32 	%r533, %r527, 31;
	xor.b32  	%r534, %r533, %r527;
	xor.b32  	%r535, %r533, %r528;
	cvt.u64.u32 	%rd261, %r534;
	shl.b64 	%rd262, %rd261, 32;
	cvt.u64.u32 	%rd263, %r535;
	or.b64  	%rd264, %rd262, %rd263;
	cvt.rn.f64.s64 	%fd23, %rd264;
	mul.f64 	%fd24, %fd23, 0d3BF921FB54442D19;
	cvt.rn.f32.f64 	%f759, %fd24;
	neg.f32 	%f760, %f759;
	setp.lt.s32 	%p134, %r532, 0;
	selp.f32 	%f1182, %f760, %f759, %p134;
$L__BB1_120:
	mul.rn.f32 	%f761, %f1182, %f1182;
	and.b32  	%r536, %r767, 1;
	setp.eq.b32 	%p135, %r536, 1;
	selp.f32 	%f762, 0f3F800000, %f1182, %p135;
	fma.rn.f32 	%f763, %f761, %f762, 0f00000000;
	fma.rn.f32 	%f764, %f761, 0f37CBAC00, 0fBAB607ED;
	selp.f32 	%f765, %f764, 0fB94D4153, %p135;
	selp.f32 	%f766, 0f3D2AAABB, 0f3C0885E4, %p135;
	fma.rn.f32 	%f767, %f765, %f761, %f766;
	selp.f32 	%f768, 0fBEFFFFFF, 0fBE2AAAA8, %p135;
	fma.rn.f32 	%f769, %f767, %f761, %f768;
	fma.rn.f32 	%f770, %f769, %f763, %f762;
	and.b32  	%r537, %r767, 2;
	setp.eq.s32 	%p136, %r537, 0;
	mov.f32 	%f771, 0f00000000;
	sub.f32 	%f772, %f771, %f770;
	selp.f32 	%f773, %f770, %f772, %p136;
	sub.f32 	%f774, %f36, %f11;
	mul.f32 	%f775, %f201, %f774;
	sub.f32 	%f776, %f37, %f12;
	mul.f32 	%f777, %f776, %f773;
	sub.f32 	%f778, %f775, %f777;
	mul.f32 	%f779, %f774, %f773;
	fma.rn.f32 	%f204, %f201, %f776, %f779;
	abs.f32 	%f780, %f778;
	setp.geu.f32 	%p137, %f780, %f166;
	@%p137 bra 	$L__BB1_123;
	abs.f32 	%f781, %f204;
	add.f32 	%f782, %f8, 0f3C23D70A;
	setp.geu.f32 	%p138, %f781, %f782;
	@%p138 bra 	$L__BB1_123;
	add.f32 	%f1155, %f1155, %f36;
	add.f32 	%f1156, %f1156, %f37;
	mul.wide.s32 	%rd265, %r730, 8;
	add.s64 	%rd266, %rd6, %rd265;
	st.local.v2.f32 	[%rd266], {%f36, %f37};
	add.s32 	%r730, %r730, 1;
$L__BB1_123:
	mov.u32 	%r772, %r794;
	mov.f32 	%f1185, %f1194;
	@%p1 bra 	$L__BB1_129;
	mov.b64 	%rd383, 0;
	mov.b32 	%r769, 0;
	mov.u64 	%rd381, __cudart_i2opi_f;
	mov.u64 	%rd382, %rd4;
$L__BB1_125:
	.pragma "nounroll";
	ld.global.nc.u32 	%r539, [%rd381];
	mad.wide.u32 	%rd269, %r539, %r69, %rd383;
	shr.u64 	%rd383, %rd269, 32;
	st.local.u32 	[%rd382], %rd269;
	add.s32 	%r769, %r769, 1;
	add.s64 	%rd382, %rd382, 4;
	add.s64 	%rd381, %rd381, 4;
	setp.ne.s32 	%p139, %r769, 6;
	@%p139 bra 	$L__BB1_125;
	setp.eq.s32 	%p140, %r70, 0;
	st.local.u32 	[%rd4+24], %rd383;
	ld.local.u32 	%r770, [%rd39+24];
	ld.local.u32 	%r771, [%rd39+20];
	@%p140 bra 	$L__BB1_128;
	shl.b32 	%r540, %r770, %r70;
	shr.u32 	%r541, %r771, %r71;
	add.s32 	%r770, %r541, %r540;
	shl.b32 	%r542, %r771, %r70;
	ld.local.u32 	%r543, [%rd39+16];
	shr.u32 	%r544, %r543, %r71;
	add.s32 	%r771, %r544, %r542;
$L__BB1_128:
	setp.lt.s32 	%p141, %r68, 0;
	shr.u32 	%r545, %r770, 30;
	shf.l.wrap.b32 	%r546, %r771, %r770, 2;
	shl.b32 	%r547, %r771, 2;
	shr.u32 	%r548, %r546, 31;
	add.s32 	%r549, %r548, %r545;
	neg.s32 	%r550, %r549;
	selp.b32 	%r772, %r550, %r549, %p141;
	xor.b32  	%r551, %r546, %r68;
	shr.s32 	%r552, %r546, 31;
	xor.b32  	%r553, %r552, %r546;
	xor.b32  	%r554, %r552, %r547;
	cvt.u64.u32 	%rd270, %r553;
	shl.b64 	%rd271, %rd270, 32;
	cvt.u64.u32 	%rd272, %r554;
	or.b64  	%rd273, %rd271, %rd272;
	cvt.rn.f64.s64 	%fd25, %rd273;
	mul.f64 	%fd26, %fd25, 0d3BF921FB54442D19;
	cvt.rn.f32.f64 	%f783, %fd26;
	neg.f32 	%f784, %f783;
	setp.lt.s32 	%p142, %r551, 0;
	selp.f32 	%f1185, %f784, %f783, %p142;
$L__BB1_129:
	add.s32 	%r555, %r772, 1;
	mul.rn.f32 	%f785, %f1185, %f1185;
	and.b32  	%r556, %r772, 1;
	setp.eq.b32 	%p143, %r556, 1;
	selp.f32 	%f786, %f1185, 0f3F800000, %p143;
	fma.rn.f32 	%f787, %f785, %f786, 0f00000000;
	fma.rn.f32 	%f788, %f785, 0f37CBAC00, 0fBAB607ED;
	selp.f32 	%f789, 0fB94D4153, %f788, %p143;
	selp.f32 	%f790, 0f3C0885E4, 0f3D2AAABB, %p143;
	fma.rn.f32 	%f791, %f789, %f785, %f790;
	selp.f32 	%f792, 0fBE2AAAA8, 0fBEFFFFFF, %p143;
	fma.rn.f32 	%f793, %f791, %f785, %f792;
	fma.rn.f32 	%f794, %f793, %f787, %f786;
	and.b32  	%r557, %r555, 2;
	setp.eq.s32 	%p144, %r557, 0;
	mov.f32 	%f795, 0f00000000;
	sub.f32 	%f796, %f795, %f794;
	selp.f32 	%f211, %f794, %f796, %p144;
	mov.u32 	%r776, %r794;
	mov.f32 	%f1186, %f1194;
	@%p1 bra 	$L__BB1_135;
	mov.b64 	%rd386, 0;
	mov.b32 	%r773, 0;
	mov.u64 	%rd384, __cudart_i2opi_f;
	mov.u64 	%rd385, %rd3;
$L__BB1_131:
	.pragma "nounroll";
	ld.global.nc.u32 	%r559, [%rd384];
	mad.wide.u32 	%rd276, %r559, %r69, %rd386;
	shr.u64 	%rd386, %rd276, 32;
	st.local.u32 	[%rd385], %rd276;
	add.s32 	%r773, %r773, 1;
	add.s64 	%rd385, %rd385, 4;
	add.s64 	%rd384, %rd384, 4;
	setp.ne.s32 	%p145, %r773, 6;
	@%p145 bra 	$L__BB1_131;
	setp.eq.s32 	%p146, %r70, 0;
	st.local.u32 	[%rd3+24], %rd386;
	ld.local.u32 	%r774, [%rd47+24];
	ld.local.u32 	%r775, [%rd47+20];
	@%p146 bra 	$L__BB1_134;
	shl.b32 	%r560, %r774, %r70;
	shr.u32 	%r561, %r775, %r71;
	add.s32 	%r774, %r561, %r560;
	shl.b32 	%r562, %r775, %r70;
	ld.local.u32 	%r563, [%rd47+16];
	shr.u32 	%r564, %r563, %r71;
	add.s32 	%r775, %r564, %r562;
$L__BB1_134:
	setp.lt.s32 	%p147, %r68, 0;
	shr.u32 	%r565, %r774, 30;
	shf.l.wrap.b32 	%r566, %r775, %r774, 2;
	shl.b32 	%r567, %r775, 2;
	shr.u32 	%r568, %r566, 31;
	add.s32 	%r569, %r568, %r565;
	neg.s32 	%r570, %r569;
	selp.b32 	%r776, %r570, %r569, %p147;
	xor.b32  	%r571, %r566, %r68;
	shr.s32 	%r572, %r566, 31;
	xor.b32  	%r573, %r572, %r566;
	xor.b32  	%r574, %r572, %r567;
	cvt.u64.u32 	%rd277, %r573;
	shl.b64 	%rd278, %rd277, 32;
	cvt.u64.u32 	%rd279, %r574;
	or.b64  	%rd280, %rd278, %rd279;
	cvt.rn.f64.s64 	%fd27, %rd280;
	mul.f64 	%fd28, %fd27, 0d3BF921FB54442D19;
	cvt.rn.f32.f64 	%f797, %fd28;
	neg.f32 	%f798, %f797;
	setp.lt.s32 	%p148, %r571, 0;
	selp.f32 	%f1186, %f798, %f797, %p148;
$L__BB1_135:
	mul.rn.f32 	%f799, %f1186, %f1186;
	and.b32  	%r575, %r776, 1;
	setp.eq.b32 	%p149, %r575, 1;
	selp.f32 	%f800, 0f3F800000, %f1186, %p149;
	fma.rn.f32 	%f801, %f799, %f800, 0f00000000;
	fma.rn.f32 	%f802, %f799, 0f37CBAC00, 0fBAB607ED;
	selp.f32 	%f803, %f802, 0fB94D4153, %p149;
	selp.f32 	%f804, 0f3D2AAABB, 0f3C0885E4, %p149;
	fma.rn.f32 	%f805, %f803, %f799, %f804;
	selp.f32 	%f806, 0fBEFFFFFF, 0fBE2AAAA8, %p149;
	fma.rn.f32 	%f807, %f805, %f799, %f806;
	fma.rn.f32 	%f808, %f807, %f801, %f800;
	and.b32  	%r576, %r776, 2;
	setp.eq.s32 	%p150, %r576, 0;
	mov.f32 	%f809, 0f00000000;
	sub.f32 	%f810, %f809, %f808;
	selp.f32 	%f811, %f808, %f810, %p150;
	sub.f32 	%f812, %f42, %f9;
	mul.f32 	%f813, %f211, %f812;
	sub.f32 	%f814, %f43, %f10;
	mul.f32 	%f815, %f814, %f811;
	sub.f32 	%f816, %f813, %f815;
	mul.f32 	%f817, %f812, %f811;
	fma.rn.f32 	%f214, %f211, %f814, %f817;
	abs.f32 	%f818, %f816;
	setp.geu.f32 	%p151, %f818, %f163;
	@%p151 bra 	$L__BB1_138;
	abs.f32 	%f819, %f214;
	add.f32 	%f820, %f7, 0f3C23D70A;
	setp.geu.f32 	%p152, %f819, %f820;
	@%p152 bra 	$L__BB1_138;
	add.f32 	%f1155, %f1155, %f42;
	add.f32 	%f1156, %f1156, %f43;
	mul.wide.s32 	%rd281, %r730, 8;
	add.s64 	%rd282, %rd6, %rd281;
	st.local.v2.f32 	[%rd282], {%f42, %f43};
	add.s32 	%r730, %r730, 1;
$L__BB1_138:
	mov.u32 	%r781, %r803;
	mov.f32 	%f1189, %f1198;
	@%p2 bra 	$L__BB1_144;
	mov.b64 	%rd389, 0;
	mov.b32 	%r778, 0;
	mov.u64 	%rd387, __cudart_i2opi_f;
	mov.u64 	%rd388, %rd2;
$L__BB1_140:
	.pragma "nounroll";
	ld.global.nc.u32 	%r578, [%rd387];
	mad.wide.u32 	%rd285, %r578, %r73, %rd389;
	shr.u64 	%rd389, %rd285, 32;
	st.local.u32 	[%rd388], %rd285;
	add.s32 	%r778, %r778, 1;
	add.s64 	%rd388, %rd388, 4;
	add.s64 	%rd387, %rd387, 4;
	setp.ne.s32 	%p153, %r778, 6;
	@%p153 bra 	$L__BB1_140;
	setp.eq.s32 	%p154, %r74, 0;
	st.local.u32 	[%rd2+24], %rd389;
	ld.local.u32 	%r779, [%rd54+24];
	ld.local.u32 	%r780, [%rd54+20];
	@%p154 bra 	$L__BB1_143;
	shl.b32 	%r579, %r779, %r74;
	shr.u32 	%r580, %r780, %r75;
	add.s32 	%r779, %r580, %r579;
	shl.b32 	%r581, %r780, %r74;
	ld.local.u32 	%r582, [%rd54+16];
	shr.u32 	%r583, %r582, %r75;
	add.s32 	%r780, %r583, %r581;
$L__BB1_143:
	setp.lt.s32 	%p155, %r72, 0;
	shr.u32 	%r584, %r779, 30;
	shf.l.wrap.b32 	%r585, %r780, %r779, 2;
	shl.b32 	%r586, %r780, 2;
	shr.u32 	%r587, %r585, 31;
	add.s32 	%r588, %r587, %r584;
	neg.s32 	%r589, %r588;
	selp.b32 	%r781, %r589, %r588, %p155;
	xor.b32  	%r590, %r585, %r72;
	shr.s32 	%r591, %r585, 31;
	xor.b32  	%r592, %r591, %r585;
	xor.b32  	%r593, %r591, %r586;
	cvt.u64.u32 	%rd286, %r592;
	shl.b64 	%rd287, %rd286, 32;
	cvt.u64.u32 	%rd288, %r593;
	or.b64  	%rd289, %rd287, %rd288;
	cvt.rn.f64.s64 	%fd29, %rd289;
	mul.f64 	%fd30, %fd29, 0d3BF921FB54442D19;
	cvt.rn.f32.f64 	%f821, %fd30;
	neg.f32 	%f822, %f821;
	setp.lt.s32 	%p156, %r590, 0;
	selp.f32 	%f1189, %f822, %f821, %p156;
$L__BB1_144:
	add.s32 	%r594, %r781, 1;
	mul.rn.f32 	%f823, %f1189, %f1189;
	and.b32  	%r595, %r781, 1;
	setp.eq.b32 	%p157, %r595, 1;
	selp.f32 	%f824, %f1189, 0f3F800000, %p157;
	fma.rn.f32 	%f825, %f823, %f824, 0f00000000;
	fma.rn.f32 	%f826, %f823, 0f37CBAC00, 0fBAB607ED;
	selp.f32 	%f827, 0fB94D4153, %f826, %p157;
	selp.f32 	%f828, 0f3C0885E4, 0f3D2AAABB, %p157;
	fma.rn.f32 	%f829, %f827, %f823, %f828;
	selp.f32 	%f830, 0fBE2AAAA8, 0fBEFFFFFF, %p157;
	fma.rn.f32 	%f831, %f829, %f823, %f830;
	fma.rn.f32 	%f832, %f831, %f825, %f824;
	and.b32  	%r596, %r594, 2;
	setp.eq.s32 	%p158, %r596, 0;
	mov.f32 	%f833, 0f00000000;
	sub.f32 	%f834, %f833, %f832;
	selp.f32 	%f221, %f832, %f834, %p158;
	mov.u32 	%r785, %r803;
	mov.f32 	%f1190, %f1198;
	@%p2 bra 	$L__BB1_150;
	mov.b64 	%rd392, 0;
	mov.b32 	%r782, 0;
	mov.u64 	%rd390, __cudart_i2opi_f;
	mov.u64 	%rd391, %rd1;
$L__BB1_146:
	.pragma "nounroll";
	ld.global.nc.u32 	%r598, [%rd390];
	mad.wide.u32 	%rd292, %r598, %r73, %rd392;
	shr.u64 	%rd392, %rd292, 32;
	st.local.u32 	[%rd391], %rd292;
	add.s32 	%r782, %r782, 1;
	add.s64 	%rd391, %rd391, 4;
	add.s64 	%rd390, %rd390, 4;
	setp.ne.s32 	%p159, %r782, 6;
	@%p159 bra 	$L__BB1_146;
	setp.eq.s32 	%p160, %r74, 0;
	st.local.u32 	[%rd1+24], %rd392;
	ld.local.u32 	%r783, [%rd61+24];
	ld.local.u32 	%r784, [%rd61+20];
	@%p160 bra 	$L__BB1_149;
	shl.b32 	%r599, %r783, %r74;
	shr.u32 	%r600, %r784, %r75;
	add.s32 	%r783, %r600, %r599;
	shl.b32 	%r601, %r784, %r74;
	ld.local.u32 	%r602, [%rd61+16];
	shr.u32 	%r603, %r602, %r75;
	add.s32 	%r784, %r603, %r601;
$L__BB1_149:
	setp.lt.s32 	%p161, %r72, 0;
	shr.u32 	%r604, %r783, 30;
	shf.l.wrap.b32 	%r605, %r784, %r783, 2;
	shl.b32 	%r606, %r784, 2;
	shr.u32 	%r607, %r605, 31;
	add.s32 	%r608, %r607, %r604;
	neg.s32 	%r609, %r608;
	selp.b32 	%r785, %r609, %r608, %p161;
	xor.b32  	%r610, %r605, %r72;
	shr.s32 	%r611, %r605, 31;
	xor.b32  	%r612, %r611, %r605;
	xor.b32  	%r613, %r611, %r606;
	cvt.u64.u32 	%rd293, %r612;
	shl.b64 	%rd294, %rd293, 32;
	cvt.u64.u32 	%rd295, %r613;
	or.b64  	%rd296, %rd294, %rd295;
	cvt.rn.f64.s64 	%fd31, %rd296;
	mul.f64 	%fd32, %fd31, 0d3BF921FB54442D19;
	cvt.rn.f32.f64 	%f835, %fd32;
	neg.f32 	%f836, %f835;
	setp.lt.s32 	%p162, %r610, 0;
	selp.f32 	%f1190, %f836, %f835, %p162;
$L__BB1_150:
	mul.rn.f32 	%f837, %f1190, %f1190;
	and.b32  	%r614, %r785, 1;
	setp.eq.b32 	%p163, %r614, 1;
	selp.f32 	%f838, 0f3F800000, %f1190, %p163;
	fma.rn.f32 	%f839, %f837, %f838, 0f00000000;
	fma.rn.f32 	%f840, %f837, 0f37CBAC00, 0fBAB607ED;
	selp.f32 	%f841, %f840, 0fB94D4153, %p163;
	selp.f32 	%f842, 0f3D2AAABB, 0f3C0885E4, %p163;
	fma.rn.f32 	%f843, %f841, %f837, %f842;
	selp.f32 	%f844, 0fBEFFFFFF, 0fBE2AAAA8, %p163;
	fma.rn.f32 	%f845, %f843, %f837, %f844;
	fma.rn.f32 	%f846, %f845, %f839, %f838;
	and.b32  	%r615, %r785, 2;
	setp.eq.s32 	%p164, %r615, 0;
	mov.f32 	%f847, 0f00000000;
	sub.f32 	%f848, %f847, %f846;
	selp.f32 	%f849, %f846, %f848, %p164;
	sub.f32 	%f850, %f40, %f11;
	mul.f32 	%f851, %f221, %f850;
	sub.f32 	%f852, %f41, %f12;
	mul.f32 	%f853, %f852, %f849;
	sub.f32 	%f854, %f851, %f853;
	mul.f32 	%f855, %f850, %f849;
	fma.rn.f32 	%f224, %f221, %f852, %f855;
	abs.f32 	%f856, %f854;
	setp.geu.f32 	%p165, %f856, %f166;
	@%p165 bra 	$L__BB1_153;
	abs.f32 	%f857, %f224;
	add.f32 	%f858, %f8, 0f3C23D70A;
	setp.geu.f32 	%p166, %f857, %f858;
	@%p166 bra 	$L__BB1_153;
	add.f32 	%f1155, %f1155, %f40;
	add.f32 	%f1156, %f1156, %f41;
	mul.wide.s32 	%rd297, %r730, 8;
	add.s64 	%rd298, %rd6, %rd297;
	st.local.v2.f32 	[%rd298], {%f40, %f41};
	add.s32 	%r730, %r730, 1;
$L__BB1_153:
	mov.u32 	%r790, %r794;
	mov.f32 	%f1193, %f1194;
	@%p1 bra 	$L__BB1_159;
	mov.b64 	%rd395, 0;
	mov.b32 	%r787, 0;
	mov.u64 	%rd393, __cudart_i2opi_f;
	mov.u64 	%rd394, %rd4;
$L__BB1_155:
	.pragma "nounroll";
	ld.global.nc.u32 	%r617, [%rd393];
	mad.wide.u32 	%rd301, %r617, %r69, %rd395;
	shr.u64 	%rd395, %rd301, 32;
	st.local.u32 	[%rd394], %rd301;
	add.s32 	%r787, %r787, 1;
	add.s64 	%rd394, %rd394, 4;
	add.s64 	%rd393, %rd393, 4;
	setp.ne.s32 	%p167, %r787, 6;
	@%p167 bra 	$L__BB1_155;
	setp.eq.s32 	%p168, %r70, 0;
	st.local.u32 	[%rd4+24], %rd395;
	ld.local.u32 	%r788, [%rd39+24];
	ld.local.u32 	%r789, [%rd39+20];
	@%p168 bra 	$L__BB1_158;
	shl.b32 	%r618, %r788, %r70;
	shr.u32 	%r619, %r789, %r71;
	add.s32 	%r788, %r619, %r618;
	shl.b32 	%r620, %r789, %r70;
	ld.local.u32 	%r621, [%rd39+16];
	shr.u32 	%r622, %r621, %r71;
	add.s32 	%r789, %r622, %r620;
$L__BB1_158:
	setp.lt.s32 	%p169, %r68, 0;
	shr.u32 	%r623, %r788, 30;
	shf.l.wrap.b32 	%r624, %r789, %r788, 2;
	shl.b32 	%r625, %r789, 2;
	shr.u32 	%r626, %r624, 31;
	add.s32 	%r627, %r626, %r623;
	neg.s32 	%r628, %r627;
	selp.b32 	%r790, %r628, %r627, %p169;
	xor.b32  	%r629, %r624, %r68;
	shr.s32 	%r630, %r624, 31;
	xor.b32  	%r631, %r630, %r624;
	xor.b32  	%r632, %r630, %r625;
	cvt.u64.u32 	%rd302, %r631;
	shl.b64 	%rd303, %rd302, 32;
	cvt.u64.u32 	%rd304, %r632;
	or.b64  	%rd305, %rd303, %rd304;
	cvt.rn.f64.s64 	%fd33, %rd305;
	mul.f64 	%fd34, %fd33, 0d3BF921FB54442D19;
	cvt.rn.f32.f64 	%f859, %fd34;
	neg.f32 	%f860, %f859;
	setp.lt.s32 	%p170, %r629, 0;
	selp.f32 	%f1193, %f860, %f859, %p170;
$L__BB1_159:
	add.s32 	%r633, %r790, 1;
	mul.rn.f32 	%f861, %f1193, %f1193;
	and.b32  	%r634, %r790, 1;
	setp.eq.b32 	%p171, %r634, 1;
	selp.f32 	%f862, %f1193, 0f3F800000, %p171;
	fma.rn.f32 	%f863, %f861, %f862, 0f00000000;
	fma.rn.f32 	%f864, %f861, 0f37CBAC00, 0fBAB607ED;
	selp.f32 	%f865, 0fB94D4153, %f864, %p171;
	selp.f32 	%f866, 0f3C0885E4, 0f3D2AAABB, %p171;
	fma.rn.f32 	%f867, %f865, %f861, %f866;
	selp.f32 	%f868, 0fBE2AAAA8, 0fBEFFFFFF, %p171;
	fma.rn.f32 	%f869, %f867, %f861, %f868;
	fma.rn.f32 	%f870, %f869, %f863, %f862;
	and.b32  	%r635, %r633, 2;
	setp.eq.s32 	%p172, %r635, 0;
	mov.f32 	%f871, 0f00000000;
	sub.f32 	%f872, %f871, %f870;
	selp.f32 	%f231, %f870, %f872, %p172;
	@%p1 bra 	$L__BB1_165;
	mov.b64 	%rd398, 0;
	mov.b32 	%r791, 0;
	mov.u64 	%rd396, __cudart_i2opi_f;
	mov.u64 	%rd397, %rd3;
$L__BB1_161:
	.pragma "nounroll";
	ld.global.nc.u32 	%r637, [%rd396];
	mad.wide.u32 	%rd308, %r637, %r69, %rd398;
	shr.u64 	%rd398, %rd308, 32;
	st.local.u32 	[%rd397], %rd308;
	add.s32 	%r791, %r791, 1;
	add.s64 	%rd397, %rd397, 4;
	add.s64 	%rd396, %rd396, 4;
	setp.ne.s32 	%p173, %r791, 6;
	@%p173 bra 	$L__BB1_161;
	setp.eq.s32 	%p174, %r70, 0;
	st.local.u32 	[%rd3+24], %rd398;
	ld.local.u32 	%r792, [%rd47+24];
	ld.local.u32 	%r793, [%rd47+20];
	@%p174 bra 	$L__BB1_164;
	shl.b32 	%r638, %r792, %r70;
	shr.u32 	%r639, %r793, %r71;
	add.s32 	%r792, %r639, %r638;
	shl.b32 	%r640, %r793, %r70;
	ld.local.u32 	%r641, [%rd47+16];
	shr.u32 	%r642, %r641, %r71;
	add.s32 	%r793, %r642, %r640;
$L__BB1_164:
	setp.lt.s32 	%p175, %r68, 0;
	shr.u32 	%r643, %r792, 30;
	shf.l.wrap.b32 	%r644, %r793, %r792, 2;
	shl.b32 	%r645, %r793, 2;
	shr.u32 	%r646, %r644, 31;
	add.s32 	%r647, %r646, %r643;
	neg.s32 	%r648, %r647;
	selp.b32 	%r794, %r648, %r647, %p175;
	xor.b32  	%r649, %r644, %r68;
	shr.s32 	%r650, %r644, 31;
	xor.b32  	%r651, %r650, %r644;
	xor.b32  	%r652, %r650, %r645;
	cvt.u64.u32 	%rd309, %r651;
	shl.b64 	%rd310, %rd309, 32;
	cvt.u64.u32 	%rd311, %r652;
	or.b64  	%rd312, %rd310, %rd311;
	cvt.rn.f64.s64 	%fd35, %rd312;
	mul.f64 	%fd36, %fd35, 0d3BF921FB54442D19;
	cvt.rn.f32.f64 	%f873, %fd36;
	neg.f32 	%f874, %f873;
	setp.lt.s32 	%p176, %r649, 0;
	selp.f32 	%f1194, %f874, %f873, %p176;
$L__BB1_165:
	mul.rn.f32 	%f875, %f1194, %f1194;
	and.b32  	%r653, %r794, 1;
	setp.eq.b32 	%p177, %r653, 1;
	selp.f32 	%f876, 0f3F800000, %f1194, %p177;
	fma.rn.f32 	%f877, %f875, %f876, 0f00000000;
	fma.rn.f32 	%f878, %f875, 0f37CBAC00, 0fBAB607ED;
	selp.f32 	%f879, %f878, 0fB94D4153, %p177;
	selp.f32 	%f880, 0f3D2AAABB, 0f3C0885E4, %p177;
	fma.rn.f32 	%f881, %f879, %f875, %f880;
	selp.f32 	%f882, 0fBEFFFFFF, 0fBE2AAAA8, %p177;
	fma.rn.f32 	%f883, %f881, %f875, %f882;
	fma.rn.f32 	%f884, %f883, %f877, %f876;
	and.b32  	%r654, %r794, 2;
	setp.eq.s32 	%p178, %r654, 0;
	mov.f32 	%f885, 0f00000000;
	sub.f32 	%f886, %f885, %f884;
	selp.f32 	%f887, %f884, %f886, %p178;
	sub.f32 	%f888, %f46, %f9;
	mul.f32 	%f889, %f231, %f888;
	sub.f32 	%f890, %f47, %f10;
	mul.f32 	%f891, %f890, %f887;
	sub.f32 	%f892, %f889, %f891;
	mul.f32 	%f893, %f888, %f887;
	fma.rn.f32 	%f234, %f231, %f890, %f893;
	abs.f32 	%f894, %f892;
	setp.geu.f32 	%p179, %f894, %f163;
	@%p179 bra 	$L__BB1_168;
	abs.f32 	%f895, %f234;
	add.f32 	%f896, %f7, 0f3C23D70A;
	setp.geu.f32 	%p180, %f895, %f896;
	@%p180 bra 	$L__BB1_168;
	add.f32 	%f1155, %f1155, %f46;
	add.f32 	%f1156, %f1156, %f47;
	mul.wide.s32 	%rd313, %r730, 8;
	add.s64 	%rd314, %rd6, %rd313;
	st.local.v2.f32 	[%rd314], {%f46, %f47};
	add.s32 	%r730, %r730, 1;
$L__BB1_168:
	mov.u32 	%r799, %r803;
	mov.f32 	%f1197, %f1198;
	@%p2 bra 	$L__BB1_174;
	mov.b64 	%rd401, 0;
	mov.b32 	%r796, 0;
	mov.u64 	%rd399, __cudart_i2opi_f;
	mov.u64 	%rd400, %rd2;
$L__BB1_170:
	.pragma "nounroll";
	ld.global.nc.u32 	%r656, [%rd399];
	mad.wide.u32 	%rd317, %r656, %r73, %rd401;
	shr.u64 	%rd401, %rd317, 32;
	st.local.u32 	[%rd400], %rd317;
	add.s32 	%r796, %r796, 1;
	add.s64 	%rd400, %rd400, 4;
	add.s64 	%rd399, %rd399, 4;
	setp.ne.s32 	%p181, %r796, 6;
	@%p181 bra 	$L__BB1_170;
	setp.eq.s32 	%p182, %r74, 0;
	st.local.u32 	[%rd2+24], %rd401;
	ld.local.u32 	%r797, [%rd54+24];
	ld.local.u32 	%r798, [%rd54+20];
	@%p182 bra 	$L__BB1_173;
	shl.b32 	%r657, %r797, %r74;
	shr.u32 	%r658, %r798, %r75;
	add.s32 	%r797, %r658, %r657;
	shl.b32 	%r659, %r798, %r74;
	ld.local.u32 	%r660, [%rd54+16];
	shr.u32 	%r661, %r660, %r75;
	add.s32 	%r798, %r661, %r659;
$L__BB1_173:
	setp.lt.s32 	%p183, %r72, 0;
	shr.u32 	%r662, %r797, 30;
	shf.l.wrap.b32 	%r663, %r798, %r797, 2;
	shl.b32 	%r664, %r798, 2;
	shr.u32 	%r665, %r663, 31;
	add.s32 	%r666, %r665, %r662;
	neg.s32 	%r667, %r666;
	selp.b32 	%r799, %r667, %r666, %p183;
	xor.b32  	%r668, %r663, %r72;
	shr.s32 	%r669, %r663, 31;
	xor.b32  	%r670, %r669, %r663;
	xor.b32  	%r671, %r669, %r664;
	cvt.u64.u32 	%rd318, %r670;
	shl.b64 	%rd319, %rd318, 32;
	cvt.u64.u32 	%rd320, %r671;
	or.b64  	%rd321, %rd319, %rd320;
	cvt.rn.f64.s64 	%fd37, %rd321;
	mul.f64 	%fd38, %fd37, 0d3BF921FB54442D19;
	cvt.rn.f32.f64 	%f897, %fd38;
	neg.f32 	%f898, %f897;
	setp.lt.s32 	%p184, %r668, 0;
	selp.f32 	%f1197, %f898, %f897, %p184;
$L__BB1_174:
	add.s32 	%r672, %r799, 1;
	mul.rn.f32 	%f899, %f1197, %f1197;
	and.b32  	%r673, %r799, 1;
	setp.eq.b32 	%p185, %r673, 1;
	selp.f32 	%f900, %f1197, 0f3F800000, %p185;
	fma.rn.f32 	%f901, %f899, %f900, 0f00000000;
	fma.rn.f32 	%f902, %f899, 0f37CBAC00, 0fBAB607ED;
	selp.f32 	%f903, 0fB94D4153, %f902, %p185;
	selp.f32 	%f904, 0f3C0885E4, 0f3D2AAABB, %p185;
	fma.rn.f32 	%f905, %f903, %f899, %f904;
	selp.f32 	%f906, 0fBE2AAAA8, 0fBEFFFFFF, %p185;
	fma.rn.f32 	%f907, %f905, %f899, %f906;
	fma.rn.f32 	%f908, %f907, %f901, %f900;
	and.b32  	%r674, %r672, 2;
	setp.eq.s32 	%p186, %r674, 0;
	mov.f32 	%f909, 0f00000000;
	sub.f32 	%f910, %f909, %f908;
	selp.f32 	%f241, %f908, %f910, %p186;
	@%p2 bra 	$L__BB1_180;
	mov.b64 	%rd402, 0;
	mov.b32 	%r800, 0;
	mov.u64 	%rd324, __cudart_i2opi_f;
$L__BB1_176:
	.pragma "nounroll";
	mul.wide.u32 	%rd323, %r800, 4;
	add.s64 	%rd325, %rd324, %rd323;
	ld.global.nc.u32 	%r676, [%rd325];
	mad.wide.u32 	%rd326, %r676, %r73, %rd402;
	shr.u64 	%rd402, %rd326, 32;
	add.s64 	%rd327, %rd1, %rd323;
	st.local.u32 	[%rd327], %rd326;
	add.s32 	%r800, %r800, 1;
	setp.ne.s32 	%p187, %r800, 6;
	@%p187 bra 	$L__BB1_176;
	setp.eq.s32 	%p188, %r74, 0;
	st.local.u32 	[%rd1+24], %rd402;
	ld.local.u32 	%r801, [%rd61+24];
	ld.local.u32 	%r802, [%rd61+20];
	@%p188 bra 	$L__BB1_179;
	shl.b32 	%r677, %r801, %r74;
	shr.u32 	%r678, %r802, %r75;
	add.s32 	%r801, %r678, %r677;
	shl.b32 	%r679, %r802, %r74;
	ld.local.u32 	%r680, [%rd61+16];
	shr.u32 	%r681, %r680, %r75;
	add.s32 	%r802, %r681, %r679;
$L__BB1_179:
	setp.lt.s32 	%p189, %r72, 0;
	shr.u32 	%r682, %r801, 30;
	shf.l.wrap.b32 	%r683, %r802, %r801, 2;
	shl.b32 	%r684, %r802, 2;
	shr.u32 	%r685, %r683, 31;
	add.s32 	%r686, %r685, %r682;
	neg.s32 	%r687, %r686;
	selp.b32 	%r803, %r687, %r686, %p189;
	xor.b32  	%r688, %r683, %r72;
	shr.s32 	%r689, %r683, 31;
	xor.b32  	%r690, %r689, %r683;
	xor.b32  	%r691, %r689, %r684;
	cvt.u64.u32 	%rd328, %r690;
	shl.b64 	%rd329, %rd328, 32;
	cvt.u64.u32 	%rd330, %r691;
	or.b64  	%rd331, %rd329, %rd330;
	cvt.rn.f64.s64 	%fd39, %rd331;
	mul.f64 	%fd40, %fd39, 0d3BF921FB54442D19;
	cvt.rn.f32.f64 	%f911, %fd40;
	neg.f32 	%f912, %f911;
	setp.lt.s32 	%p190, %r688, 0;
	selp.f32 	%f1198, %f912, %f911, %p190;
$L__BB1_180:
	mul.rn.f32 	%f913, %f1198, %f1198;
	and.b32  	%r692, %r803, 1;
	setp.eq.b32 	%p191, %r692, 1;
	selp.f32 	%f914, 0f3F800000, %f1198, %p191;
	fma.rn.f32 	%f915, %f913, %f914, 0f00000000;
	fma.rn.f32 	%f916, %f913, 0f37CBAC00, 0fBAB607ED;
	selp.f32 	%f917, %f916, 0fB94D4153, %p191;
	selp.f32 	%f918, 0f3D2AAABB, 0f3C0885E4, %p191;
	fma.rn.f32 	%f919, %f917, %f913, %f918;
	selp.f32 	%f920, 0fBEFFFFFF, 0fBE2AAAA8, %p191;
	fma.rn.f32 	%f921, %f919, %f913, %f920;
	fma.rn.f32 	%f922, %f921, %f915, %f914;
	and.b32  	%r693, %r803, 2;
	setp.eq.s32 	%p192, %r693, 0;
	mov.f32 	%f923, 0f00000000;
	sub.f32 	%f924, %f923, %f922;
	selp.f32 	%f925, %f922, %f924, %p192;
	sub.f32 	%f926, %f44, %f11;
	mul.f32 	%f927, %f241, %f926;
	sub.f32 	%f928, %f45, %f12;
	mul.f32 	%f929, %f928, %f925;
	sub.f32 	%f930, %f927, %f929;
	mul.f32 	%f931, %f926, %f925;
	fma.rn.f32 	%f244, %f241, %f928, %f931;
	abs.f32 	%f932, %f930;
	setp.geu.f32 	%p193, %f932, %f166;
	@%p193 bra 	$L__BB1_183;
	abs.f32 	%f933, %f244;
	add.f32 	%f934, %f8, 0f3C23D70A;
	setp.geu.f32 	%p194, %f933, %f934;
	@%p194 bra 	$L__BB1_183;
	add.f32 	%f1155, %f1155, %f44;
	add.f32 	%f1156, %f1156, %f45;
	mul.wide.s32 	%rd332, %r730, 8;
	add.s64 	%rd333, %rd6, %rd332;
	st.local.v2.f32 	[%rd333], {%f44, %f45};
	add.s32 	%r730, %r730, 1;
$L__BB1_183:
	add.s32 	%r254, %r730, -1;
	setp.lt.s32 	%p195, %r730, 2;
	mov.f32 	%f1216, 0f00000000;
	@%p195 bra 	$L__BB1_202;
	cvt.rn.f32.s32 	%f936, %r730;
	div.rn.f32 	%f249, %f1155, %f936;
	div.rn.f32 	%f250, %f1156, %f936;
	add.s64 	%rd136, %rd6, 8;
	mov.b32 	%r806, 0;
	mov.u32 	%r805, %r254;
$L__BB1_185:
	sub.s32 	%r695, %r806, %r730;
	setp.gt.s32 	%p196, %r695, -2;
	@%p196 bra 	$L__BB1_190;
	ld.local.v2.f32 	{%f1201, %f1202}, [%rd6];
	neg.s32 	%r807, %r805;
	mov.u64 	%rd403, %rd136;
$L__BB1_187:
	sub.f32 	%f937, %f1202, %f250;
	sub.f32 	%f938, %f1201, %f249;
	abs.f32 	%f939, %f938;
	abs.f32 	%f940, %f937;
	setp.gt.f32 	%p197, %f940, %f939;
	selp.f32 	%f941, %f940, %f939, %p197;
	selp.f32 	%f942, %f939, %f940, %p197;
	div.rn.f32 	%f943, %f942, %f941;
	mul.f32 	%f944, %f943, %f943;
	fma.rn.f32 	%f945, %f944, 0f3B33710B, 0fBC807748;
	fma.rn.f32 	%f946, %f945, %f944, 0f3D2CDAB2;
	fma.rn.f32 	%f947, %f946, %f944, 0fBD992D10;
	fma.rn.f32 	%f948, %f947, %f944, 0f3DD9EA6C;
	fma.rn.f32 	%f949, %f948, %f944, 0fBE117CB1;
	fma.rn.f32 	%f950, %f949, %f944, 0f3E4CBCE0;
	fma.rn.f32 	%f951, %f950, %f944, 0fBEAAAA7D;
	mul.f32 	%f952, %f944, %f951;
	fma.rn.f32 	%f953, %f952, %f943, %f943;
	neg.f32 	%f954, %f953;
	fma.rn.f32 	%f955, 0f3F6EE581, 0f3FD774EB, %f954;
	selp.f32 	%f956, %f955, %f953, %p197;
	selp.f32 	%f957, 0f3F6EE581, 0f3FEEE581, %p197;
	selp.f32 	%f958, %f953, %f954, %p197;
	mov.b32 	%r696, %f938;
	fma.rn.f32 	%f959, %f957, 0f3FD774EB, %f958;
	setp.lt.s32 	%p198, %r696, 0;
	selp.f32 	%f960, %f959, %f956, %p198;
	add.f32 	%f961, %f940, %f939;
	setp.eq.f32 	%p199, %f941, 0f00000000;
	selp.f32 	%f962, 0f40490FDB, 0f00000000, %p198;
	setp.eq.f32 	%p200, %f939, %f940;
	selp.f32 	%f963, 0f4016CBE4, 0f3F490FDB, %p198;
	selp.f32 	%f964, %f963, %f960, %p200;
	selp.f32 	%f965, %f962, %f964, %p199;
	abs.f32 	%f966, %f961;
	setp.nan.f32 	%p201, %f966, %f966;
	copysign.f32 	%f967, %f937, %f965;
	selp.f32 	%f968, %f961, %f967, %p201;
	ld.local.v2.f32 	{%f1201, %f1202}, [%rd403];
	sub.f32 	%f969, %f1202, %f250;
	sub.f32 	%f970, %f1201, %f249;
	abs.f32 	%f971, %f970;
	abs.f32 	%f972, %f969;
	setp.gt.f32 	%p202, %f972, %f971;
	selp.f32 	%f973, %f972, %f971, %p202;
	selp.f32 	%f974, %f971, %f972, %p202;
	div.rn.f32 	%f975, %f974, %f973;
	mul.f32 	%f976, %f975, %f975;
	fma.rn.f32 	%f977, %f976, 0f3B33710B, 0fBC807748;
	fma.rn.f32 	%f978, %f977, %f976, 0f3D2CDAB2;
	fma.rn.f32 	%f979, %f978, %f976, 0fBD992D10;
	fma.rn.f32 	%f980, %f979, %f976, 0f3DD9EA6C;
	fma.rn.f32 	%f981, %f980, %f976, 0fBE117CB1;
	fma.rn.f32 	%f982, %f981, %f976, 0f3E4CBCE0;
	fma.rn.f32 	%f983, %f982, %f976, 0fBEAAAA7D;
	mul.f32 	%f984, %f976, %f983;
	fma.rn.f32 	%f985, %f984, %f975, %f975;
	neg.f32 	%f986, %f985;
	fma.rn.f32 	%f987, 0f3F6EE581, 0f3FD774EB, %f986;
	selp.f32 	%f988, %f987, %f985, %p202;
	selp.f32 	%f989, 0f3F6EE581, 0f3FEEE581, %p202;
	selp.f32 	%f990, %f985, %f986, %p202;
	mov.b32 	%r697, %f970;
	fma.rn.f32 	%f991, %f989, 0f3FD774EB, %f990;
	setp.lt.s32 	%p203, %r697, 0;
	selp.f32 	%f992, %f991, %f988, %p203;
	add.f32 	%f993, %f972, %f971;
	setp.eq.f32 	%p204, %f973, 0f00000000;
	selp.f32 	%f994, 0f40490FDB, 0f00000000, %p203;
	setp.eq.f32 	%p205, %f971, %f972;
	selp.f32 	%f995, 0f4016CBE4, 0f3F490FDB, %p203;
	selp.f32 	%f996, %f995, %f992, %p205;
	selp.f32 	%f997, %f994, %f996, %p204;
	abs.f32 	%f998, %f993;
	setp.nan.f32 	%p206, %f998, %f998;
	copysign.f32 	%f999, %f969, %f997;
	selp.f32 	%f1000, %f993, %f999, %p206;
	setp.leu.f32 	%p207, %f968, %f1000;
	@%p207 bra 	$L__BB1_189;
	ld.local.v2.f32 	{%f261, %f262}, [%rd403+-8];
	st.local.v2.f32 	[%rd403+-8], {%f1201, %f1202};
	st.local.v2.f32 	[%rd403], {%f261, %f262};
	mov.f32 	%f1201, %f261;
	mov.f32 	%f1202, %f262;
$L__BB1_189:
	add.s32 	%r807, %r807, 1;
	setp.ne.s32 	%p208, %r807, 0;
	add.s64 	%rd403, %rd403, 8;
	@%p208 bra 	$L__BB1_187;
$L__BB1_190:
	add.s32 	%r806, %r806, 1;
	add.s32 	%r805, %r805, -1;
	setp.eq.s32 	%p209, %r806, %r254;
	@%p209 bra 	$L__BB1_191;
	bra.uni 	$L__BB1_185;
$L__BB1_191:
	ld.local.v2.f32 	{%f253, %f254}, [%rd6];
	add.s32 	%r699, %r730, -2;
	and.b32  	%r258, %r254, 7;
	setp.lt.u32 	%p210, %r699, 7;
	mov.f32 	%f1216, 0f00000000;
	mov.b32 	%r809, 0;
	mov.f32 	%f1208, %f254;
	mov.f32 	%f1209, %f253;
	@%p210 bra 	$L__BB1_194;
	and.b32  	%r809, %r254, -8;
	add.s64 	%rd404, %rd6, 32;
	neg.s32 	%r808, %r809;
	mov.f32 	%f1216, 0f00000000;
	mov.f32 	%f1208, %f254;
	mov.f32 	%f1209, %f253;
$L__BB1_193:
	.pragma "nounroll";
	sub.f32 	%f1004, %f1209, %f253;
	sub.f32 	%f1005, %f1208, %f254;
	ld.local.v2.f32 	{%f1006, %f1007}, [%rd404+-24];
	sub.f32 	%f1008, %f1006, %f253;
	sub.f32 	%f1009, %f1007, %f254;
	mul.f32 	%f1010, %f1004, %f1009;
	mul.f32 	%f1011, %f1005, %f1008;
	sub.f32 	%f1012, %f1010, %f1011;
	add.f32 	%f1013, %f1216, %f1012;
	ld.local.v4.f32 	{%f1014, %f1015, %f1016, %f1017}, [%rd404+-16];
	sub.f32 	%f1018, %f1014, %f253;
	sub.f32 	%f1019, %f1015, %f254;
	mul.f32 	%f1020, %f1008, %f1019;
	mul.f32 	%f1021, %f1009, %f1018;
	sub.f32 	%f1022, %f1020, %f1021;
	add.f32 	%f1023, %f1013, %f1022;
	sub.f32 	%f1024, %f1016, %f253;
	sub.f32 	%f1025, %f1017, %f254;
	mul.f32 	%f1026, %f1018, %f1025;
	mul.f32 	%f1027, %f1019, %f1024;
	sub.f32 	%f1028, %f1026, %f1027;
	add.f32 	%f1029, %f1023, %f1028;
	ld.local.v4.f32 	{%f1030, %f1031, %f1032, %f1033}, [%rd404];
	sub.f32 	%f1034, %f1030, %f253;
	sub.f32 	%f1035, %f1031, %f254;
	mul.f32 	%f1036, %f1024, %f1035;
	mul.f32 	%f1037, %f1025, %f1034;
	sub.f32 	%f1038, %f1036, %f1037;
	add.f32 	%f1039, %f1029, %f1038;
	sub.f32 	%f1040, %f1032, %f253;
	sub.f32 	%f1041, %f1033, %f254;
	mul.f32 	%f1042, %f1034, %f1041;
	mul.f32 	%f1043, %f1035, %f1040;
	sub.f32 	%f1044, %f1042, %f1043;
	add.f32 	%f1045, %f1039, %f1044;
	ld.local.v4.f32 	{%f1046, %f1047, %f1048, %f1049}, [%rd404+16];
	sub.f32 	%f1050, %f1046, %f253;
	sub.f32 	%f1051, %f1047, %f254;
	mul.f32 	%f1052, %f1040, %f1051;
	mul.f32 	%f1053, %f1041, %f1050;
	sub.f32 	%f1054, %f1052, %f1053;
	add.f32 	%f1055, %f1045, %f1054;
	sub.f32 	%f1056, %f1048, %f253;
	sub.f32 	%f1057, %f1049, %f254;
	mul.f32 	%f1058, %f1050, %f1057;
	mul.f32 	%f1059, %f1051, %f1056;
	sub.f32 	%f1060, %f1058, %f1059;
	add.f32 	%f1061, %f1055, %f1060;
	ld.local.v2.f32 	{%f1209, %f1208}, [%rd404+32];
	sub.f32 	%f1062, %f1209, %f253;
	sub.f32 	%f1063, %f1208, %f254;
	mul.f32 	%f1064, %f1056, %f1063;
	mul.f32 	%f1065, %f1057, %f1062;
	sub.f32 	%f1066, %f1064, %f1065;
	add.f32 	%f1216, %f1061, %f1066;
	add.s64 	%rd404, %rd404, 64;
	add.s32 	%r808, %r808, 8;
	setp.ne.s32 	%p211, %r808, 0;
	@%p211 bra 	$L__BB1_193;
$L__BB1_194:
	setp.eq.s32 	%p212, %r258, 0;
	@%p212 bra 	$L__BB1_202;
	and.b32  	%r268, %r254, 3;
	setp.lt.u32 	%p213, %r258, 4;
	@%p213 bra 	$L__BB1_197;
	sub.f32 	%f1068, %f1209, %f253;
	sub.f32 	%f1069, %f1208, %f254;
	mul.wide.u32 	%rd334, %r809, 8;
	add.s64 	%rd335, %rd6, %rd334;
	ld.local.v2.f32 	{%f1070, %f1071}, [%rd335+8];
	sub.f32 	%f1072, %f1070, %f253;
	sub.f32 	%f1073, %f1071, %f254;
	mul.f32 	%f1074, %f1068, %f1073;
	mul.f32 	%f1075, %f1069, %f1072;
	sub.f32 	%f1076, %f1074, %f1075;
	add.f32 	%f1077, %f1216, %f1076;
	ld.local.v2.f32 	{%f1078, %f1079}, [%rd335+16];
	sub.f32 	%f1080, %f1078, %f253;
	sub.f32 	%f1081, %f1079, %f254;
	mul.f32 	%f1082, %f1072, %f1081;
	mul.f32 	%f1083, %f1073, %f1080;
	sub.f32 	%f1084, %f1082, %f1083;
	add.f32 	%f1085, %f1077, %f1084;
	ld.local.v2.f32 	{%f1086, %f1087}, [%rd335+24];
	sub.f32 	%f1088, %f1086, %f253;
	sub.f32 	%f1089, %f1087, %f254;
	mul.f32 	%f1090, %f1080, %f1089;
	mul.f32 	%f1091, %f1081, %f1088;
	sub.f32 	%f1092, %f1090, %f1091;
	add.f32 	%f1093, %f1085, %f1092;
	add.s32 	%r809, %r809, 4;
	ld.local.v2.f32 	{%f1094, %f1095}, [%rd335+32];
	sub.f32 	%f1096, %f1094, %f253;
	sub.f32 	%f1097, %f1095, %f254;
	mul.f32 	%f1098, %f1088, %f1097;
	mul.f32 	%f1099, %f1089, %f1096;
	sub.f32 	%f1100, %f1098, %f1099;
	add.f32 	%f1216, %f1093, %f1100;
$L__BB1_197:
	setp.eq.s32 	%p214, %r268, 0;
	@%p214 bra 	$L__BB1_202;
	setp.eq.s32 	%p215, %r268, 1;
	@%p215 bra 	$L__BB1_200;
	mul.wide.u32 	%rd336, %r809, 8;
	add.s64 	%rd337, %rd6, %rd336;
	ld.local.v2.f32 	{%f1102, %f1103}, [%rd337];
	sub.f32 	%f1104, %f1102, %f253;
	sub.f32 	%f1105, %f1103, %f254;
	ld.local.v2.f32 	{%f1106, %f1107}, [%rd337+8];
	sub.f32 	%f1108, %f1106, %f253;
	sub.f32 	%f1109, %f1107, %f254;
	mul.f32 	%f1110, %f1104, %f1109;
	mul.f32 	%f1111, %f1105, %f1108;
	sub.f32 	%f1112, %f1110, %f1111;
	add.f32 	%f1113, %f1216, %f1112;
	add.s32 	%r809, %r809, 2;
	ld.local.v2.f32 	{%f1114, %f1115}, [%rd337+16];
	sub.f32 	%f1116, %f1114, %f253;
	sub.f32 	%f1117, %f1115, %f254;
	mul.f32 	%f1118, %f1108, %f1117;
	mul.f32 	%f1119, %f1109, %f1116;
	sub.f32 	%f1120, %f1118, %f1119;
	add.f32 	%f1216, %f1113, %f1120;
$L__BB1_200:
	and.b32  	%r700, %r254, 1;
	setp.eq.b32 	%p216, %r700, 1;
	not.pred 	%p217, %p216;
	@%p217 bra 	$L__BB1_202;
	mul.wide.u32 	%rd338, %r809, 8;
	add.s64 	%rd339, %rd6, %rd338;
	ld.local.v2.f32 	{%f1121, %f1122}, [%rd339];
	sub.f32 	%f1123, %f1121, %f253;
	sub.f32 	%f1124, %f1122, %f254;
	ld.local.v2.f32 	{%f1125, %f1126}, [%rd339+8];
	sub.f32 	%f1127, %f1125, %f253;
	sub.f32 	%f1128, %f1126, %f254;
	mul.f32 	%f1129, %f1123, %f1128;
	mul.f32 	%f1130, %f1124, %f1127;
	sub.f32 	%f1131, %f1129, %f1130;
	add.f32 	%f1216, %f1216, %f1131;
$L__BB1_202:
	ld.param.u64 	%rd343, [_Z20boxes_iou_bev_kerneliPKfiS0_Pf_param_4];
	ld.param.u32 	%r710, [_Z20boxes_iou_bev_kerneliPKfiS0_Pf_param_2];
	abs.f32 	%f1132, %f1216;
	mul.f32 	%f1133, %f1132, 0f3F000000;
	add.f32 	%f1134, %f1, %f2;
	sub.f32 	%f1135, %f1134, %f1133;
	max.f32 	%f1136, %f1135, 0f322BCC77;
	div.rn.f32 	%f1137, %f1133, %f1136;
	mov.u32 	%r701, %ctaid.y;
	shl.b32 	%r702, %r701, 4;
	mov.u32 	%r703, %tid.y;
	add.s32 	%r704, %r702, %r703;
	mov.u32 	%r705, %ctaid.x;
	shl.b32 	%r706, %r705, 4;
	mov.u32 	%r707, %tid.x;
	add.s32 	%r708, %r706, %r707;
	mad.lo.s32 	%r709, %r710, %r704, %r708;
	cvta.to.global.u64 	%rd340, %rd343;
	mul.wide.s32 	%rd341, %r709, 4;
	add.s64 	%rd342, %rd340, %rd341;
	st.global.f32 	[%rd342], %f1137;
$L__BB1_203:
	ret;

}
	// .globl	_Z10nms_kernelifPKfPy
.visible .entry _Z10nms_kernelifPKfPy(
	.param .u32 _Z10nms_kernelifPKfPy_param_0,
	.param .f32 _Z10nms_kernelifPKfPy_param_1,
	.param .u64 .ptr .align 1 _Z10nms_kernelifPKfPy_param_2,
	.param .u64 .ptr .align 1 _Z10nms_kernelifPKfPy_param_3
)
{
	.local .align 16 .b8 	__local_depot2[208];
	.reg .b64 	%SP;
	.reg .b64 	%SPL;
	.reg .pred 	%p<222>;
	.reg .b32 	%r<827>;
	.reg .b32 	%f<1233>;
	.reg .b64 	%rd<369>;
	.reg .b64 	%fd<41>;
	// demoted variable
	.shared .align 4 .b8 _ZZ10nms_kernelifPKfPyE11block_boxes[1792];
	mov.u64 	%SPL, __local_depot2;
	ld.param.u32 	%r277, [_Z10nms_kernelifPKfPy_param_0];
	ld.param.u64 	%rd71, [_Z10nms_kernelifPKfPy_param_2];
	cvta.to.global.u64 	%rd1, %rd71;
	add.u64 	%rd2, %SPL, 0;
	add.u64 	%rd3, %SPL, 0;
	add.u64 	%rd4, %SPL, 0;
	add.u64 	%rd5, %SPL, 0;
	add.u64 	%rd6, %SPL, 0;
	add.u64 	%rd7, %SPL, 0;
	add.u64 	%rd8, %SPL, 0;
	add.u64 	%rd9, %SPL, 0;
	add.u64 	%rd10, %SPL, 32;
	add.u64 	%rd11, %SPL, 80;
	mov.u32 	%r1, %ctaid.y;
	mov.u32 	%r2, %ctaid.x;
	shl.b32 	%r3, %r1, 6;
	shl.b32 	%r4, %r2, 6;
	sub.s32 	%r278, %r277, %r4;
	cvt.rn.f32.s32 	%f299, %r278;
	min.f32 	%f300, %f299, 0f42800000;
	cvt.rzi.s32.f32 	%r5, %f300;
	mov.u32 	%r6, %tid.x;
	setp.ge.u32 	%p4, %r6, %r5;
	@%p4 bra 	$L__BB2_2;
	add.s32 	%r279, %r4, %r6;
	mul.lo.s32 	%r280, %r279, 7;
	mul.wide.u32 	%rd82, %r280, 4;
	add.s64 	%rd83, %rd1, %rd82;
	ld.global.f32 	%f301, [%rd83];
	mov.u32 	%r281, _ZZ10nms_kernelifPKfPyE11block_boxes;
	mad.lo.s32 	%r282, %r6, 28, %r281;
	st.shared.f32 	[%r282], %f301;
	add.s32 	%r283, %r280, 1;
	mul.wide.u32 	%rd84, %r283, 4;
	add.s64 	%rd85, %rd1, %rd84;
	ld.global.f32 	%f302, [%rd85];
	st.shared.f32 	[%r282+4], %f302;
	add.s32 	%r284, %r280, 2;
	mul.wide.u32 	%rd86, %r284, 4;
	add.s64 	%rd87, %rd1, %rd86;
	ld.global.f32 	%f303, [%rd87];
	st.shared.f32 	[%r282+8], %f303;
	add.s32 	%r285, %r280, 3;
	mul.wide.u32 	%rd88, %r285, 4;
	add.s64 	%rd89, %rd1, %rd88;
	ld.global.f32 	%f304, [%rd89];
	st.shared.f32 	[%r282+12], %f304;
	add.s32 	%r286, %r280, 4;
	mul.wide.u32 	%rd90, %r286, 4;
	add.s64 	%rd91, %rd1, %rd90;
	ld.global.f32 	%f305, [%rd91];
	st.shared.f32 	[%r282+16], %f305;
	add.s32 	%r287, %r280, 5;
	mul.wide.u32 	%rd92, %r287, 4;
	add.s64 	%rd93, %rd1, %rd92;
	ld.global.f32 	%f306, [%rd93];
	st.shared.f32 	[%r282+20], %f306;
	add.s32 	%r288, %r280, 6;
	mul.wide.u32 	%rd94, %r288, 4;
	add.s64 	%rd95, %rd1, %rd94;
	ld.global.f32 	%f307, [%rd95];
	st.shared.f32 	[%r282+24], %f307;
$L__BB2_2:
	bar.sync 	0;
	sub.s32 	%r289, %r277, %r3;
	cvt.rn.f32.s32 	%f308, %r289;
	min.f32 	%f309, %f308, 0f42800000;
	cvt.rzi.s32.f32 	%r290, %f309;
	setp.ge.u32 	%p5, %r6, %r290;
	@%p5 bra 	$L__BB2_203;
	add.s32 	%r7, %r3, %r6;
	setp.eq.s32 	%p6, %r1, %r2;
	add.s32 	%r291, %r6, 1;
	selp.b32 	%r725, %r291, 0, %p6;
	setp.ge.s32 	%p7, %r725, %r5;
	mov.b64 	%rd368, 0;
	@%p7 bra 	$L__BB2_202;
	mul.lo.s32 	%r292, %r7, 7;
	mul.wide.u32 	%rd98, %r292, 4;
	add.s64 	%rd99, %rd1, %rd98;
	ld.global.f32 	%f310, [%rd99+12];
	ld.global.f32 	%f311, [%rd99+16];
	mul.f32 	%f1, %f310, %f311;
	ld.global.f32 	%f312, [%rd99+24];
	mul.f32 	%f313, %f310, 0f3F000000;
	mul.f32 	%f314, %f311, 0f3F000000;
	ld.global.f32 	%f2, [%rd99];
	sub.f32 	%f3, %f2, %f313;
	ld.global.f32 	%f4, [%rd99+4];
	sub.f32 	%f5, %f4, %f314;
	add.f32 	%f6, %f313, %f2;
	add.f32 	%f7, %f314, %f4;
	mul.f32 	%f315, %f312, 0f3F22F983;
	cvt.rni.s32.f32 	%r293, %f315;
	cvt.rn.f32.s32 	%f316, %r293;
	fma.rn.f32 	%f317, %f316, 0fBFC90FDA, %f312;
	fma.rn.f32 	%f318, %f316, 0fB3A22168, %f317;
	fma.rn.f32 	%f319, %f316, 0fA7C234C5, %f318;
	abs.f32 	%f320, %f312;
	setp.ltu.f32 	%p8, %f320, 0f47CE4780;
	setp.eq.f32 	%p9, %f320, 0f7F800000;
	mov.b32 	%r9, %f312;
	shr.u32 	%r294, %r9, 23;
	and.b32  	%r295, %r294, 224;
	add.s32 	%r296, %r295, -128;
	shr.u32 	%r297, %r296, 5;
	and.b32  	%r10, %r294, 31;
	mul.wide.u32 	%rd100, %r297, 4;
	sub.s64 	%rd12, %rd9, %rd100;
	mov.f32 	%f321, 0f00000000;
	mul.rn.f32 	%f322, %f312, %f321;
	sub.s64 	%rd13, %rd8, %rd100;
	neg.f32 	%f323, %f312;
	mul.f32 	%f324, %f312, 0fBF22F983;
	cvt.rni.s32.f32 	%r298, %f324;
	cvt.rn.f32.s32 	%f325, %r298;
	fma.rn.f32 	%f326, %f325, 0fBFC90FDA, %f323;
	fma.rn.f32 	%f327, %f325, 0fB3A22168, %f326;
	fma.rn.f32 	%f328, %f325, 0fA7C234C5, %f327;
	abs.f32 	%f329, %f323;
	setp.ltu.f32 	%p10, %f329, 0f47CE4780;
	setp.eq.f32 	%p11, %f329, 0f7F800000;
	mov.b32 	%r11, %f323;
	shr.u32 	%r299, %r11, 23;
	and.b32  	%r300, %r299, 224;
	add.s32 	%r301, %r300, -128;
	shl.b32 	%r302, %r11, 8;
	or.b32  	%r12, %r302, -2147483648;
	shr.u32 	%r303, %r301, 5;
	and.b32  	%r13, %r299, 31;
	mul.wide.u32 	%rd101, %r303, 4;
	sub.s64 	%rd14, %rd5, %rd101;
	sub.s32 	%r14, 32, %r13;
	mul.rn.f32 	%f330, %f323, %f321;
	sub.s64 	%rd15, %rd4, %rd101;
	add.f32 	%f8, %f313, 0f3C23D70A;
	or.pred  	%p1, %p8, %p9;
	selp.b32 	%r15, %r293, 0, %p8;
	selp.f32 	%f9, %f319, %f322, %p8;
	or.pred  	%p2, %p10, %p11;
	selp.b32 	%r16, %r298, 0, %p10;
	selp.f32 	%f10, %f328, %f330, %p10;
	add.f32 	%f11, %f314, 0f3C23D70A;
	mov.b64 	%rd368, 0;
$L__BB2_5:
	shl.b32 	%r304, %r9, 8;
	or.b32  	%r18, %r304, -2147483648;
	sub.s32 	%r19, 32, %r10;
	mov.u32 	%r305, _ZZ10nms_kernelifPKfPyE11block_boxes;
	mad.lo.s32 	%r306, %r725, 28, %r305;
	ld.shared.f32 	%f331, [%r306+12];
	ld.shared.f32 	%f332, [%r306+16];
	mul.f32 	%f12, %f331, %f332;
	ld.shared.f32 	%f13, [%r306+24];
	mul.f32 	%f14, %f331, 0f3F000000;
	mul.f32 	%f15, %f332, 0f3F000000;
	ld.shared.f32 	%f16, [%r306];
	ld.shared.f32 	%f17, [%r306+4];
	st.local.v2.f32 	[%rd10], {%f3, %f5};
	st.local.v2.f32 	[%rd10+8], {%f6, %f5};
	st.local.v2.f32 	[%rd10+16], {%f6, %f7};
	st.local.v2.f32 	[%rd10+24], {%f3, %f7};
	mov.u32 	%r729, %r15;
	mov.f32 	%f1154, %f9;
	@%p1 bra 	$L__BB2_11;
	mov.b64 	%rd348, 0;
	mov.b32 	%r726, 0;
	mov.u64 	%rd346, __cudart_i2opi_f;
	mov.u64 	%rd347, %rd9;
$L__BB2_7:
	.pragma "nounroll";
	ld.global.nc.u32 	%r308, [%rd346];
	mad.wide.u32 	%rd104, %r308, %r18, %rd348;
	shr.u64 	%rd348, %rd104, 32;
	st.local.u32 	[%rd347], %rd104;
	add.s32 	%r726, %r726, 1;
	add.s64 	%rd347, %rd347, 4;
	add.s64 	%rd346, %rd346, 4;
	setp.ne.s32 	%p12, %r726, 6;
	@%p12 bra 	$L__BB2_7;
	setp.eq.s32 	%p13, %r10, 0;
	st.local.u32 	[%rd9+24], %rd348;
	ld.local.u32 	%r727, [%rd12+24];
	ld.local.u32 	%r728, [%rd12+20];
	@%p13 bra 	$L__BB2_10;
	shl.b32 	%r309, %r727, %r10;
	shr.u32 	%r310, %r728, %r19;
	add.s32 	%r727, %r310, %r309;
	shl.b32 	%r311, %r728, %r10;
	ld.local.u32 	%r312, [%rd12+16];
	shr.u32 	%r313, %r312, %r19;
	add.s32 	%r728, %r313, %r311;
$L__BB2_10:
	setp.lt.s32 	%p14, %r9, 0;
	shr.u32 	%r314, %r727, 30;
	shf.l.wrap.b32 	%r315, %r728, %r727, 2;
	shl.b32 	%r316, %r728, 2;
	shr.u32 	%r317, %r315, 31;
	add.s32 	%r318, %r317, %r314;
	neg.s32 	%r319, %r318;
	selp.b32 	%r729, %r319, %r318, %p14;
	xor.b32  	%r320, %r315, %r9;
	shr.s32 	%r321, %r315, 31;
	xor.b32  	%r322, %r321, %r315;
	xor.b32  	%r323, %r321, %r316;
	cvt.u64.u32 	%rd105, %r322;
	shl.b64 	%rd106, %rd105, 32;
	cvt.u64.u32 	%rd107, %r323;
	or.b64  	%rd108, %rd106, %rd107;
	cvt.rn.f64.s64 	%fd1, %rd108;
	mul.f64 	%fd2, %fd1, 0d3BF921FB54442D19;
	cvt.rn.f32.f64 	%f333, %fd2;
	neg.f32 	%f334, %f333;
	setp.lt.s32 	%p15, %r320, 0;
	selp.f32 	%f1154, %f334, %f333, %p15;
$L__BB2_11:
	add.s32 	%r324, %r729, 1;
	mul.rn.f32 	%f335, %f1154, %f1154;
	and.b32  	%r325, %r729, 1;
	setp.eq.b32 	%p16, %r325, 1;
	selp.f32 	%f336, %f1154, 0f3F800000, %p16;
	fma.rn.f32 	%f337, %f335, %f336, 0f00000000;
	fma.rn.f32 	%f338, %f335, 0f37CBAC00, 0fBAB607ED;
	selp.f32 	%f339, 0fB94D4153, %f338, %p16;
	selp.f32 	%f340, 0f3C0885E4, 0f3D2AAABB, %p16;
	fma.rn.f32 	%f341, %f339, %f335, %f340;
	selp.f32 	%f342, 0fBE2AAAA8, 0fBEFFFFFF, %p16;
	fma.rn.f32 	%f343, %f341, %f335, %f342;
	fma.rn.f32 	%f344, %f343, %f337, %f336;
	and.b32  	%r326, %r324, 2;
	setp.eq.s32 	%p17, %r326, 0;
	mov.f32 	%f345, 0f00000000;
	sub.f32 	%f346, %f345, %f344;
	selp.f32 	%f20, %f344, %f346, %p17;
	mov.u32 	%r733, %r15;
	mov.f32 	%f1155, %f9;
	@%p1 bra 	$L__BB2_17;
	mov.b64 	%rd349, 0;
	mov.b32 	%r730, 0;
$L__BB2_13:
	.pragma "nounroll";
	mul.wide.u32 	%rd110, %r730, 4;
	mov.u64 	%rd111, __cudart_i2opi_f;
	add.s64 	%rd112, %rd111, %rd110;
	ld.global.nc.u32 	%r328, [%rd112];
	mad.wide.u32 	%rd113, %r328, %r18, %rd349;
	shr.u64 	%rd349, %rd113, 32;
	add.s64 	%rd114, %rd8, %rd110;
	st.local.u32 	[%rd114], %rd113;
	add.s32 	%r730, %r730, 1;
	setp.ne.s32 	%p18, %r730, 6;
	@%p18 bra 	$L__BB2_13;
	setp.eq.s32 	%p19, %r10, 0;
	st.local.u32 	[%rd8+24], %rd349;
	ld.local.u32 	%r731, [%rd13+24];
	ld.local.u32 	%r732, [%rd13+20];
	@%p19 bra 	$L__BB2_16;
	shl.b32 	%r329, %r731, %r10;
	shr.u32 	%r330, %r732, %r19;
	add.s32 	%r731, %r330, %r329;
	shl.b32 	%r331, %r732, %r10;
	ld.local.u32 	%r332, [%rd13+16];
	shr.u32 	%r333, %r332, %r19;
	add.s32 	%r732, %r333, %r331;
$L__BB2_16:
	setp.lt.s32 	%p20, %r9, 0;
	shr.u32 	%r334, %r731, 30;
	shf.l.wrap.b32 	%r335, %r732, %r731, 2;
	shl.b32 	%r336, %r732, 2;
	shr.u32 	%r337, %r335, 31;
	add.s32 	%r338, %r337, %r334;
	neg.s32 	%r339, %r338;
	selp.b32 	%r733, %r339, %r338, %p20;
	xor.b32  	%r340, %r335, %r9;
	shr.s32 	%r341, %r335, 31;
	xor.b32  	%r342, %r341, %r335;
	xor.b32  	%r343, %r341, %r336;
	cvt.u64.u32 	%rd115, %r342;
	shl.b64 	%rd116, %rd115, 32;
	cvt.u64.u32 	%rd117, %r343;
	or.b64  	%rd118, %rd116, %rd117;
	cvt.rn.f64.s64 	%fd3, %rd118;
	mul.f64 	%fd4, %fd3, 0d3BF921FB54442D19;
	cvt.rn.f32.f64 	%f347, %fd4;
	neg.f32 	%f348, %f347;
	setp.lt.s32 	%p21, %r340, 0;
	selp.f32 	%f1155, %f348, %f347, %p21;
$L__BB2_17:
	mul.rn.f32 	%f349, %f1155, %f1155;
	and.b32  	%r344, %r733, 1;
	setp.eq.b32 	%p22, %r344, 1;
	selp.f32 	%f350, 0f3F800000, %f1155, %p22;
	fma.rn.f32 	%f351, %f349, %f350, 0f00000000;
	fma.rn.f32 	%f352, %f349, 0f37CBAC00, 0fBAB607ED;
	selp.f32 	%f353, %f352, 0fB94D4153, %p22;
	selp.f32 	%f354, 0f3D2AAABB, 0f3C0885E4, %p22;
	fma.rn.f32 	%f355, %f353, %f349, %f354;
	selp.f32 	%f356, 0fBEFFFFFF, 0fBE2AAAA8, %p22;
	fma.rn.f32 	%f357, %f355, %f349, %f356;
	fma.rn.f32 	%f358, %f357, %f351, %f350;
	and.b32  	%r345, %r733, 2;
	setp.eq.s32 	%p23, %r345, 0;
	mov.f32 	%f359, 0f00000000;
	sub.f32 	%f360, %f359, %f358;
	selp.f32 	%f23, %f358, %f360, %p23;
	mul.f32 	%f361, %f13, 0f3F22F983;
	cvt.rni.s32.f32 	%r741, %f361;
	cvt.rn.f32.s32 	%f362, %r741;
	fma.rn.f32 	%f363, %f362, 0fBFC90FDA, %f13;
	fma.rn.f32 	%f364, %f362, 0fB3A22168, %f363;
	fma.rn.f32 	%f1157, %f362, 0fA7C234C5, %f364;
	abs.f32 	%f25, %f13;
	setp.ltu.f32 	%p24, %f25, 0f47CE4780;
	mov.u32 	%r737, %r741;
	mov.f32 	%f1156, %f1157;
	@%p24 bra 	$L__BB2_25;
	setp.neu.f32 	%p25, %f25, 0f7F800000;
	@%p25 bra 	$L__BB2_20;
	mov.f32 	%f367, 0f00000000;
	mul.rn.f32 	%f1156, %f13, %f367;
	mov.b32 	%r737, 0;
	bra.uni 	$L__BB2_25;
$L__BB2_20:
	mov.b32 	%r41, %f13;
	shl.b32 	%r347, %r41, 8;
	or.b32  	%r42, %r347, -2147483648;
	mov.b64 	%rd350, 0;
	mov.b32 	%r734, 0;
$L__BB2_21:
	.pragma "nounroll";
	mul.wide.u32 	%rd120, %r734, 4;
	mov.u64 	%rd121, __cudart_i2opi_f;
	add.s64 	%rd122, %rd121, %rd120;
	ld.global.nc.u32 	%r348, [%rd122];
	mad.wide.u32 	%rd123, %r348, %r42, %rd350;
	shr.u64 	%rd350, %rd123, 32;
	add.s64 	%rd124, %rd7, %rd120;
	st.local.u32 	[%rd124], %rd123;
	add.s32 	%r734, %r734, 1;
	setp.ne.s32 	%p26, %r734, 6;
	@%p26 bra 	$L__BB2_21;
	shr.u32 	%r349, %r41, 23;
	st.local.u32 	[%rd7+24], %rd350;
	and.b32  	%r45, %r349, 31;
	and.b32  	%r350, %r349, 224;
	add.s32 	%r351, %r350, -128;
	shr.u32 	%r352, %r351, 5;
	mul.wide.u32 	%rd125, %r352, 4;
	sub.s64 	%rd27, %rd7, %rd125;
	ld.local.u32 	%r735, [%rd27+24];
	ld.local.u32 	%r736, [%rd27+20];
	setp.eq.s32 	%p27, %r45, 0;
	@%p27 bra 	$L__BB2_24;
	shf.l.wrap.b32 	%r735, %r736, %r735, %r45;
	ld.local.u32 	%r353, [%rd27+16];
	shf.l.wrap.b32 	%r736, %r353, %r736, %r45;
$L__BB2_24:
	shr.u32 	%r354, %r735, 30;
	shf.l.wrap.b32 	%r355, %r736, %r735, 2;
	shl.b32 	%r356, %r736, 2;
	shr.u32 	%r357, %r355, 31;
	add.s32 	%r358, %r357, %r354;
	neg.s32 	%r359, %r358;
	setp.lt.s32 	%p28, %r41, 0;
	selp.b32 	%r737, %r359, %r358, %p28;
	xor.b32  	%r360, %r355, %r41;
	shr.s32 	%r361, %r355, 31;
	xor.b32  	%r362, %r361, %r355;
	xor.b32  	%r363, %r361, %r356;
	cvt.u64.u32 	%rd126, %r362;
	shl.b64 	%rd127, %rd126, 32;
	cvt.u64.u32 	%rd128, %r363;
	or.b64  	%rd129, %rd127, %rd128;
	cvt.rn.f64.s64 	%fd5, %rd129;
	mul.f64 	%fd6, %fd5, 0d3BF921FB54442D19;
	cvt.rn.f32.f64 	%f365, %fd6;
	neg.f32 	%f366, %f365;
	setp.lt.s32 	%p29, %r360, 0;
	selp.f32 	%f1156, %f366, %f365, %p29;
$L__BB2_25:
	add.s32 	%r365, %r737, 1;
	mul.rn.f32 	%f368, %f1156, %f1156;
	and.b32  	%r366, %r737, 1;
	setp.eq.b32 	%p31, %r366, 1;
	selp.f32 	%f369, %f1156, 0f3F800000, %p31;
	fma.rn.f32 	%f370, %f368, %f369, 0f00000000;
	fma.rn.f32 	%f371, %f368, 0f37CBAC00, 0fBAB607ED;
	selp.f32 	%f372, 0fB94D4153, %f371, %p31;
	selp.f32 	%f373, 0f3C0885E4, 0f3D2AAABB, %p31;
	fma.rn.f32 	%f374, %f372, %f368, %f373;
	selp.f32 	%f375, 0fBE2AAAA8, 0fBEFFFFFF, %p31;
	fma.rn.f32 	%f376, %f374, %f368, %f375;
	fma.rn.f32 	%f377, %f376, %f370, %f369;
	and.b32  	%r367, %r365, 2;
	setp.eq.s32 	%p32, %r367, 0;
	mov.f32 	%f378, 0f00000000;
	sub.f32 	%f379, %f378, %f377;
	selp.f32 	%f29, %f377, %f379, %p32;
	@%p24 bra 	$L__BB2_33;
	setp.neu.f32 	%p33, %f25, 0f7F800000;
	@%p33 bra 	$L__BB2_28;
	mov.f32 	%f382, 0f00000000;
	mul.rn.f32 	%f1157, %f13, %f382;
	mov.b32 	%r741, 0;
	bra.uni 	$L__BB2_33;
$L__BB2_28:
	mov.b32 	%r54, %f13;
	shl.b32 	%r369, %r54, 8;
	or.b32  	%r55, %r369, -2147483648;
	mov.b64 	%rd351, 0;
	mov.b32 	%r738, 0;
$L__BB2_29:
	.pragma "nounroll";
	mul.wide.u32 	%rd131, %r738, 4;
	mov.u64 	%rd132, __cudart_i2opi_f;
	add.s64 	%rd133, %rd132, %rd131;
	ld.global.nc.u32 	%r370, [%rd133];
	mad.wide.u32 	%rd134, %r370, %r55, %rd351;
	shr.u64 	%rd351, %rd134, 32;
	add.s64 	%rd135, %rd6, %rd131;
	st.local.u32 	[%rd135], %rd134;
	add.s32 	%r738, %r738, 1;
	setp.ne.s32 	%p34, %r738, 6;
	@%p34 bra 	$L__BB2_29;
	shr.u32 	%r371, %r54, 23;
	st.local.u32 	[%rd6+24], %rd351;
	and.b32  	%r58, %r371, 31;
	and.b32  	%r372, %r371, 224;
	add.s32 	%r373, %r372, -128;
	shr.u32 	%r374, %r373, 5;
	mul.wide.u32 	%rd136, %r374, 4;
	sub.s64 	%rd30, %rd6, %rd136;
	ld.local.u32 	%r739, [%rd30+24];
	ld.local.u32 	%r740, [%rd30+20];
	setp.eq.s32 	%p35, %r58, 0;
	@%p35 bra 	$L__BB2_32;
	shf.l.wrap.b32 	%r739, %r740, %r739, %r58;
	ld.local.u32 	%r375, [%rd30+16];
	shf.l.wrap.b32 	%r740, %r375, %r740, %r58;
$L__BB2_32:
	shr.u32 	%r376, %r739, 30;
	shf.l.wrap.b32 	%r377, %r740, %r739, 2;
	shl.b32 	%r378, %r740, 2;
	shr.u32 	%r379, %r377, 31;
	add.s32 	%r380, %r379, %r376;
	neg.s32 	%r381, %r380;
	setp.lt.s32 	%p36, %r54, 0;
	selp.b32 	%r741, %r381, %r380, %p36;
	xor.b32  	%r382, %r377, %r54;
	shr.s32 	%r383, %r377, 31;
	xor.b32  	%r384, %r383, %r377;
	xor.b32  	%r385, %r383, %r378;
	cvt.u64.u32 	%rd137, %r384;
	shl.b64 	%rd138, %rd137, 32;
	cvt.u64.u32 	%rd139, %r385;
	or.b64  	%rd140, %rd138, %rd139;
	cvt.rn.f64.s64 	%fd7, %rd140;
	mul.f64 	%fd8, %fd7, 0d3BF921FB54442D19;
	cvt.rn.f32.f64 	%f380, %fd8;
	neg.f32 	%f381, %f380;
	setp.lt.s32 	%p37, %r382, 0;
	selp.f32 	%f1157, %f381, %f380, %p37;
$L__BB2_33:
	mul.rn.f32 	%f384, %f1157, %f1157;
	and.b32  	%r388, %r741, 1;
	setp.eq.b32 	%p38, %r388, 1;
	selp.f32 	%f385, 0f3F800000, %f1157, %p38;
	fma.rn.f32 	%f386, %f384, %f385, 0f00000000;
	fma.rn.f32 	%f387, %f384, 0f37CBAC00, 0fBAB607ED;
	selp.f32 	%f388, %f387, 0fB94D4153, %p38;
	selp.f32 	%f389, 0f3D2AAABB, 0f3C0885E4, %p38;
	fma.rn.f32 	%f390, %f388, %f384, %f389;
	selp.f32 	%f391, 0fBEFFFFFF, 0fBE2AAAA8, %p38;
	fma.rn.f32 	%f392, %f390, %f384, %f391;
	fma.rn.f32 	%f393, %f392, %f386, %f385;
	and.b32  	%r389, %r741, 2;
	setp.eq.s32 	%p39, %r389, 0;
	mov.f32 	%f1172, 0f00000000;
	sub.f32 	%f394, %f1172, %f393;
	selp.f32 	%f395, %f393, %f394, %p39;
	sub.f32 	%f396, %f3, %f2;
	mul.f32 	%f397, %f20, %f396;
	sub.f32 	%f398, %f5, %f4;
	mul.f32 	%f399, %f23, %f398;
	sub.f32 	%f400, %f397, %f399;
	add.f32 	%f37, %f2, %f400;
	mul.f32 	%f401, %f20, %f398;
	fma.rn.f32 	%f402, %f23, %f396, %f401;
	add.f32 	%f38, %f4, %f402;
	st.local.v2.f32 	[%rd10], {%f37, %f38};
	sub.f32 	%f403, %f16, %f14;
	sub.f32 	%f404, %f403, %f16;
	mul.f32 	%f405, %f29, %f404;
	sub.f32 	%f406, %f17, %f15;
	sub.f32 	%f407, %f406, %f17;
	mul.f32 	%f408, %f395, %f407;
	sub.f32 	%f409, %f405, %f408;
	add.f32 	%f39, %f16, %f409;
	mul.f32 	%f410, %f29, %f407;
	fma.rn.f32 	%f411, %f395, %f404, %f410;
	add.f32 	%f40, %f17, %f411;
	sub.f32 	%f412, %f6, %f2;
	mul.f32 	%f413, %f20, %f412;
	sub.f32 	%f414, %f413, %f399;
	add.f32 	%f45, %f2, %f414;
	fma.rn.f32 	%f415, %f23, %f412, %f401;
	add.f32 	%f46, %f4, %f415;
	st.local.v2.f32 	[%rd10+8], {%f45, %f46};
	add.f32 	%f416, %f14, %f16;
	sub.f32 	%f417, %f416, %f16;
	mul.f32 	%f418, %f29, %f417;
	sub.f32 	%f419, %f418, %f408;
	add.f32 	%f47, %f16, %f419;
	fma.rn.f32 	%f420, %f395, %f417, %f410;
	add.f32 	%f48, %f17, %f420;
	sub.f32 	%f421, %f7, %f4;
	mul.f32 	%f422, %f23, %f421;
	sub.f32 	%f423, %f413, %f422;
	add.f32 	%f53, %f2, %f423;
	mul.f32 	%f424, %f20, %f421;
	fma.rn.f32 	%f425, %f23, %f412, %f424;
	add.f32 	%f54, %f4, %f425;
	st.local.v2.f32 	[%rd10+16], {%f53, %f54};
	add.f32 	%f426, %f15, %f17;
	sub.f32 	%f427, %f426, %f17;
	mul.f32 	%f428, %f395, %f427;
	sub.f32 	%f429, %f418, %f428;
	add.f32 	%f55, %f16, %f429;
	mul.f32 	%f430, %f29, %f427;
	fma.rn.f32 	%f431, %f395, %f417, %f430;
	add.f32 	%f56, %f17, %f431;
	sub.f32 	%f432, %f397, %f422;
	add.f32 	%f59, %f2, %f432;
	fma.rn.f32 	%f433, %f23, %f396, %f424;
	add.f32 	%f60, %f4, %f433;
	st.local.v2.f32 	[%rd10+24], {%f59, %f60};
	sub.f32 	%f434, %f405, %f428;
	add.f32 	%f61, %f16, %f434;
	fma.rn.f32 	%f435, %f395, %f404, %f430;
	add.f32 	%f62, %f17, %f435;
	st.local.v2.f32 	[%rd10+32], {%f37, %f38};
	max.f32 	%f63, %f39, %f47;
	min.f32 	%f64, %f39, %f47;
	max.f32 	%f65, %f40, %f48;
	min.f32 	%f66, %f40, %f48;
	max.f32 	%f67, %f47, %f55;
	min.f32 	%f68, %f47, %f55;
	max.f32 	%f69, %f48, %f56;
	min.f32 	%f70, %f48, %f56;
	max.f32 	%f71, %f55, %f61;
	min.f32 	%f72, %f55, %f61;
	max.f32 	%f73, %f56, %f62;
	min.f32 	%f74, %f56, %f62;
	max.f32 	%f75, %f61, %f39;
	min.f32 	%f76, %f61, %f39;
	max.f32 	%f77, %f62, %f40;
	min.f32 	%f78, %f62, %f40;
	mov.b32 	%r742, 0;
	mov.f32 	%f1158, %f37;
	mov.u32 	%r745, %r742;
	mov.f32 	%f1171, %f1172;
$L__BB2_34:
	mov.u32 	%r67, %r742;
	mov.f32 	%f79, %f1158;
	add.s32 	%r742, %r67, 1;
	mul.wide.u32 	%rd141, %r67, 8;
	add.s64 	%rd31, %rd10, %rd141;
	ld.local.f32 	%f1158, [%rd31+8];
	min.f32 	%f83, %f79, %f1158;
	setp.gtu.f32 	%p40, %f83, %f63;
	max.f32 	%f436, %f79, %f1158;
	setp.gtu.f32 	%p41, %f64, %f436;
	or.pred  	%p42, %p40, %p41;
	@%p42 bra 	$L__BB2_41;
	ld.local.f32 	%f85, [%rd31+4];
	ld.local.f32 	%f86, [%rd31+12];
	min.f32 	%f437, %f85, %f86;
	setp.gtu.f32 	%p43, %f437, %f65;
	max.f32 	%f438, %f85, %f86;
	setp.gtu.f32 	%p44, %f66, %f438;
	or.pred  	%p45, %p43, %p44;
	@%p45 bra 	$L__BB2_41;
	sub.f32 	%f440, %f39, %f79;
	sub.f32 	%f441, %f86, %f85;
	mul.f32 	%f442, %f440, %f441;
	sub.f32 	%f87, %f1158, %f79;
	sub.f32 	%f443, %f40, %f85;
	mul.f32 	%f444, %f87, %f443;
	sub.f32 	%f88, %f442, %f444;
	sub.f32 	%f445, %f48, %f85;
	mul.f32 	%f89, %f87, %f445;
	sub.f32 	%f446, %f47, %f79;
	mul.f32 	%f90, %f446, %f441;
	sub.f32 	%f447, %f89, %f90;
	sub.f32 	%f448, %f79, %f39;
	sub.f32 	%f449, %f48, %f40;
	mul.f32 	%f450, %f448, %f449;
	sub.f32 	%f451, %f85, %f40;
	sub.f32 	%f452, %f47, %f39;
	mul.f32 	%f453, %f452, %f451;
	sub.f32 	%f454, %f450, %f453;
	sub.f32 	%f455, %f86, %f40;
	mul.f32 	%f456, %f452, %f455;
	sub.f32 	%f457, %f1158, %f39;
	mul.f32 	%f458, %f457, %f449;
	sub.f32 	%f459, %f456, %f458;
	mul.f32 	%f460, %f88, %f447;
	setp.leu.f32 	%p46, %f460, 0f00000000;
	mul.f32 	%f461, %f454, %f459;
	setp.leu.f32 	%p47, %f461, 0f00000000;
	or.pred  	%p48, %p46, %p47;
	@%p48 bra 	$L__BB2_41;
	sub.f32 	%f91, %f90, %f89;
	sub.f32 	%f92, %f91, %f88;
	abs.f32 	%f463, %f92;
	setp.leu.f32 	%p49, %f463, 0f322BCC77;
	@%p49 bra 	$L__BB2_39;
	mul.f32 	%f482, %f91, %f39;
	mul.f32 	%f483, %f88, %f47;
	sub.f32 	%f484, %f482, %f483;
	div.rn.f32 	%f1164, %f484, %f92;
	mul.f32 	%f485, %f91, %f40;
	mul.f32 	%f486, %f88, %f48;
	sub.f32 	%f487, %f485, %f486;
	div.rn.f32 	%f1163, %f487, %f92;
	bra.uni 	$L__BB2_40;
$L__BB2_39:
	sub.f32 	%f464, %f85, %f86;
	mul.f32 	%f465, %f86, %f79;
	mul.f32 	%f466, %f1158, %f85;
	sub.f32 	%f467, %f465, %f466;
	sub.f32 	%f468, %f47, %f39;
	mul.f32 	%f469, %f464, %f468;
	sub.f32 	%f470, %f40, %f48;
	mul.f32 	%f471, %f87, %f470;
	sub.f32 	%f472, %f469, %f471;
	mul.f32 	%f473, %f48, %f39;
	mul.f32 	%f474, %f47, %f40;
	sub.f32 	%f475, %f473, %f474;
	mul.f32 	%f476, %f87, %f475;
	mul.f32 	%f477, %f467, %f468;
	sub.f32 	%f478, %f476, %f477;
	div.rn.f32 	%f1164, %f478, %f472;
	mul.f32 	%f479, %f467, %f470;
	mul.f32 	%f480, %f464, %f475;
	sub.f32 	%f481, %f479, %f480;
	div.rn.f32 	%f1163, %f481, %f472;
$L__BB2_40:
	mul.wide.s32 	%rd142, %r745, 8;
	add.s64 	%rd143, %rd11, %rd142;
	st.local.v2.f32 	[%rd143], {%f1164, %f1163};
	add.f32 	%f1171, %f1171, %f1164;
	add.f32 	%f1172, %f1172, %f1163;
	add.s32 	%r745, %r745, 1;
$L__BB2_41:
	setp.gtu.f32 	%p50, %f83, %f67;
	setp.gtu.f32 	%p51, %f68, %f436;
	or.pred  	%p52, %p50, %p51;
	@%p52 bra 	$L__BB2_48;
	ld.local.f32 	%f109, [%rd31+4];
	ld.local.f32 	%f110, [%rd31+12];
	min.f32 	%f488, %f109, %f110;
	setp.gtu.f32 	%p53, %f488, %f69;
	max.f32 	%f489, %f109, %f110;
	setp.gtu.f32 	%p54, %f70, %f489;
	or.pred  	%p55, %p53, %p54;
	@%p55 bra 	$L__BB2_48;
	sub.f32 	%f491, %f47, %f79;
	sub.f32 	%f492, %f110, %f109;
	mul.f32 	%f493, %f491, %f492;
	sub.f32 	%f111, %f1158, %f79;
	sub.f32 	%f494, %f48, %f109;
	mul.f32 	%f495, %f111, %f494;
	sub.f32 	%f112, %f493, %f495;
	sub.f32 	%f496, %f56, %f109;
	mul.f32 	%f113, %f111, %f496;
	sub.f32 	%f497, %f55, %f79;
	mul.f32 	%f114, %f497, %f492;
	sub.f32 	%f498, %f113, %f114;
	sub.f32 	%f499, %f79, %f47;
	sub.f32 	%f500, %f56, %f48;
	mul.f32 	%f501, %f499, %f500;
	sub.f32 	%f502, %f109, %f48;
	sub.f32 	%f503, %f55, %f47;
	mul.f32 	%f504, %f503, %f502;
	sub.f32 	%f505, %f501, %f504;
	sub.f32 	%f506, %f110, %f48;
	mul.f32 	%f507, %f503, %f506;
	sub.f32 	%f508, %f1158, %f47;
	mul.f32 	%f509, %f508, %f500;
	sub.f32 	%f510, %f507, %f509;
	mul.f32 	%f511, %f112, %f498;
	setp.leu.f32 	%p56, %f511, 0f00000000;
	mul.f32 	%f512, %f505, %f510;
	setp.leu.f32 	%p57, %f512, 0f00000000;
	or.pred  	%p58, %p56, %p57;
	@%p58 bra 	$L__BB2_48;
	sub.f32 	%f115, %f114, %f113;
	sub.f32 	%f116, %f115, %f112;
	abs.f32 	%f514, %f116;
	setp.gt.f32 	%p59, %f514, 0f322BCC77;
	@%p59 bra 	$L__BB2_46;
	sub.f32 	%f515, %f109, %f110;
	mul.f32 	%f516, %f110, %f79;
	mul.f32 	%f517, %f1158, %f109;
	sub.f32 	%f518, %f516, %f517;
	sub.f32 	%f519, %f55, %f47;
	mul.f32 	%f520, %f515, %f519;
	sub.f32 	%f521, %f48, %f56;
	mul.f32 	%f522, %f111, %f521;
	sub.f32 	%f523, %f520, %f522;
	mul.f32 	%f524, %f56, %f47;
	mul.f32 	%f525, %f55, %f48;
	sub.f32 	%f526, %f524, %f525;
	mul.f32 	%f527, %f111, %f526;
	mul.f32 	%f528, %f518, %f519;
	sub.f32 	%f529, %f527, %f528;
	div.rn.f32 	%f1170, %f529, %f523;
	mul.f32 	%f530, %f518, %f521;
	mul.f32 	%f531, %f515, %f526;
	sub.f32 	%f532, %f530, %f531;
	div.rn.f32 	%f1169, %f532, %f523;
	bra.uni 	$L__BB2_47;
$L__BB2_46:
	mul.f32 	%f533, %f115, %f47;
	mul.f32 	%f534, %f112, %f55;
	sub.f32 	%f535, %f533, %f534;
	div.rn.f32 	%f1170, %f535, %f116;
	mul.f32 	%f536, %f115, %f48;
	mul.f32 	%f537, %f112, %f56;
	sub.f32 	%f538, %f536, %f537;
	div.rn.f32 	%f1169, %f538, %f116;
$L__BB2_47:
	mul.wide.s32 	%rd144, %r745, 8;
	add.s64 	%rd145, %rd11, %rd144;
	st.local.v2.f32 	[%rd145], {%f1170, %f1169};
	add.f32 	%f1171, %f1171, %f1170;
	add.f32 	%f1172, %f1172, %f1169;
	add.s32 	%r745, %r745, 1;
$L__BB2_48:
	setp.gtu.f32 	%p60, %f83, %f71;
	setp.gtu.f32 	%p61, %f72, %f436;
	or.pred  	%p62, %p60, %p61;
	@%p62 bra 	$L__BB2_55;
	ld.local.f32 	%f133, [%rd31+4];
	ld.local.f32 	%f134, [%rd31+12];
	min.f32 	%f539, %f133, %f134;
	setp.gtu.f32 	%p63, %f539, %f73;
	max.f32 	%f540, %f133, %f134;
	setp.gtu.f32 	%p64, %f74, %f540;
	or.pred  	%p65, %p63, %p64;
	@%p65 bra 	$L__BB2_55;
	sub.f32 	%f542, %f55, %f79;
	sub.f32 	%f543, %f134, %f133;
	mul.f32 	%f544, %f542, %f543;
	sub.f32 	%f135, %f1158, %f79;
	sub.f32 	%f545, %f56, %f133;
	mul.f32 	%f546, %f135, %f545;
	sub.f32 	%f136, %f544, %f546;
	sub.f32 	%f547, %f62, %f133;
	mul.f32 	%f137, %f135, %f547;
	sub.f32 	%f548, %f61, %f79;
	mul.f32 	%f138, %f548, %f543;
	sub.f32 	%f549, %f137, %f138;
	sub.f32 	%f550, %f79, %f55;
	sub.f32 	%f551, %f62, %f56;
	mul.f32 	%f552, %f550, %f551;
	sub.f32 	%f553, %f133, %f56;
	sub.f32 	%f554, %f61, %f55;
	mul.f32 	%f555, %f554, %f553;
	sub.f32 	%f556, %f552, %f555;
	sub.f32 	%f557, %f134, %f56;
	mul.f32 	%f558, %f554, %f557;
	sub.f32 	%f559, %f1158, %f55;
	mul.f32 	%f560, %f559, %f551;
	sub.f32 	%f561, %f558, %f560;
	mul.f32 	%f562, %f136, %f549;
	setp.leu.f32 	%p66, %f562, 0f00000000;
	mul.f32 	%f563, %f556, %f561;
	setp.leu.f32 	%p67, %f563, 0f00000000;
	or.pred  	%p68, %p66, %p67;
	@%p68 bra 	$L__BB2_55;
	sub.f32 	%f139, %f138, %f137;
	sub.f32 	%f140, %f139, %f136;
	abs.f32 	%f565, %f140;
	setp.gt.f32 	%p69, %f565, 0f322BCC77;
	@%p69 bra 	$L__BB2_53;
	sub.f32 	%f566, %f133, %f134;
	mul.f32 	%f567, %f134, %f79;
	mul.f32 	%f568, %f1158, %f133;
	sub.f32 	%f569, %f567, %f568;
	sub.f32 	%f570, %f61, %f55;
	mul.f32 	%f571, %f566, %f570;
	sub.f32 	%f572, %f56, %f62;
	mul.f32 	%f573, %f135, %f572;
	sub.f32 	%f574, %f571, %f573;
	mul.f32 	%f575, %f62, %f55;
	mul.f32 	%f576, %f61, %f56;
	sub.f32 	%f577, %f575, %f576;
	mul.f32 	%f578, %f135, %f577;
	mul.f32 	%f579, %f569, %f570;
	sub.f32 	%f580, %f578, %f579;
	div.rn.f32 	%f1176, %f580, %f574;
	mul.f32 	%f581, %f569, %f572;
	mul.f32 	%f582, %f566, %f577;
	sub.f32 	%f583, %f581, %f582;
	div.rn.f32 	%f1175, %f583, %f574;
	bra.uni 	$L__BB2_54;
$L__BB2_53:
	mul.f32 	%f584, %f139, %f55;
	mul.f32 	%f585, %f136, %f61;
	sub.f32 	%f586, %f584, %f585;
	div.rn.f32 	%f1176, %f586, %f140;
	mul.f32 	%f587, %f139, %f56;
	mul.f32 	%f588, %f136, %f62;
	sub.f32 	%f589, %f587, %f588;
	div.rn.f32 	%f1175, %f589, %f140;
$L__BB2_54:
	mul.wide.s32 	%rd146, %r745, 8;
	add.s64 	%rd147, %rd11, %rd146;
	st.local.v2.f32 	[%rd147], {%f1176, %f1175};
	add.f32 	%f1171, %f1171, %f1176;
	add.f32 	%f1172, %f1172, %f1175;
	add.s32 	%r745, %r745, 1;
$L__BB2_55:
	setp.gtu.f32 	%p70, %f83, %f75;
	setp.gtu.f32 	%p71, %f76, %f436;
	or.pred  	%p72, %p70, %p71;
	@%p72 bra 	$L__BB2_62;
	ld.local.f32 	%f157, [%rd31+4];
	ld.local.f32 	%f158, [%rd31+12];
	min.f32 	%f590, %f157, %f158;
	setp.gtu.f32 	%p73, %f590, %f77;
	max.f32 	%f591, %f157, %f158;
	setp.gtu.f32 	%p74, %f78, %f591;
	or.pred  	%p75, %p73, %p74;
	@%p75 bra 	$L__BB2_62;
	sub.f32 	%f593, %f61, %f79;
	sub.f32 	%f594, %f158, %f157;
	mul.f32 	%f595, %f593, %f594;
	sub.f32 	%f159, %f1158, %f79;
	sub.f32 	%f596, %f62, %f157;
	mul.f32 	%f597, %f159, %f596;
	sub.f32 	%f160, %f595, %f597;
	sub.f32 	%f598, %f40, %f157;
	mul.f32 	%f161, %f159, %f598;
	sub.f32 	%f599, %f39, %f79;
	mul.f32 	%f162, %f599, %f594;
	sub.f32 	%f600, %f161, %f162;
	sub.f32 	%f601, %f79, %f61;
	sub.f32 	%f602, %f40, %f62;
	mul.f32 	%f603, %f601, %f602;
	sub.f32 	%f604, %f157, %f62;
	sub.f32 	%f605, %f39, %f61;
	mul.f32 	%f606, %f605, %f604;
	sub.f32 	%f607, %f603, %f606;
	sub.f32 	%f608, %f158, %f62;
	mul.f32 	%f609, %f605, %f608;
	sub.f32 	%f610, %f1158, %f61;
	mul.f32 	%f611, %f610, %f602;
	sub.f32 	%f612, %f609, %f611;
	mul.f32 	%f613, %f160, %f600;
	setp.leu.f32 	%p76, %f613, 0f00000000;
	mul.f32 	%f614, %f607, %f612;
	setp.leu.f32 	%p77, %f614, 0f00000000;
	or.pred  	%p78, %p76, %p77;
	@%p78 bra 	$L__BB2_62;
	sub.f32 	%f163, %f162, %f161;
	sub.f32 	%f164, %f163, %f160;
	abs.f32 	%f616, %f164;
	setp.gt.f32 	%p79, %f616, 0f322BCC77;
	@%p79 bra 	$L__BB2_60;
	sub.f32 	%f617, %f157, %f158;
	mul.f32 	%f618, %f158, %f79;
	mul.f32 	%f619, %f1158, %f157;
	sub.f32 	%f620, %f618, %f619;
	sub.f32 	%f621, %f39, %f61;
	mul.f32 	%f622, %f617, %f621;
	sub.f32 	%f623, %f62, %f40;
	mul.f32 	%f624, %f159, %f623;
	sub.f32 	%f625, %f622, %f624;
	mul.f32 	%f626, %f40, %f61;
	mul.f32 	%f627, %f39, %f62;
	sub.f32 	%f628, %f626, %f627;
	mul.f32 	%f629, %f159, %f628;
	mul.f32 	%f630, %f620, %f621;
	sub.f32 	%f631, %f629, %f630;
	div.rn.f32 	%f1182, %f631, %f625;
	mul.f32 	%f632, %f620, %f623;
	mul.f32 	%f633, %f617, %f628;
	sub.f32 	%f634, %f632, %f633;
	div.rn.f32 	%f1181, %f634, %f625;
	bra.uni 	$L__BB2_61;
$L__BB2_60:
	mul.f32 	%f635, %f163, %f61;
	mul.f32 	%f636, %f160, %f39;
	sub.f32 	%f637, %f635, %f636;
	div.rn.f32 	%f1182, %f637, %f164;
	mul.f32 	%f638, %f163, %f62;
	mul.f32 	%f639, %f160, %f40;
	sub.f32 	%f640, %f638, %f639;
	div.rn.f32 	%f1181, %f640, %f164;
$L__BB2_61:
	mul.wide.s32 	%rd148, %r745, 8;
	add.s64 	%rd149, %rd11, %rd148;
	st.local.v2.f32 	[%rd149], {%f1182, %f1181};
	add.f32 	%f1171, %f1171, %f1182;
	add.f32 	%f1172, %f1172, %f1181;
	add.s32 	%r745, %r745, 1;
$L__BB2_62:
	setp.ne.s32 	%p80, %r742, 4;
	@%p80 bra 	$L__BB2_34;
	neg.f32 	%f181, %f13;
	mul.f32 	%f182, %f13, 0fBF22F983;
	mov.b32 	%r78, %f181;
	shr.u32 	%r390, %r78, 23;
	and.b32  	%r391, %r390, 224;
	add.s32 	%r392, %r391, -128;
	shl.b32 	%r393, %r78, 8;
	or.b32  	%r79, %r393, -2147483648;
	shr.u32 	%r394, %r392, 5;
	and.b32  	%r80, %r390, 31;
	cvt.u64.u32 	%rd150, %r394;
	neg.s64 	%rd32, %rd150;
	sub.s32 	%r81, 32, %r80;
	add.f32 	%f183, %f14, 0f3C23D70A;
	mov.u32 	%r751, %r16;
	mov.f32 	%f1185, %f10;
	@%p2 bra 	$L__BB2_69;
	mov.b64 	%rd352, 0;
	mov.b32 	%r748, 0;
$L__BB2_65:
	.pragma "nounroll";
	mul.wide.u32 	%rd152, %r748, 4;
	mov.u64 	%rd153, __cudart_i2opi_f;
	add.s64 	%rd154, %rd153, %rd152;
	ld.global.nc.u32 	%r396, [%rd154];
	mad.wide.u32 	%rd155, %r396, %r12, %rd352;
	shr.u64 	%rd352, %rd155, 32;
	add.s64 	%rd156, %rd5, %rd152;
	st.local.u32 	[%rd156], %rd155;
	add.s32 	%r748, %r748, 1;
	setp.ne.s32 	%p81, %r748, 6;
	@%p81 bra 	$L__BB2_65;
	setp.eq.s32 	%p82, %r13, 0;
	st.local.u32 	[%rd5+24], %rd352;
	ld.local.u32 	%r749, [%rd14+24];
	ld.local.u32 	%r750, [%rd14+20];
	@%p82 bra 	$L__BB2_68;
	shl.b32 	%r397, %r749, %r13;
	shr.u32 	%r398, %r750, %r14;
	add.s32 	%r749, %r398, %r397;
	shl.b32 	%r399, %r750, %r13;
	ld.local.u32 	%r400, [%rd14+16];
	shr.u32 	%r401, %r400, %r14;
	add.s32 	%r750, %r401, %r399;
$L__BB2_68:
	setp.lt.s32 	%p83, %r11, 0;
	shr.u32 	%r402, %r749, 30;
	shf.l.wrap.b32 	%r403, %r750, %r749, 2;
	shl.b32 	%r404, %r750, 2;
	shr.u32 	%r405, %r403, 31;
	add.s32 	%r406, %r405, %r402;
	neg.s32 	%r407, %r406;
	selp.b32 	%r751, %r407, %r406, %p83;
	xor.b32  	%r408, %r403, %r11;
	shr.s32 	%r409, %r403, 31;
	xor.b32  	%r410, %r409, %r403;
	xor.b32  	%r411, %r409, %r404;
	cvt.u64.u32 	%rd157, %r410;
	shl.b64 	%rd158, %rd157, 32;
	cvt.u64.u32 	%rd159, %r411;
	or.b64  	%rd160, %rd158, %rd159;
	cvt.rn.f64.s64 	%fd9, %rd160;
	mul.f64 	%fd10, %fd9, 0d3BF921FB54442D19;
	cvt.rn.f32.f64 	%f641, %fd10;
	neg.f32 	%f642, %f641;
	setp.lt.s32 	%p84, %r408, 0;
	selp.f32 	%f1185, %f642, %f641, %p84;
$L__BB2_69:
	add.s32 	%r412, %r751, 1;
	mul.rn.f32 	%f643, %f1185, %f1185;
	and.b32  	%r413, %r751, 1;
	setp.eq.b32 	%p85, %r413, 1;
	selp.f32 	%f644, %f1185, 0f3F800000, %p85;
	fma.rn.f32 	%f645, %f643, %f644, 0f00000000;
	fma.rn.f32 	%f646, %f643, 0f37CBAC00, 0fBAB607ED;
	selp.f32 	%f647, 0fB94D4153, %f646, %p85;
	selp.f32 	%f648, 0f3C0885E4, 0f3D2AAABB, %p85;
	fma.rn.f32 	%f649, %f647, %f643, %f648;
	selp.f32 	%f650, 0fBE2AAAA8, 0fBEFFFFFF, %p85;
	fma.rn.f32 	%f651, %f649, %f643, %f650;
	fma.rn.f32 	%f652, %f651, %f645, %f644;
	and.b32  	%r414, %r412, 2;
	setp.eq.s32 	%p86, %r414, 0;
	mov.f32 	%f653, 0f00000000;
	sub.f32 	%f654, %f653, %f652;
	selp.f32 	%f186, %f652, %f654, %p86;
	mov.u32 	%r755, %r16;
	mov.f32 	%f1186, %f10;
	@%p2 bra 	$L__BB2_75;
	mov.b64 	%rd353, 0;
	mov.b32 	%r752, 0;
$L__BB2_71:
	.pragma "nounroll";
	mul.wide.u32 	%rd162, %r752, 4;
	mov.u64 	%rd163, __cudart_i2opi_f;
	add.s64 	%rd164, %rd163, %rd162;
	ld.global.nc.u32 	%r416, [%rd164];
	mad.wide.u32 	%rd165, %r416, %r12, %rd353;
	shr.u64 	%rd353, %rd165, 32;
	add.s64 	%rd166, %rd4, %rd162;
	st.local.u32 	[%rd166], %rd165;
	add.s32 	%r752, %r752, 1;
	setp.ne.s32 	%p87, %r752, 6;
	@%p87 bra 	$L__BB2_71;
	setp.eq.s32 	%p88, %r13, 0;
	st.local.u32 	[%rd4+24], %rd353;
	ld.local.u32 	%r753, [%rd15+24];
	ld.local.u32 	%r754, [%rd15+20];
	@%p88 bra 	$L__BB2_74;
	shl.b32 	%r417, %r753, %r13;
	shr.u32 	%r418, %r754, %r14;
	add.s32 	%r753, %r418, %r417;
	shl.b32 	%r419, %r754, %r13;
	ld.local.u32 	%r420, [%rd15+16];
	shr.u32 	%r421, %r420, %r14;
	add.s32 	%r754, %r421, %r419;
$L__BB2_74:
	setp.lt.s32 	%p89, %r11, 0;
	shr.u32 	%r422, %r753, 30;
	shf.l.wrap.b32 	%r423, %r754, %r753, 2;
	shl.b32 	%r424, %r754, 2;
	shr.u32 	%r425, %r423, 31;
	add.s32 	%r426, %r425, %r422;
	neg.s32 	%r427, %r426;
	selp.b32 	%r755, %r427, %r426, %p89;
	xor.b32  	%r428, %r423, %r11;
	shr.s32 	%r429, %r423, 31;
	xor.b32  	%r430, %r429, %r423;
	xor.b32  	%r431, %r429, %r424;
	cvt.u64.u32 	%rd167, %r430;
	shl.b64 	%rd168, %rd167, 32;
	cvt.u64.u32 	%rd169, %r431;
	or.b64  	%rd170, %rd168, %rd169;
	cvt.rn.f64.s64 	%fd11, %rd170;
	mul.f64 	%fd12, %fd11, 0d3BF921FB54442D19;
	cvt.rn.f32.f64 	%f655, %fd12;
	neg.f32 	%f656, %f655;
	setp.lt.s32 	%p90, %r428, 0;
	selp.f32 	%f1186, %f656, %f655, %p90;
$L__BB2_75:
	mul.rn.f32 	%f657, %f1186, %f1186;
	and.b32  	%r432, %r755, 1;
	setp.eq.b32 	%p91, %r432, 1;
	selp.f32 	%f658, 0f3F800000, %f1186, %p91;
	fma.rn.f32 	%f659, %f657, %f658, 0f00000000;
	fma.rn.f32 	%f660, %f657, 0f37CBAC00, 0fBAB607ED;
	selp.f32 	%f661, %f660, 0fB94D4153, %p91;
	selp.f32 	%f662, 0f3D2AAABB, 0f3C0885E4, %p91;
	fma.rn.f32 	%f663, %f661, %f657, %f662;
	selp.f32 	%f664, 0fBEFFFFFF, 0fBE2AAAA8, %p91;
	fma.rn.f32 	%f665, %f663, %f657, %f664;
	fma.rn.f32 	%f666, %f665, %f659, %f658;
	and.b32  	%r433, %r755, 2;
	setp.eq.s32 	%p92, %r433, 0;
	mov.f32 	%f667, 0f00000000;
	sub.f32 	%f668, %f667, %f666;
	selp.f32 	%f669, %f666, %f668, %p92;
	sub.f32 	%f670, %f39, %f2;
	mul.f32 	%f671, %f186, %f670;
	sub.f32 	%f672, %f40, %f4;
	mul.f32 	%f673, %f672, %f669;
	sub.f32 	%f674, %f671, %f673;
	mul.f32 	%f675, %f670, %f669;
	fma.rn.f32 	%f189, %f186, %f672, %f675;
	abs.f32 	%f676, %f674;
	setp.geu.f32 	%p93, %f676, %f8;
	@%p93 bra 	$L__BB2_78;
	abs.f32 	%f677, %f189;
	setp.geu.f32 	%p94, %f677, %f11;
	@%p94 bra 	$L__BB2_78;
	add.f32 	%f1171, %f1171, %f39;
	add.f32 	%f1172, %f1172, %f40;
	mul.wide.s32 	%rd171, %r745, 8;
	add.s64 	%rd172, %rd11, %rd171;
	st.local.v2.f32 	[%rd172], {%f39, %f40};
	add.s32 	%r745, %r745, 1;
$L__BB2_78:
	cvt.rni.s32.f32 	%r434, %f182;
	cvt.rn.f32.s32 	%f678, %r434;
	abs.f32 	%f679, %f181;
	shl.b64 	%rd173, %rd32, 2;
	add.s64 	%rd37, %rd3, %rd173;
	setp.eq.f32 	%p95, %f679, 0f7F800000;
	setp.ltu.f32 	%p96, %f679, 0f47CE4780;
	or.pred  	%p3, %p96, %p95;
	selp.b32 	%r818, %r434, 0, %p96;
	mov.f32 	%f680, 0f00000000;
	mul.rn.f32 	%f681, %f181, %f680;
	fma.rn.f32 	%f682, %f678, 0fBFC90FDA, %f181;
	fma.rn.f32 	%f683, %f678, 0fB3A22168, %f682;
	fma.rn.f32 	%f684, %f678, 0fA7C234C5, %f683;
	selp.f32 	%f1214, %f684, %f681, %p96;
	mov.u32 	%r760, %r818;
	mov.f32 	%f1189, %f1214;
	@%p3 bra 	$L__BB2_84;
	mov.b64 	%rd354, 0;
	mov.b32 	%r757, 0;
$L__BB2_80:
	.pragma "nounroll";
	mul.wide.u32 	%rd175, %r757, 4;
	mov.u64 	%rd176, __cudart_i2opi_f;
	add.s64 	%rd177, %rd176, %rd175;
	ld.global.nc.u32 	%r436, [%rd177];
	mad.wide.u32 	%rd178, %r436, %r79, %rd354;
	shr.u64 	%rd354, %rd178, 32;
	add.s64 	%rd179, %rd3, %rd175;
	st.local.u32 	[%rd179], %rd178;
	add.s32 	%r757, %r757, 1;
	setp.ne.s32 	%p97, %r757, 6;
	@%p97 bra 	$L__BB2_80;
	setp.eq.s32 	%p98, %r80, 0;
	st.local.u32 	[%rd3+24], %rd354;
	ld.local.u32 	%r758, [%rd37+24];
	ld.local.u32 	%r759, [%rd37+20];
	@%p98 bra 	$L__BB2_83;
	shl.b32 	%r437, %r758, %r80;
	shr.u32 	%r438, %r759, %r81;
	add.s32 	%r758, %r438, %r437;
	shl.b32 	%r439, %r759, %r80;
	ld.local.u32 	%r440, [%rd37+16];
	shr.u32 	%r441, %r440, %r81;
	add.s32 	%r759, %r441, %r439;
$L__BB2_83:
	setp.lt.s32 	%p99, %r78, 0;
	shr.u32 	%r442, %r758, 30;
	shf.l.wrap.b32 	%r443, %r759, %r758, 2;
	shl.b32 	%r444, %r759, 2;
	shr.u32 	%r445, %r443, 31;
	add.s32 	%r446, %r445, %r442;
	neg.s32 	%r447, %r446;
	selp.b32 	%r760, %r447, %r446, %p99;
	xor.b32  	%r448, %r443, %r78;
	shr.s32 	%r449, %r443, 31;
	xor.b32  	%r450, %r449, %r443;
	xor.b32  	%r451, %r449, %r444;
	cvt.u64.u32 	%rd180, %r450;
	shl.b64 	%rd181, %rd180, 32;
	cvt.u64.u32 	%rd182, %r451;
	or.b64  	%rd183, %rd181, %rd182;
	cvt.rn.f64.s64 	%fd13, %rd183;
	mul.f64 	%fd14, %fd13, 0d3BF921FB54442D19;
	cvt.rn.f32.f64 	%f685, %fd14;
	neg.f32 	%f686, %f685;
	setp.lt.s32 	%p100, %r448, 0;
	selp.f32 	%f1189, %f686, %f685, %p100;
$L__BB2_84:
	add.s64 	%rd40, %rd2, %rd173;
	add.s32 	%r452, %r760, 1;
	mul.rn.f32 	%f687, %f1189, %f1189;
	and.b32  	%r453, %r760, 1;
	setp.eq.b32 	%p101, %r453, 1;
	selp.f32 	%f688, %f1189, 0f3F800000, %p101;
	fma.rn.f32 	%f689, %f687, %f688, 0f00000000;
	fma.rn.f32 	%f690, %f687, 0f37CBAC00, 0fBAB607ED;
	selp.f32 	%f691, 0fB94D4153, %f690, %p101;
	selp.f32 	%f692, 0f3C0885E4, 0f3D2AAABB, %p101;
	fma.rn.f32 	%f693, %f691, %f687, %f692;
	selp.f32 	%f694, 0fBE2AAAA8, 0fBEFFFFFF, %p101;
	fma.rn.f32 	%f695, %f693, %f687, %f694;
	fma.rn.f32 	%f696, %f695, %f689, %f688;
	and.b32  	%r454, %r452, 2;
	setp.eq.s32 	%p102, %r454, 0;
	mov.f32 	%f697, 0f00000000;
	sub.f32 	%f698, %f697, %f696;
	selp.f32 	%f197, %f696, %f698, %p102;
	mov.u32 	%r764, %r818;
	mov.f32 	%f1190, %f1214;
	@%p3 bra 	$L__BB2_90;
	mov.b64 	%rd355, 0;
	mov.b32 	%r761, 0;
$L__BB2_86:
	.pragma "nounroll";
	mul.wide.u32 	%rd186, %r761, 4;
	mov.u64 	%rd187, __cudart_i2opi_f;
	add.s64 	%rd188, %rd187, %rd186;
	ld.global.nc.u32 	%r456, [%rd188];
	mad.wide.u32 	%rd189, %r456, %r79, %rd355;
	shr.u64 	%rd355, %rd189, 32;
	add.s64 	%rd190, %rd2, %rd186;
	st.local.u32 	[%rd190], %rd189;
	add.s32 	%r761, %r761, 1;
	setp.ne.s32 	%p103, %r761, 6;
	@%p103 bra 	$L__BB2_86;
	setp.eq.s32 	%p104, %r80, 0;
	st.local.u32 	[%rd2+24], %rd355;
	ld.local.u32 	%r762, [%rd40+24];
	ld.local.u32 	%r763, [%rd40+20];
	@%p104 bra 	$L__BB2_89;
	shl.b32 	%r457, %r762, %r80;
	shr.u32 	%r458, %r763, %r81;
	add.s32 	%r762, %r458, %r457;
	shl.b32 	%r459, %r763, %r80;
	ld.local.u32 	%r460, [%rd40+16];
	shr.u32 	%r461, %r460, %r81;
	add.s32 	%r763, %r461, %r459;
$L__BB2_89:
	setp.lt.s32 	%p105, %r78, 0;
	shr.u32 	%r462, %r762, 30;
	shf.l.wrap.b32 	%r463, %r763, %r762, 2;
	shl.b32 	%r464, %r763, 2;
	shr.u32 	%r465, %r463, 31;
	add.s32 	%r466, %r465, %r462;
	neg.s32 	%r467, %r466;
	selp.b32 	%r764, %r467, %r466, %p105;
	xor.b32  	%r468, %r463, %r78;
	shr.s32 	%r469, %r463, 31;
	xor.b32  	%r470, %r469, %r463;
	xor.b32  	%r471, %r469, %r464;
	cvt.u64.u32 	%rd191, %r470;
	shl.b64 	%rd192, %rd191, 32;
	cvt.u64.u32 	%rd193, %r471;
	or.b64  	%rd194, %rd192, %rd193;
	cvt.rn.f64.s64 	%fd15, %rd194;
	mul.f64 	%fd16, %fd15, 0d3BF921FB54442D19;
	cvt.rn.f32.f64 	%f699, %fd16;
	neg.f32 	%f700, %f699;
	setp.lt.s32 	%p106, %r468, 0;
	selp.f32 	%f1190, %f700, %f699, %p106;
$L__BB2_90:
	mul.rn.f32 	%f701, %f1190, %f1190;
	and.b32  	%r472, %r764, 1;
	setp.eq.b32 	%p107, %r472, 1;
	selp.f32 	%f702, 0f3F800000, %f1190, %p107;
	fma.rn.f32 	%f703, %f701, %f702, 0f00000000;
	fma.rn.f32 	%f704, %f701, 0f37CBAC00, 0fBAB607ED;
	selp.f32 	%f705, %f704, 0fB94D4153, %p107;
	selp.f32 	%f706, 0f3D2AAABB, 0f3C0885E4, %p107;
	fma.rn.f32 	%f707, %f705, %f701, %f706;
	selp.f32 	%f708, 0fBEFFFFFF, 0fBE2AAAA8, %p107;
	fma.rn.f32 	%f709, %f707, %f701, %f708;
	fma.rn.f32 	%f710, %f709, %f703, %f702;
	and.b32  	%r473, %r764, 2;
	setp.eq.s32 	%p108, %r473, 0;
	mov.f32 	%f711, 0f00000000;
	sub.f32 	%f712, %f711, %f710;
	selp.f32 	%f713, %f710, %f712, %p108;
	sub.f32 	%f714, %f37, %f16;
	mul.f32 	%f715, %f197, %f714;
	sub.f32 	%f716, %f38, %f17;
	mul.f32 	%f717, %f716, %f713;
	sub.f32 	%f718, %f715, %f717;
	mul.f32 	%f719, %f714, %f713;
	fma.rn.f32 	%f200, %f197, %f716, %f719;
	abs.f32 	%f720, %f718;
	setp.geu.f32 	%p109, %f720, %f183;
	@%p109 bra 	$L__BB2_93;
	abs.f32 	%f721, %f200;
	add.f32 	%f722, %f15, 0f3C23D70A;
	setp.geu.f32 	%p110, %f721, %f722;
	@%p110 bra 	$L__BB2_93;
	add.f32 	%f1171, %f1171, %f37;
	add.f32 	%f1172, %f1172, %f38;
	mul.wide.s32 	%rd195, %r745, 8;
	add.s64 	%rd196, %rd11, %rd195;
	st.local.v2.f32 	[%rd196], {%f37, %f38};
	add.s32 	%r745, %r745, 1;
$L__BB2_93:
	mov.u32 	%r769, %r16;
	mov.f32 	%f1193, %f10;
	@%p2 bra 	$L__BB2_99;
	mov.b64 	%rd356, 0;
	mov.b32 	%r766, 0;
$L__BB2_95:
	.pragma "nounroll";
	mul.wide.u32 	%rd198, %r766, 4;
	mov.u64 	%rd199, __cudart_i2opi_f;
	add.s64 	%rd200, %rd199, %rd198;
	ld.global.nc.u32 	%r475, [%rd200];
	mad.wide.u32 	%rd201, %r475, %r12, %rd356;
	shr.u64 	%rd356, %rd201, 32;
	add.s64 	%rd202, %rd5, %rd198;
	st.local.u32 	[%rd202], %rd201;
	add.s32 	%r766, %r766, 1;
	setp.ne.s32 	%p111, %r766, 6;
	@%p111 bra 	$L__BB2_95;
	setp.eq.s32 	%p112, %r13, 0;
	st.local.u32 	[%rd5+24], %rd356;
	ld.local.u32 	%r767, [%rd14+24];
	ld.local.u32 	%r768, [%rd14+20];
	@%p112 bra 	$L__BB2_98;
	shl.b32 	%r476, %r767, %r13;
	shr.u32 	%r477, %r768, %r14;
	add.s32 	%r767, %r477, %r476;
	shl.b32 	%r478, %r768, %r13;
	ld.local.u32 	%r479, [%rd14+16];
	shr.u32 	%r480, %r479, %r14;
	add.s32 	%r768, %r480, %r478;
$L__BB2_98:
	setp.lt.s32 	%p113, %r11, 0;
	shr.u32 	%r481, %r767, 30;
	shf.l.wrap.b32 	%r482, %r768, %r767, 2;
	shl.b32 	%r483, %r768, 2;
	shr.u32 	%r484, %r482, 31;
	add.s32 	%r485, %r484, %r481;
	neg.s32 	%r486, %r485;
	selp.b32 	%r769, %r486, %r485, %p113;
	xor.b32  	%r487, %r482, %r11;
	shr.s32 	%r488, %r482, 31;
	xor.b32  	%r489, %r488, %r482;
	xor.b32  	%r490, %r488, %r483;
	cvt.u64.u32 	%rd203, %r489;
	shl.b64 	%rd204, %rd203, 32;
	cvt.u64.u32 	%rd205, %r490;
	or.b64  	%rd206, %rd204, %rd205;
	cvt.rn.f64.s64 	%fd17, %rd206;
	mul.f64 	%fd18, %fd17, 0d3BF921FB54442D19;
	cvt.rn.f32.f64 	%f723, %fd18;
	neg.f32 	%f724, %f723;
	setp.lt.s32 	%p114, %r487, 0;
	selp.f32 	%f1193, %f724, %f723, %p114;
$L__BB2_99:
	add.s32 	%r491, %r769, 1;
	mul.rn.f32 	%f725, %f1193, %f1193;
	and.b32  	%r492, %r769, 1;
	setp.eq.b32 	%p115, %r492, 1;
	selp.f32 	%f726, %f1193, 0f3F800000, %p115;
	fma.rn.f32 	%f727, %f725, %f726, 0f00000000;
	fma.rn.f32 	%f728, %f725, 0f37CBAC00, 0fBAB607ED;
	selp.f32 	%f729, 0fB94D4153, %f728, %p115;
	selp.f32 	%f730, 0f3C0885E4, 0f3D2AAABB, %p115;
	fma.rn.f32 	%f731, %f729, %f725, %f730;
	selp.f32 	%f732, 0fBE2AAAA8, 0fBEFFFFFF, %p115;
	fma.rn.f32 	%f733, %f731, %f725, %f732;
	fma.rn.f32 	%f734, %f733, %f727, %f726;
	and.b32  	%r493, %r491, 2;
	setp.eq.s32 	%p116, %r493, 0;
	mov.f32 	%f735, 0f00000000;
	sub.f32 	%f736, %f735, %f734;
	selp.f32 	%f207, %f734, %f736, %p116;
	mov.u32 	%r773, %r16;
	mov.f32 	%f1194, %f10;
	@%p2 bra 	$L__BB2_105;
	mov.b64 	%rd357, 0;
	mov.b32 	%r770, 0;
$L__BB2_101:
	.pragma "nounroll";
	mul.wide.u32 	%rd208, %r770, 4;
	mov.u64 	%rd209, __cudart_i2opi_f;
	add.s64 	%rd210, %rd209, %rd208;
	ld.global.nc.u32 	%r495, [%rd210];
	mad.wide.u32 	%rd211, %r495, %r12, %rd357;
	shr.u64 	%rd357, %rd211, 32;
	add.s64 	%rd212, %rd4, %rd208;
	st.local.u32 	[%rd212], %rd211;
	add.s32 	%r770, %r770, 1;
	setp.ne.s32 	%p117, %r770, 6;
	@%p117 bra 	$L__BB2_101;
	setp.eq.s32 	%p118, %r13, 0;
	st.local.u32 	[%rd4+24], %rd357;
	ld.local.u32 	%r771, [%rd15+24];
	ld.local.u32 	%r772, [%rd15+20];
	@%p118 bra 	$L__BB2_104;
	shl.b32 	%r496, %r771, %r13;
	shr.u32 	%r497, %r772, %r14;
	add.s32 	%r771, %r497, %r496;
	shl.b32 	%r498, %r772, %r13;
	ld.local.u32 	%r499, [%rd15+16];
	shr.u32 	%r500, %r499, %r14;
	add.s32 	%r772, %r500, %r498;
$L__BB2_104:
	setp.lt.s32 	%p119, %r11, 0;
	shr.u32 	%r501, %r771, 30;
	shf.l.wrap.b32 	%r502, %r772, %r771, 2;
	shl.b32 	%r503, %r772, 2;
	shr.u32 	%r504, %r502, 31;
	add.s32 	%r505, %r504, %r501;
	neg.s32 	%r506, %r505;
	selp.b32 	%r773, %r506, %r505, %p119;
	xor.b32  	%r507, %r502, %r11;
	shr.s32 	%r508, %r502, 31;
	xor.b32  	%r509, %r508, %r502;
	xor.b32  	%r510, %r508, %r503;
	cvt.u64.u32 	%rd213, %r509;
	shl.b64 	%rd214, %rd213, 32;
	cvt.u64.u32 	%rd215, %r510;
	or.b64  	%rd216, %rd214, %rd215;
	cvt.rn.f64.s64 	%fd19, %rd216;
	mul.f64 	%fd20, %fd19, 0d3BF921FB54442D19;
	cvt.rn.f32.f64 	%f737, %fd20;
	neg.f32 	%f738, %f737;
	setp.lt.s32 	%p120, %r507, 0;
	selp.f32 	%f1194, %f738, %f737, %p120;
$L__BB2_105:
	mul.rn.f32 	%f739, %f1194, %f1194;
	and.b32  	%r511, %r773, 1;
	setp.eq.b32 	%p121, %r511, 1;
	selp.f32 	%f740, 0f3F800000, %f1194, %p121;
	fma.rn.f32 	%f741, %f739, %f740, 0f00000000;
	fma.rn.f32 	%f742, %f739, 0f37CBAC00, 0fBAB607ED;
	selp.f32 	%f743, %f742, 0fB94D4153, %p121;
	selp.f32 	%f744, 0f3D2AAABB, 0f3C0885E4, %p121;
	fma.rn.f32 	%f745, %f743, %f739, %f744;
	selp.f32 	%f746, 0fBEFFFFFF, 0fBE2AAAA8, %p121;
	fma.rn.f32 	%f747, %f745, %f739, %f746;
	fma.rn.f32 	%f748, %f747, %f741, %f740;
	and.b32  	%r512, %r773, 2;
	setp.eq.s32 	%p122, %r512, 0;
	mov.f32 	%f749, 0f00000000;
	sub.f32 	%f750, %f749, %f748;
	selp.f32 	%f751, %f748, %f750, %p122;
	sub.f32 	%f752, %f47, %f2;
	mul.f32 	%f753, %f207, %f752;
	sub.f32 	%f754, %f48, %f4;
	mul.f32 	%f755, %f754, %f751;
	sub.f32 	%f756, %f753, %f755;
	mul.f32 	%f757, %f752, %f751;
	fma.rn.f32 	%f210, %f207, %f754, %f757;
	abs.f32 	%f758, %f756;
	setp.geu.f32 	%p123, %f758, %f8;
	@%p123 bra 	$L__BB2_108;
	abs.f32 	%f759, %f210;
	setp.geu.f32 	%p124, %f759, %f11;
	@%p124 bra 	$L__BB2_108;
	add.f32 	%f1171, %f1171, %f47;
	add.f32 	%f1172, %f1172, %f48;
	mul.wide.s32 	%rd217, %r745, 8;
	add.s64 	%rd218, %rd11, %rd217;
	st.local.v2.f32 	[%rd218], {%f47, %f48};
	add.s32 	%r745, %r745, 1;
$L__BB2_108:
	mov.u32 	%r778, %r818;
	mov.f32 	%f1197, %f1214;
	@%p3 bra 	$L__BB2_114;
	mov.b64 	%rd358, 0;
	mov.b32 	%r775, 0;
$L__BB2_110:
	.pragma "nounroll";
	mul.wide.u32 	%rd220, %r775, 4;
	mov.u64 	%rd221, __cudart_i2opi_f;
	add.s64 	%rd222, %rd221, %rd220;
	ld.global.nc.u32 	%r514, [%rd222];
	mad.wide.u32 	%rd223, %r514, %r79, %rd358;
	shr.u64 	%rd358, %rd223, 32;
	add.s64 	%rd224, %rd3, %rd220;
	st.local.u32 	[%rd224], %rd223;
	add.s32 	%r775, %r775, 1;
	setp.ne.s32 	%p125, %r775, 6;
	@%p125 bra 	$L__BB2_110;
	setp.eq.s32 	%p126, %r80, 0;
	st.local.u32 	[%rd3+24], %rd358;
	ld.local.u32 	%r776, [%rd37+24];
	ld.local.u32 	%r777, [%rd37+20];
	@%p126 bra 	$L__BB2_113;
	shl.b32 	%r515, %r776, %r80;
	shr.u32 	%r516, %r777, %r81;
	add.s32 	%r776, %r516, %r515;
	shl.b32 	%r517, %r777, %r80;
	ld.local.u32 	%r518, [%rd37+16];
	shr.u32 	%r519, %r518, %r81;
	add.s32 	%r777, %r519, %r517;
$L__BB2_113:
	setp.lt.s32 	%p127, %r78, 0;
	shr.u32 	%r520, %r776, 30;
	shf.l.wrap.b32 	%r521, %r777, %r776, 2;
	shl.b32 	%r522, %r777, 2;
	shr.u32 	%r523, %r521, 31;
	add.s32 	%r524, %r523, %r520;
	neg.s32 	%r525, %r524;
	selp.b32 	%r778, %r525, %r524, %p127;
	xor.b32  	%r526, %r521, %r78;
	shr.s32 	%r527, %r521, 31;
	xor.b32  	%r528, %r527, %r521;
	xor.b32  	%r529, %r527, %r522;
	cvt.u64.u32 	%rd225, %r528;
	shl.b64 	%rd226, %rd225, 32;
	cvt.u64.u32 	%rd227, %r529;
	or.b64  	%rd228, %rd226, %rd227;
	cvt.rn.f64.s64 	%fd21, %rd228;
	mul.f64 	%fd22, %fd21, 0d3BF921FB54442D19;
	cvt.rn.f32.f64 	%f760, %fd22;
	neg.f32 	%f761, %f760;
	setp.lt.s32 	%p128, %r526, 0;
	selp.f32 	%f1197, %f761, %f760, %p128;
$L__BB2_114:
	add.s32 	%r530, %r778, 1;
	mul.rn.f32 	%f762, %f1197, %f1197;
	and.b32  	%r531, %r778, 1;
	setp.eq.b32 	%p129, %r531, 1;
	selp.f32 	%f763, %f1197, 0f3F800000, %p129;
	fma.rn.f32 	%f764, %f762, %f763, 0f00000000;
	fma.rn.f32 	%f765, %f762, 0f37CBAC00, 0fBAB607ED;
	selp.f32 	%f766, 0fB94D4153, %f765, %p129;
	selp.f32 	%f767, 0f3C0885E4, 0f3D2AAABB, %p129;
	fma.rn.f32 	%f768, %f766, %f762, %f767;
	selp.f32 	%f769, 0fBE2AAAA8, 0fBEFFFFFF, %p129;
	fma.rn.f32 	%f770, %f768, %f762, %f769;
	fma.rn.f32 	%f771, %f770, %f764, %f763;
	and.b32  	%r532, %r530, 2;
	setp.eq.s32 	%p130, %r532, 0;
	mov.f32 	%f772, 0f00000000;
	sub.f32 	%f773, %f772, %f771;
	selp.f32 	%f217, %f771, %f773, %p130;
	mov.u32 	%r782, %r818;
	mov.f32 	%f1198, %f1214;
	@%p3 bra 	$L__BB2_120;
	mov.b64 	%rd359, 0;
	mov.b32 	%r779, 0;
$L__BB2_116:
	.pragma "nounroll";
	mul.wide.u32 	%rd230, %r779, 4;
	mov.u64 	%rd231, __cudart_i2opi_f;
	add.s64 	%rd232, %rd231, %rd230;
	ld.global.nc.u32 	%r534, [%rd232];
	mad.wide.u32 	%rd233, %r534, %r79, %rd359;
	shr.u64 	%rd359, %rd233, 32;
	add.s64 	%rd234, %rd2, %rd230;
	st.local.u32 	[%rd234], %rd233;
	add.s32 	%r779, %r779, 1;
	setp.ne.s32 	%p131, %r779, 6;
	@%p131 bra 	$L__BB2_116;
	setp.eq.s32 	%p132, %r80, 0;
	st.local.u32 	[%rd2+24], %rd359;
	ld.local.u32 	%r780, [%rd40+24];
	ld.local.u32 	%r781, [%rd40+20];
	@%p132 bra 	$L__BB2_119;
	shl.b32 	%r535, %r780, %r80;
	shr.u32 	%r536, %r781, %r81;
	add.s32 	%r780, %r536, %r535;
	shl.b32 	%r537, %r781, %r80;
	ld.local.u32 	%r538, [%rd40+16];
	shr.u32 	%r539, %r538, %r81;
	add.s32 	%r781, %r539, %r537;
$L__BB2_119:
	setp.lt.s32 	%p133, %r78, 0;
	shr.u32 	%r540, %r780, 30;
	shf.l.wrap.b32 	%r541, %r781, %r780, 2;
	shl.b32 	%r542, %r781, 2;
	shr.u32 	%r543, %r541, 31;
	add.s32 	%r544, %r543, %r540;
	neg.s32 	%r545, %r544;
	selp.b32 	%r782, %r545, %r544, %p133;
	xor.b32  	%r546, %r541, %r78;
	shr.s32 	%r547, %r541, 31;
	xor.b32  	%r548, %r547, %r541;
	xor.b32  	%r549, %r547, %r542;
	cvt.u64.u32 	%rd235, %r548;
	shl.b64 	%rd236, %rd235, 32;
	cvt.u64.u32 	%rd237, %r549;
	or.b64  	%rd238, %rd236, %rd237;
	cvt.rn.f64.s64 	%fd23, %rd238;
	mul.f64 	%fd24, %fd23, 0d3BF921FB54442D19;
	cvt.rn.f32.f64 	%f774, %fd24;
	neg.f32 	%f775, %f774;
	setp.lt.s32 	%p134, %r546, 0;
	selp.f32 	%f1198, %f775, %f774, %p134;
$L__BB2_120:
	mul.rn.f32 	%f776, %f1198, %f1198;
	and.b32  	%r550, %r782, 1;
	setp.eq.b32 	%p135, %r550, 1;
	selp.f32 	%f777, 0f3F800000, %f1198, %p135;
	fma.rn.f32 	%f778, %f776, %f777, 0f00000000;
	fma.rn.f32 	%f779, %f776, 0f37CBAC00, 0fBAB607ED;
	selp.f32 	%f780, %f779, 0fB94D4153, %p135;
	selp.f32 	%f781, 0f3D2AAABB, 0f3C0885E4, %p135;
	fma.rn.f32 	%f782, %f780, %f776, %f781;
	selp.f32 	%f783, 0fBEFFFFFF, 0fBE2AAAA8, %p135;
	fma.rn.f32 	%f784, %f782, %f776, %f783;
	fma.rn.f32 	%f785, %f784, %f778, %f777;
	and.b32  	%r551, %r782, 2;
	setp.eq.s32 	%p136, %r551, 0;
	mov.f32 	%f786, 0f00000000;
	sub.f32 	%f787, %f786, %f785;
	selp.f32 	%f788, %f785, %f787, %p136;
	sub.f32 	%f789, %f45, %f16;
	mul.f32 	%f790, %f217, %f789;
	sub.f32 	%f791, %f46, %f17;
	mul.f32 	%f792, %f791, %f788;
	sub.f32 	%f793, %f790, %f792;
	mul.f32 	%f794, %f789, %f788;
	fma.rn.f32 	%f220, %f217, %f791, %f794;
	abs.f32 	%f795, %f793;
	setp.geu.f32 	%p137, %f795, %f183;
	@%p137 bra 	$L__BB2_123;
	abs.f32 	%f796, %f220;
	add.f32 	%f797, %f15, 0f3C23D70A;
	setp.geu.f32 	%p138, %f796, %f797;
	@%p138 bra 	$L__BB2_123;
	add.f32 	%f1171, %f1171, %f45;
	add.f32 	%f1172, %f1172, %f46;
	mul.wide.s32 	%rd239, %r745, 8;
	add.s64 	%rd240, %rd11, %rd239;
	st.local.v2.f32 	[%rd240], {%f45, %f46};
	add.s32 	%r745, %r745, 1;
$L__BB2_123:
	mov.u32 	%r787, %r16;
	mov.f32 	%f1201, %f10;
	@%p2 bra 	$L__BB2_129;
	mov.b64 	%rd360, 0;
	mov.b32 	%r784, 0;
$L__BB2_125:
	.pragma "nounroll";
	mul.wide.u32 	%rd242, %r784, 4;
	mov.u64 	%rd243, __cudart_i2opi_f;
	add.s64 	%rd244, %rd243, %rd242;
	ld.global.nc.u32 	%r553, [%rd244];
	mad.wide.u32 	%rd245, %r553, %r12, %rd360;
	shr.u64 	%rd360, %rd245, 32;
	add.s64 	%rd246, %rd5, %rd242;
	st.local.u32 	[%rd246], %rd245;
	add.s32 	%r784, %r784, 1;
	setp.ne.s32 	%p139, %r784, 6;
	@%p139 bra 	$L__BB2_125;
	setp.eq.s32 	%p140, %r13, 0;
	st.local.u32 	[%rd5+24], %rd360;
	ld.local.u32 	%r785, [%rd14+24];
	ld.local.u32 	%r786, [%rd14+20];
	@%p140 bra 	$L__BB2_128;
	shl.b32 	%r554, %r785, %r13;
	shr.u32 	%r555, %r786, %r14;
	add.s32 	%r785, %r555, %r554;
	shl.b32 	%r556, %r786, %r13;
	ld.local.u32 	%r557, [%rd14+16];
	shr.u32 	%r558, %r557, %r14;
	add.s32 	%r786, %r558, %r556;
$L__BB2_128:
	setp.lt.s32 	%p141, %r11, 0;
	shr.u32 	%r559, %r785, 30;
	shf.l.wrap.b32 	%r560, %r786, %r785, 2;
	shl.b32 	%r561, %r786, 2;
	shr.u32 	%r562, %r560, 31;
	add.s32 	%r563, %r562, %r559;
	neg.s32 	%r564, %r563;
	selp.b32 	%r787, %r564, %r563, %p141;
	xor.b32  	%r565, %r560, %r11;
	shr.s32 	%r566, %r560, 31;
	xor.b32  	%r567, %r566, %r560;
	xor.b32  	%r568, %r566, %r561;
	cvt.u64.u32 	%rd247, %r567;
	shl.b64 	%rd248, %rd247, 32;
	cvt.u64.u32 	%rd249, %r568;
	or.b64  	%rd250, %rd248, %rd249;
	cvt.rn.f64.s64 	%fd25, %rd250;
	mul.f64 	%fd26, %fd25, 0d3BF921FB54442D19;
	cvt.rn.f32.f64 	%f798, %fd26;
	neg.f32 	%f799, %f798;
	setp.lt.s32 	%p142, %r565, 0;
	selp.f32 	%f1201, %f799, %f798, %p142;
$L__BB2_129:
	add.s32 	%r569, %r787, 1;
	mul.rn.f32 	%f800, %f1201, %f1201;
	and.b32  	%r570, %r787, 1;
	setp.eq.b32 	%p143, %r570, 1;
	selp.f32 	%f801, %f1201, 0f3F800000, %p143;
	fma.rn.f32 	%f802, %f800, %f801, 0f00000000;
	fma.rn.f32 	%f803, %f800, 0f37CBAC00, 0fBAB607ED;
	selp.f32 	%f804, 0fB94D4153, %f803, %p143;
	selp.f32 	%f805, 0f3C0885E4, 0f3D2AAABB, %p143;
	fma.rn.f32 	%f806, %f804, %f800, %f805;
	selp.f32 	%f807, 0fBE2AAAA8, 0fBEFFFFFF, %p143;
	fma.rn.f32 	%f808, %f806, %f800, %f807;
	fma.rn.f32 	%f809, %f808, %f802, %f801;
	and.b32  	%r571, %r569, 2;
	setp.eq.s32 	%p144, %r571, 0;
	mov.f32 	%f810, 0f00000000;
	sub.f32 	%f811, %f810, %f809;
	selp.f32 	%f227, %f809, %f811, %p144;
	mov.u32 	%r791, %r16;
	mov.f32 	%f1202, %f10;
	@%p2 bra 	$L__BB2_135;
	mov.b64 	%rd361, 0;
	mov.b32 	%r788, 0;
$L__BB2_131:
	.pragma "nounroll";
	mul.wide.u32 	%rd252, %r788, 4;
	mov.u64 	%rd253, __cudart_i2opi_f;
	add.s64 	%rd254, %rd253, %rd252;
	ld.global.nc.u32 	%r573, [%rd254];
	mad.wide.u32 	%rd255, %r573, %r12, %rd361;
	shr.u64 	%rd361, %rd255, 32;
	add.s64 	%rd256, %rd4, %rd252;
	st.local.u32 	[%rd256], %rd255;
	add.s32 	%r788, %r788, 1;
	setp.ne.s32 	%p145, %r788, 6;
	@%p145 bra 	$L__BB2_131;
	setp.eq.s32 	%p146, %r13, 0;
	st.local.u32 	[%rd4+24], %rd361;
	ld.local.u32 	%r789, [%rd15+24];
	ld.local.u32 	%r790, [%rd15+20];
	@%p146 bra 	$L__BB2_134;
	shl.b32 	%r574, %r789, %r13;
	shr.u32 	%r575, %r790, %r14;
	add.s32 	%r789, %r575, %r574;
	shl.b32 	%r576, %r790, %r13;
	ld.local.u32 	%r577, [%rd15+16];
	shr.u32 	%r578, %r577, %r14;
	add.s32 	%r790, %r578, %r576;
$L__BB2_134:
	setp.lt.s32 	%p147, %r11, 0;
	shr.u32 	%r579, %r789, 30;
	shf.l.wrap.b32 	%r580, %r790, %r789, 2;
	shl.b32 	%r581, %r790, 2;
	shr.u32 	%r582, %r580, 31;
	add.s32 	%r583, %r582, %r579;
	neg.s32 	%r584, %r583;
	selp.b32 	%r791, %r584, %r583, %p147;
	xor.b32  	%r585, %r580, %r11;
	shr.s32 	%r586, %r580, 31;
	xor.b32  	%r587, %r586, %r580;
	xor.b32  	%r588, %r586, %r581;
	cvt.u64.u32 	%rd257, %r587;
	shl.b64 	%rd258, %rd257, 32;
	cvt.u64.u32 	%rd259, %r588;
	or.b64  	%rd260, %rd258, %rd259;
	cvt.rn.f64.s64 	%fd27, %rd260;
	mul.f64 	%fd28, %fd27, 0d3BF921FB54442D19;
	cvt.rn.f32.f64 	%f812, %fd28;
	neg.f32 	%f813, %f812;
	setp.lt.s32 	%p148, %r585, 0;
	selp.f32 	%f1202, %f813, %f812, %p148;
$L__BB2_135:
	mul.rn.f32 	%f814, %f1202, %f1202;
	and.b32  	%r589, %r791, 1;
	setp.eq.b32 	%p149, %r589, 1;
	selp.f32 	%f815, 0f3F800000, %f1202, %p149;
	fma.rn.f32 	%f816, %f814, %f815, 0f00000000;
	fma.rn.f32 	%f817, %f814, 0f37CBAC00, 0fBAB607ED;
	selp.f32 	%f818, %f817, 0fB94D4153, %p149;
	selp.f32 	%f819, 0f3D2AAABB, 0f3C0885E4, %p149;
	fma.rn.f32 	%f820, %f818, %f814, %f819;
	selp.f32 	%f821, 0fBEFFFFFF, 0fBE2AAAA8, %p149;
	fma.rn.f32 	%f822, %f820, %f814, %f821;
	fma.rn.f32 	%f823, %f822, %f816, %f815;
	and.b32  	%r590, %r791, 2;
	setp.eq.s32 	%p150, %r590, 0;
	mov.f32 	%f824, 0f00000000;
	sub.f32 	%f825, %f824, %f823;
	selp.f32 	%f826, %f823, %f825, %p150;
	sub.f32 	%f827, %f55, %f2;
	mul.f32 	%f828, %f227, %f827;
	sub.f32 	%f829, %f56, %f4;
	mul.f32 	%f830, %f829, %f826;
	sub.f32 	%f831, %f828, %f830;
	mul.f32 	%f832, %f827, %f826;
	fma.rn.f32 	%f230, %f227, %f829, %f832;
	abs.f32 	%f833, %f831;
	setp.geu.f32 	%p151, %f833, %f8;
	@%p151 bra 	$L__BB2_138;
	abs.f32 	%f834, %f230;
	setp.geu.f32 	%p152, %f834, %f11;
	@%p152 bra 	$L__BB2_138;
	add.f32 	%f1171, %f1171, %f55;
	add.f32 	%f1172, %f1172, %f56;
	mul.wide.s32 	%rd261, %r745, 8;
	add.s64 	%rd262, %rd11, %rd261;
	st.local.v2.f32 	[%rd262], {%f55, %f56};
	add.s32 	%r745, %r745, 1;
$L__BB2_138:
	mov.u32 	%r796, %r818;
	mov.f32 	%f1205, %f1214;
	@%p3 bra 	$L__BB2_144;
	mov.b64 	%rd362, 0;
	mov.b32 	%r793, 0;
$L__BB2_140:
	.pragma "nounroll";
	mul.wide.u32 	%rd264, %r793, 4;
	mov.u64 	%rd265, __cudart_i2opi_f;
	add.s64 	%rd266, %rd265, %rd264;
	ld.global.nc.u32 	%r592, [%rd266];
	mad.wide.u32 	%rd267, %r592, %r79, %rd362;
	shr.u64 	%rd362, %rd267, 32;
	add.s64 	%rd268, %rd3, %rd264;
	st.local.u32 	[%rd268], %rd267;
	add.s32 	%r793, %r793, 1;
	setp.ne.s32 	%p153, %r793, 6;
	@%p153 bra 	$L__BB2_140;
	setp.eq.s32 	%p154, %r80, 0;
	st.local.u32 	[%rd3+24], %rd362;
	ld.local.u32 	%r794, [%rd37+24];
	ld.local.u32 	%r795, [%rd37+20];
	@%p154 bra 	$L__BB2_143;
	shl.b32 	%r593, %r794, %r80;
	shr.u32 	%r594, %r795, %r81;
	add.s32 	%r794, %r594, %r593;
	shl.b32 	%r595, %r795, %r80;
	ld.local.u32 	%r596, [%rd37+16];
	shr.u32 	%r597, %r596, %r81;
	add.s32 	%r795, %r597, %r595;
$L__BB2_143:
	setp.lt.s32 	%p155, %r78, 0;
	shr.u32 	%r598, %r794, 30;
	shf.l.wrap.b32 	%r599, %r795, %r794, 2;
	shl.b32 	%r600, %r795, 2;
	shr.u32 	%r601, %r599, 31;
	add.s32 	%r602, %r601, %r598;
	neg.s32 	%r603, %r602;
	selp.b32 	%r796, %r603, %r602, %p155;
	xor.b32  	%r604, %r599, %r78;
	shr.s32 	%r605, %r599, 31;
	xor.b32  	%r606, %r605, %r599;
	xor.b32  	%r607, %r605, %r600;
	cvt.u64.u32 	%rd269, %r606;
	shl.b64 	%rd270, %rd269, 32;
	cvt.u64.u32 	%rd271, %r607;
	or.b64  	%rd272, %rd270, %rd271;
	cvt.rn.f64.s64 	%fd29, %rd272;
	mul.f64 	%fd30, %fd29, 0d3BF921FB54442D19;
	cvt.rn.f32.f64 	%f835, %fd30;
	neg.f32 	%f836, %f835;
	setp.lt.s32 	%p156, %r604, 0;
	selp.f32 	%f1205, %f836, %f835, %p156;
$L__BB2_144:
	add.s32 	%r608, %r796, 1;
	mul.rn.f32 	%f837, %f1205, %f1205;
	and.b32  	%r609, %r796, 1;
	setp.eq.b32 	%p157, %r609, 1;
	selp.f32 	%f838, %f1205, 0f3F800000, %p157;
	fma.rn.f32 	%f839, %f837, %f838, 0f00000000;
	fma.rn.f32 	%f840, %f837, 0f37CBAC00, 0fBAB607ED;
	selp.f32 	%f841, 0fB94D4153, %f840, %p157;
	selp.f32 	%f842, 0f3C0885E4, 0f3D2AAABB, %p157;
	fma.rn.f32 	%f843, %f841, %f837, %f842;
	selp.f32 	%f844, 0fBE2AAAA8, 0fBEFFFFFF, %p157;
	fma.rn.f32 	%f845, %f843, %f837, %f844;
	fma.rn.f32 	%f846, %f845, %f839, %f838;
	and.b32  	%r610, %r608, 2;
	setp.eq.s32 	%p158, %r610, 0;
	mov.f32 	%f847, 0f00000000;
	sub.f32 	%f848, %f847, %f846;
	selp.f32 	%f237, %f846, %f848, %p158;
	mov.u32 	%r800, %r818;
	mov.f32 	%f1206, %f1214;
	@%p3 bra 	$L__BB2_150;
	mov.b64 	%rd363, 0;
	mov.b32 	%r797, 0;
$L__BB2_146:
	.pragma "nounroll";
	mul.wide.u32 	%rd274, %r797, 4;
	mov.u64 	%rd275, __cudart_i2opi_f;
	add.s64 	%rd276, %rd275, %rd274;
	ld.global.nc.u32 	%r612, [%rd276];
	mad.wide.u32 	%rd277, %r612, %r79, %rd363;
	shr.u64 	%rd363, %rd277, 32;
	add.s64 	%rd278, %rd2, %rd274;
	st.local.u32 	[%rd278], %rd277;
	add.s32 	%r797, %r797, 1;
	setp.ne.s32 	%p159, %r797, 6;
	@%p159 bra 	$L__BB2_146;
	setp.eq.s32 	%p160, %r80, 0;
	st.local.u32 	[%rd2+24], %rd363;
	ld.local.u32 	%r798, [%rd40+24];
	ld.local.u32 	%r799, [%rd40+20];
	@%p160 bra 	$L__BB2_149;
	shl.b32 	%r613, %r798, %r80;
	shr.u32 	%r614, %r799, %r81;
	add.s32 	%r798, %r614, %r613;
	shl.b32 	%r615, %r799, %r80;
	ld.local.u32 	%r616, [%rd40+16];
	shr.u32 	%r617, %r616, %r81;
	add.s32 	%r799, %r617, %r615;
$L__BB2_149:
	setp.lt.s32 	%p161, %r78, 0;
	shr.u32 	%r618, %r798, 30;
	shf.l.wrap.b32 	%r619, %r799, %r798, 2;
	shl.b32 	%r620, %r799, 2;
	shr.u32 	%r621, %r619, 31;
	add.s32 	%r622, %r621, %r618;
	neg.s32 	%r623, %r622;
	selp.b32 	%r800, %r623, %r622, %p161;
	xor.b32  	%r624, %r619, %r78;
	shr.s32 	%r625, %r619, 31;
	xor.b32  	%r626, %r625, %r619;
	xor.b32  	%r627, %r625, %r620;
	cvt.u64.u32 	%rd279, %r626;
	shl.b64 	%rd280, %rd279, 32;
	cvt.u64.u32 	%rd281, %r627;
	or.b64  	%rd282, %rd280, %rd281;
	cvt.rn.f64.s64 	%fd31, %rd282;
	mul.f64 	%fd32, %fd31, 0d3BF921FB54442D19;
	cvt.rn.f32.f64 	%f849, %fd32;
	neg.f32 	%f850, %f849;
	setp.lt.s32 	%p162, %r624, 0;
	selp.f32 	%f1206, %f850, %f849, %p162;
$L__BB2_150:
	mul.rn.f32 	%f851, %f1206, %f1206;
	and.b32  	%r628, %r800, 1;
	setp.eq.b32 	%p163, %r628, 1;
	selp.f32 	%f852, 0f3F800000, %f1206, %p163;
	fma.rn.f32 	%f853, %f851, %f852, 0f00000000;
	fma.rn.f32 	%f854, %f851, 0f37CBAC00, 0fBAB607ED;
	selp.f32 	%f855, %f854, 0fB94D4153, %p163;
	selp.f32 	%f856, 0f3D2AAABB, 0f3C0885E4, %p163;
	fma.rn.f32 	%f857, %f855, %f851, %f856;
	selp.f32 	%f858, 0fBEFFFFFF, 0fBE2AAAA8, %p163;
	fma.rn.f32 	%f859, %f857, %f851, %f858;
	fma.rn.f32 	%f860, %f859, %f853, %f852;
	and.b32  	%r629, %r800, 2;
	setp.eq.s32 	%p164, %r629, 0;
	mov.f32 	%f861, 0f00000000;
	sub.f32 	%f862, %f861, %f860;
	selp.f32 	%f863, %f860, %f862, %p164;
	sub.f32 	%f864, %f53, %f16;
	mul.f32 	%f865, %f237, %f864;
	sub.f32 	%f866, %f54, %f17;
	mul.f32 	%f867, %f866, %f863;
	sub.f32 	%f868, %f865, %f867;
	mul.f32 	%f869, %f864, %f863;
	fma.rn.f32 	%f240, %f237, %f866, %f869;
	abs.f32 	%f870, %f868;
	setp.geu.f32 	%p165, %f870, %f183;
	@%p165 bra 	$L__BB2_153;
	abs.f32 	%f871, %f240;
	add.f32 	%f872, %f15, 0f3C23D70A;
	setp.geu.f32 	%p166, %f871, %f872;
	@%p166 bra 	$L__BB2_153;
	add.f32 	%f1171, %f1171, %f53;
	add.f32 	%f1172, %f1172, %f54;
	mul.wide.s32 	%rd283, %r745, 8;
	add.s64 	%rd284, %rd11, %rd283;
	st.local.v2.f32 	[%rd284], {%f53, %f54};
	add.s32 	%r745, %r745, 1;
$L__BB2_153:
	mov.u32 	%r805, %r16;
	mov.f32 	%f1209, %f10;
	@%p2 bra 	$L__BB2_159;
	mov.b64 	%rd364, 0;
	mov.b32 	%r802, 0;
$L__BB2_155:
	.pragma "nounroll";
	mul.wide.u32 	%rd286, %r802, 4;
	mov.u64 	%rd287, __cudart_i2opi_f;
	add.s64 	%rd288, %rd287, %rd286;
	ld.global.nc.u32 	%r631, [%rd288];
	mad.wide.u32 	%rd289, %r631, %r12, %rd364;
	shr.u64 	%rd364, %rd289, 32;
	add.s64 	%rd290, %rd5, %rd286;
	st.local.u32 	[%rd290], %rd289;
	add.s32 	%r802, %r802, 1;
	setp.ne.s32 	%p167, %r802, 6;
	@%p167 bra 	$L__BB2_155;
	setp.eq.s32 	%p168, %r13, 0;
	st.local.u32 	[%rd5+24], %rd364;
	ld.local.u32 	%r803, [%rd14+24];
	ld.local.u32 	%r804, [%rd14+20];
	@%p168 bra 	$L__BB2_158;
	shl.b32 	%r632, %r803, %r13;
	shr.u32 	%r633, %r804, %r14;
	add.s32 	%r803, %r633, %r632;
	shl.b32 	%r634, %r804, %r13;
	ld.local.u32 	%r635, [%rd14+16];
	shr.u32 	%r636, %r635, %r14;
	add.s32 	%r804, %r636, %r634;
$L__BB2_158:
	setp.lt.s32 	%p169, %r11, 0;
	shr.u32 	%r637, %r803, 30;
	shf.l.wrap.b32 	%r638, %r804, %r803, 2;
	shl.b32 	%r639, %r804, 2;
	shr.u32 	%r640, %r638, 31;
	add.s32 	%r641, %r640, %r637;
	neg.s32 	%r642, %r641;
	selp.b32 	%r805, %r642, %r641, %p169;
	xor.b32  	%r643, %r638, %r11;
	shr.s32 	%r644, %r638, 31;
	xor.b32  	%r645, %r644, %r638;
	xor.b32  	%r646, %r644, %r639;
	cvt.u64.u32 	%rd291, %r645;
	shl.b64 	%rd292, %rd291, 32;
	cvt.u64.u32 	%rd293, %r646;
	or.b64  	%rd294, %rd292, %rd293;
	cvt.rn.f64.s64 	%fd33, %rd294;
	mul.f64 	%fd34, %fd33, 0d3BF921FB54442D19;
	cvt.rn.f32.f64 	%f873, %fd34;
	neg.f32 	%f874, %f873;
	setp.lt.s32 	%p170, %r643, 0;
	selp.f32 	%f1209, %f874, %f873, %p170;
$L__BB2_159:
	add.s32 	%r647, %r805, 1;
	mul.rn.f32 	%f875, %f1209, %f1209;
	and.b32  	%r648, %r805, 1;
	setp.eq.b32 	%p171, %r648, 1;
	selp.f32 	%f876, %f1209, 0f3F800000, %p171;
	fma.rn.f32 	%f877, %f875, %f876, 0f00000000;
	fma.rn.f32 	%f878, %f875, 0f37CBAC00, 0fBAB607ED;
	selp.f32 	%f879, 0fB94D4153, %f878, %p171;
	selp.f32 	%f880, 0f3C0885E4, 0f3D2AAABB, %p171;
	fma.rn.f32 	%f881, %f879, %f875, %f880;
	selp.f32 	%f882, 0fBE2AAAA8, 0fBEFFFFFF, %p171;
	fma.rn.f32 	%f883, %f881, %f875, %f882;
	fma.rn.f32 	%f884, %f883, %f877, %f876;
	and.b32  	%r649, %r647, 2;
	setp.eq.s32 	%p172, %r649, 0;
	mov.f32 	%f885, 0f00000000;
	sub.f32 	%f886, %f885, %f884;
	selp.f32 	%f247, %f884, %f886, %p172;
	mov.u32 	%r809, %r16;
	mov.f32 	%f1210, %f10;
	@%p2 bra 	$L__BB2_165;
	mov.b64 	%rd365, 0;
	mov.b32 	%r806, 0;
$L__BB2_161:
	.pragma "nounroll";
	mul.wide.u32 	%rd296, %r806, 4;
	mov.u64 	%rd297, __cudart_i2opi_f;
	add.s64 	%rd298, %rd297, %rd296;
	ld.global.nc.u32 	%r651, [%rd298];
	mad.wide.u32 	%rd299, %r651, %r12, %rd365;
	shr.u64 	%rd365, %rd299, 32;
	add.s64 	%rd300, %rd4, %rd296;
	st.local.u32 	[%rd300], %rd299;
	add.s32 	%r806, %r806, 1;
	setp.ne.s32 	%p173, %r806, 6;
	@%p173 bra 	$L__BB2_161;
	setp.eq.s32 	%p174, %r13, 0;
	st.local.u32 	[%rd4+24], %rd365;
	ld.local.u32 	%r807, [%rd15+24];
	ld.local.u32 	%r808, [%rd15+20];
	@%p174 bra 	$L__BB2_164;
	shl.b32 	%r652, %r807, %r13;
	shr.u32 	%r653, %r808, %r14;
	add.s32 	%r807, %r653, %r652;
	shl.b32 	%r654, %r808, %r13;
	ld.local.u32 	%r655, [%rd15+16];
	shr.u32 	%r656, %r655, %r14;
	add.s32 	%r808, %r656, %r654;
$L__BB2_164:
	setp.lt.s32 	%p175, %r11, 0;
	shr.u32 	%r657, %r807, 30;
	shf.l.wrap.b32 	%r658, %r808, %r807, 2;
	shl.b32 	%r659, %r808, 2;
	shr.u32 	%r660, %r658, 31;
	add.s32 	%r661, %r660, %r657;
	neg.s32 	%r662, %r661;
	selp.b32 	%r809, %r662, %r661, %p175;
	xor.b32  	%r663, %r658, %r11;
	shr.s32 	%r664, %r658, 31;
	xor.b32  	%r665, %r664, %r658;
	xor.b32  	%r666, %r664, %r659;
	cvt.u64.u32 	%rd301, %r665;
	shl.b64 	%rd302, %rd301, 32;
	cvt.u64.u32 	%rd303, %r666;
	or.b64  	%rd304, %rd302, %rd303;
	cvt.rn.f64.s64 	%fd35, %rd304;
	mul.f64 	%fd36, %fd35, 0d3BF921FB54442D19;
	cvt.rn.f32.f64 	%f887, %fd36;
	neg.f32 	%f888, %f887;
	setp.lt.s32 	%p176, %r663, 0;
	selp.f32 	%f1210, %f888, %f887, %p176;
$L__BB2_165:
	mul.rn.f32 	%f889, %f1210, %f1210;
	and.b32  	%r667, %r809, 1;
	setp.eq.b32 	%p177, %r667, 1;
	selp.f32 	%f890, 0f3F800000, %f1210, %p177;
	fma.rn.f32 	%f891, %f889, %f890, 0f00000000;
	fma.rn.f32 	%f892, %f889, 0f37CBAC00, 0fBAB607ED;
	selp.f32 	%f893, %f892, 0fB94D4153, %p177;
	selp.f32 	%f894, 0f3D2AAABB, 0f3C0885E4, %p177;
	fma.rn.f32 	%f895, %f893, %f889, %f894;
	selp.f32 	%f896, 0fBEFFFFFF, 0fBE2AAAA8, %p177;
	fma.rn.f32 	%f897, %f895, %f889, %f896;
	fma.rn.f32 	%f898, %f897, %f891, %f890;
	and.b32  	%r668, %r809, 2;
	setp.eq.s32 	%p178, %r668, 0;
	mov.f32 	%f899, 0f00000000;
	sub.f32 	%f900, %f899, %f898;
	selp.f32 	%f901, %f898, %f900, %p178;
	sub.f32 	%f902, %f61, %f2;
	mul.f32 	%f903, %f247, %f902;
	sub.f32 	%f904, %f62, %f4;
	mul.f32 	%f905, %f904, %f901;
	sub.f32 	%f906, %f903, %f905;
	mul.f32 	%f907, %f902, %f901;
	fma.rn.f32 	%f908, %f247, %f904, %f907;
	abs.f32 	%f909, %f906;
	setp.geu.f32 	%p179, %f909, %f8;
	abs.f32 	%f910, %f908;
	setp.geu.f32 	%p180, %f910, %f11;
	or.pred  	%p181, %p179, %p180;
	@%p181 bra 	$L__BB2_167;
	add.f32 	%f1171, %f1171, %f61;
	add.f32 	%f1172, %f1172, %f62;
	mul.wide.s32 	%rd305, %r745, 8;
	add.s64 	%rd306, %rd11, %rd305;
	st.local.v2.f32 	[%rd306], {%f61, %f62};
	add.s32 	%r745, %r745, 1;
$L__BB2_167:
	mov.u32 	%r814, %r818;
	mov.f32 	%f1213, %f1214;
	@%p3 bra 	$L__BB2_173;
	mov.b64 	%rd366, 0;
	mov.b32 	%r811, 0;
$L__BB2_169:
	.pragma "nounroll";
	mul.wide.u32 	%rd308, %r811, 4;
	mov.u64 	%rd309, __cudart_i2opi_f;
	add.s64 	%rd310, %rd309, %rd308;
	ld.global.nc.u32 	%r670, [%rd310];
	mad.wide.u32 	%rd311, %r670, %r79, %rd366;
	shr.u64 	%rd366, %rd311, 32;
	add.s64 	%rd312, %rd3, %rd308;
	st.local.u32 	[%rd312], %rd311;
	add.s32 	%r811, %r811, 1;
	setp.ne.s32 	%p182, %r811, 6;
	@%p182 bra 	$L__BB2_169;
	setp.eq.s32 	%p183, %r80, 0;
	st.local.u32 	[%rd3+24], %rd366;
	ld.local.u32 	%r812, [%rd37+24];
	ld.local.u32 	%r813, [%rd37+20];
	@%p183 bra 	$L__BB2_172;
	shl.b32 	%r671, %r812, %r80;
	shr.u32 	%r672, %r813, %r81;
	add.s32 	%r812, %r672, %r671;
	shl.b32 	%r673, %r813, %r80;
	ld.local.u32 	%r674, [%rd37+16];
	shr.u32 	%r675, %r674, %r81;
	add.s32 	%r813, %r675, %r673;
$L__BB2_172:
	setp.lt.s32 	%p184, %r78, 0;
	shr.u32 	%r676, %r812, 30;
	shf.l.wrap.b32 	%r677, %r813, %r812, 2;
	shl.b32 	%r678, %r813, 2;
	shr.u32 	%r679, %r677, 31;
	add.s32 	%r680, %r679, %r676;
	neg.s32 	%r681, %r680;
	selp.b32 	%r814, %r681, %r680, %p184;
	xor.b32  	%r682, %r677, %r78;
	shr.s32 	%r683, %r677, 31;
	xor.b32  	%r684, %r683, %r677;
	xor.b32  	%r685, %r683, %r678;
	cvt.u64.u32 	%rd313, %r684;
	shl.b64 	%rd314, %rd313, 32;
	cvt.u64.u32 	%rd315, %r685;
	or.b64  	%rd316, %rd314, %rd315;
	cvt.rn.f64.s64 	%fd37, %rd316;
	mul.f64 	%fd38, %fd37, 0d3BF921FB54442D19;
	cvt.rn.f32.f64 	%f912, %fd38;
	neg.f32 	%f913, %f912;
	setp.lt.s32 	%p185, %r682, 0;
	selp.f32 	%f1213, %f913, %f912, %p185;
$L__BB2_173:
	add.s32 	%r686, %r814, 1;
	mul.rn.f32 	%f914, %f1213, %f1213;
	and.b32  	%r687, %r814, 1;
	setp.eq.b32 	%p186, %r687, 1;
	selp.f32 	%f915, %f1213, 0f3F800000, %p186;
	fma.rn.f32 	%f916, %f914, %f915, 0f00000000;
	fma.rn.f32 	%f917, %f914, 0f37CBAC00, 0fBAB607ED;
	selp.f32 	%f918, 0fB94D4153, %f917, %p186;
	selp.f32 	%f919, 0f3C0885E4, 0f3D2AAABB, %p186;
	fma.rn.f32 	%f920, %f918, %f914, %f919;
	selp.f32 	%f921, 0fBE2AAAA8, 0fBEFFFFFF, %p186;
	fma.rn.f32 	%f922, %f920, %f914, %f921;
	fma.rn.f32 	%f923, %f922, %f916, %f915;
	and.b32  	%r688, %r686, 2;
	setp.eq.s32 	%p187, %r688, 0;
	mov.f32 	%f924, 0f00000000;
	sub.f32 	%f925, %f924, %f923;
	selp.f32 	%f256, %f923, %f925, %p187;
	@%p3 bra 	$L__BB2_179;
	mov.b64 	%rd367, 0;
	mov.b32 	%r815, 0;
$L__BB2_175:
	.pragma "nounroll";
	mul.wide.u32 	%rd318, %r815, 4;
	mov.u64 	%rd319, __cudart_i2opi_f;
	add.s64 	%rd320, %rd319, %rd318;
	ld.global.nc.u32 	%r690, [%rd320];
	mad.wide.u32 	%rd321, %r690, %r79, %rd367;
	shr.u64 	%rd367, %rd321, 32;
	add.s64 	%rd322, %rd2, %rd318;
	st.local.u32 	[%rd322], %rd321;
	add.s32 	%r815, %r815, 1;
	setp.ne.s32 	%p188, %r815, 6;
	@%p188 bra 	$L__BB2_175;
	setp.eq.s32 	%p189, %r80, 0;
	st.local.u32 	[%rd2+24], %rd367;
	ld.local.u32 	%r816, [%rd40+24];
	ld.local.u32 	%r817, [%rd40+20];
	@%p189 bra 	$L__BB2_178;
	shl.b32 	%r691, %r816, %r80;
	shr.u32 	%r692, %r817, %r81;
	add.s32 	%r816, %r692, %r691;
	shl.b32 	%r693, %r817, %r80;
	ld.local.u32 	%r694, [%rd40+16];
	shr.u32 	%r695, %r694, %r81;
	add.s32 	%r817, %r695, %r693;
$L__BB2_178:
	setp.lt.s32 	%p190, %r78, 0;
	shr.u32 	%r696, %r816, 30;
	shf.l.wrap.b32 	%r697, %r817, %r816, 2;
	shl.b32 	%r698, %r817, 2;
	shr.u32 	%r699, %r697, 31;
	add.s32 	%r700, %r699, %r696;
	neg.s32 	%r701, %r700;
	selp.b32 	%r818, %r701, %r700, %p190;
	xor.b32  	%r702, %r697, %r78;
	shr.s32 	%r703, %r697, 31;
	xor.b32  	%r704, %r703, %r697;
	xor.b32  	%r705, %r703, %r698;
	cvt.u64.u32 	%rd323, %r704;
	shl.b64 	%rd324, %rd323, 32;
	cvt.u64.u32 	%rd325, %r705;
	or.b64  	%rd326, %rd324, %rd325;
	cvt.rn.f64.s64 	%fd39, %rd326;
	mul.f64 	%fd40, %fd39, 0d3BF921FB54442D19;
	cvt.rn.f32.f64 	%f926, %fd40;
	neg.f32 	%f927, %f926;
	setp.lt.s32 	%p191, %r702, 0;
	selp.f32 	%f1214, %f927, %f926, %p191;
$L__BB2_179:
	mul.rn.f32 	%f928, %f1214, %f1214;
	and.b32  	%r706, %r818, 1;
	setp.eq.b32 	%p192, %r706, 1;
	selp.f32 	%f929, 0f3F800000, %f1214, %p192;
	fma.rn.f32 	%f930, %f928, %f929, 0f00000000;
	fma.rn.f32 	%f931, %f928, 0f37CBAC00, 0fBAB607ED;
	selp.f32 	%f932, %f931, 0fB94D4153, %p192;
	selp.f32 	%f933, 0f3D2AAABB, 0f3C0885E4, %p192;
	fma.rn.f32 	%f934, %f932, %f928, %f933;
	selp.f32 	%f935, 0fBEFFFFFF, 0fBE2AAAA8, %p192;
	fma.rn.f32 	%f936, %f934, %f928, %f935;
	fma.rn.f32 	%f937, %f936, %f930, %f929;
	and.b32  	%r707, %r818, 2;
	setp.eq.s32 	%p193, %r707, 0;
	mov.f32 	%f938, 0f00000000;
	sub.f32 	%f939, %f938, %f937;
	selp.f32 	%f940, %f937, %f939, %p193;
	sub.f32 	%f941, %f59, %f16;
	mul.f32 	%f942, %f256, %f941;
	sub.f32 	%f943, %f60, %f17;
	mul.f32 	%f944, %f943, %f940;
	sub.f32 	%f945, %f942, %f944;
	mul.f32 	%f946, %f941, %f940;
	fma.rn.f32 	%f259, %f256, %f943, %f946;
	abs.f32 	%f947, %f945;
	setp.geu.f32 	%p194, %f947, %f183;
	@%p194 bra 	$L__BB2_182;
	abs.f32 	%f948, %f259;
	add.f32 	%f949, %f15, 0f3C23D70A;
	setp.geu.f32 	%p195, %f948, %f949;
	@%p195 bra 	$L__BB2_182;
	add.f32 	%f1171, %f1171, %f59;
	add.f32 	%f1172, %f1172, %f60;
	mul.wide.s32 	%rd327, %r745, 8;
	add.s64 	%rd328, %rd11, %rd327;
	st.local.v2.f32 	[%rd328], {%f59, %f60};
	add.s32 	%r745, %r745, 1;
$L__BB2_182:
	add.s32 	%r259, %r745, -1;
	setp.lt.s32 	%p196, %r745, 2;
	mov.f32 	%f1232, 0f00000000;
	@%p196 bra 	$L__BB2_201;
	cvt.rn.f32.s32 	%f951, %r745;
	div.rn.f32 	%f264, %f1171, %f951;
	div.rn.f32 	%f265, %f1172, %f951;
	mov.b32 	%r821, 0;
	mov.u32 	%r820, %r259;
$L__BB2_184:
	sub.s32 	%r709, %r821, %r745;
	setp.gt.s32 	%p197, %r709, -2;
	@%p197 bra 	$L__BB2_189;
	ld.local.v2.f32 	{%f1217, %f1218}, [%rd11];
	mov.b32 	%r822, 0;
$L__BB2_186:
	mul.wide.u32 	%rd329, %r822, 8;
	add.s64 	%rd67, %rd11, %rd329;
	add.s32 	%r822, %r822, 1;
	sub.f32 	%f952, %f1218, %f265;
	sub.f32 	%f953, %f1217, %f264;
	abs.f32 	%f954, %f953;
	abs.f32 	%f955, %f952;
	setp.gt.f32 	%p198, %f955, %f954;
	selp.f32 	%f956, %f955, %f954, %p198;
	selp.f32 	%f957, %f954, %f955, %p198;
	div.rn.f32 	%f958, %f957, %f956;
	mul.f32 	%f959, %f958, %f958;
	fma.rn.f32 	%f960, %f959, 0f3B33710B, 0fBC807748;
	fma.rn.f32 	%f961, %f960, %f959, 0f3D2CDAB2;
	fma.rn.f32 	%f962, %f961, %f959, 0fBD992D10;
	fma.rn.f32 	%f963, %f962, %f959, 0f3DD9EA6C;
	fma.rn.f32 	%f964, %f963, %f959, 0fBE117CB1;
	fma.rn.f32 	%f965, %f964, %f959, 0f3E4CBCE0;
	fma.rn.f32 	%f966, %f965, %f959, 0fBEAAAA7D;
	mul.f32 	%f967, %f959, %f966;
	fma.rn.f32 	%f968, %f967, %f958, %f958;
	neg.f32 	%f969, %f968;
	fma.rn.f32 	%f970, 0f3F6EE581, 0f3FD774EB, %f969;
	selp.f32 	%f971, %f970, %f968, %p198;
	selp.f32 	%f972, 0f3F6EE581, 0f3FEEE581, %p198;
	selp.f32 	%f973, %f968, %f969, %p198;
	mov.b32 	%r711, %f953;
	fma.rn.f32 	%f974, %f972, 0f3FD774EB, %f973;
	setp.lt.s32 	%p199, %r711, 0;
	selp.f32 	%f975, %f974, %f971, %p199;
	add.f32 	%f976, %f955, %f954;
	setp.eq.f32 	%p200, %f956, 0f00000000;
	selp.f32 	%f977, 0f40490FDB, 0f00000000, %p199;
	setp.eq.f32 	%p201, %f954, %f955;
	selp.f32 	%f978, 0f4016CBE4, 0f3F490FDB, %p199;
	selp.f32 	%f979, %f978, %f975, %p201;
	selp.f32 	%f980, %f977, %f979, %p200;
	abs.f32 	%f981, %f976;
	setp.nan.f32 	%p202, %f981, %f981;
	copysign.f32 	%f982, %f952, %f980;
	selp.f32 	%f983, %f976, %f982, %p202;
	ld.local.v2.f32 	{%f1217, %f1218}, [%rd67+8];
	sub.f32 	%f984, %f1218, %f265;
	sub.f32 	%f985, %f1217, %f264;
	abs.f32 	%f986, %f985;
	abs.f32 	%f987, %f984;
	setp.gt.f32 	%p203, %f987, %f986;
	selp.f32 	%f988, %f987, %f986, %p203;
	selp.f32 	%f989, %f986, %f987, %p203;
	div.rn.f32 	%f990, %f989, %f988;
	mul.f32 	%f991, %f990, %f990;
	fma.rn.f32 	%f992, %f991, 0f3B33710B, 0fBC807748;
	fma.rn.f32 	%f993, %f992, %f991, 0f3D2CDAB2;
	fma.rn.f32 	%f994, %f993, %f991, 0fBD992D10;
	fma.rn.f32 	%f995, %f994, %f991, 0f3DD9EA6C;
	fma.rn.f32 	%f996, %f995, %f991, 0fBE117CB1;
	fma.rn.f32 	%f997, %f996, %f991, 0f3E4CBCE0;
	fma.rn.f32 	%f998, %f997, %f991, 0fBEAAAA7D;
	mul.f32 	%f999, %f991, %f998;
	fma.rn.f32 	%f1000, %f999, %f990, %f990;
	neg.f32 	%f1001, %f1000;
	fma.rn.f32 	%f1002, 0f3F6EE581, 0f3FD774EB, %f1001;
	selp.f32 	%f1003, %f1002, %f1000, %p203;
	selp.f32 	%f1004, 0f3F6EE581, 0f3FEEE581, %p203;
	selp.f32 	%f1005, %f1000, %f1001, %p203;
	mov.b32 	%r712, %f985;
	fma.rn.f32 	%f1006, %f1004, 0f3FD774EB, %f1005;
	setp.lt.s32 	%p204, %r712, 0;
	selp.f32 	%f1007, %f1006, %f1003, %p204;
	add.f32 	%f1008, %f987, %f986;
	setp.eq.f32 	%p205, %f988, 0f00000000;
	selp.f32 	%f1009, 0f40490FDB, 0f00000000, %p204;
	setp.eq.f32 	%p206, %f986, %f987;
	selp.f32 	%f1010, 0f4016CBE4, 0f3F490FDB, %p204;
	selp.f32 	%f1011, %f1010, %f1007, %p206;
	selp.f32 	%f1012, %f1009, %f1011, %p205;
	abs.f32 	%f1013, %f1008;
	setp.nan.f32 	%p207, %f1013, %f1013;
	copysign.f32 	%f1014, %f984, %f1012;
	selp.f32 	%f1015, %f1008, %f1014, %p207;
	setp.leu.f32 	%p208, %f983, %f1015;
	@%p208 bra 	$L__BB2_188;
	ld.local.v2.f32 	{%f276, %f277}, [%rd67];
	st.local.v2.f32 	[%rd67], {%f1217, %f1218};
	st.local.v2.f32 	[%rd67+8], {%f276, %f277};
	mov.f32 	%f1217, %f276;
	mov.f32 	%f1218, %f277;
$L__BB2_188:
	setp.ne.s32 	%p209, %r822, %r820;
	@%p209 bra 	$L__BB2_186;
$L__BB2_189:
	add.s32 	%r821, %r821, 1;
	add.s32 	%r820, %r820, -1;
	setp.eq.s32 	%p210, %r821, %r259;
	@%p210 bra 	$L__BB2_190;
	bra.uni 	$L__BB2_184;
$L__BB2_190:
	ld.local.v2.f32 	{%f266, %f267}, [%rd11];
	add.s32 	%r714, %r745, -2;
	and.b32  	%r260, %r259, 7;
	setp.lt.u32 	%p211, %r714, 7;
	mov.f32 	%f1232, 0f00000000;
	mov.b32 	%r824, 0;
	mov.f32 	%f1224, %f267;
	mov.f32 	%f1225, %f266;
	@%p211 bra 	$L__BB2_193;
	and.b32  	%r824, %r259, -8;
	mov.f32 	%f1232, 0f00000000;
	mov.b32 	%r823, 0;
	mov.f32 	%f1224, %f267;
	mov.f32 	%f1225, %f266;
$L__BB2_192:
	.pragma "nounroll";
	sub.f32 	%f1019, %f1225, %f266;
	sub.f32 	%f1020, %f1224, %f267;
	mul.wide.u32 	%rd330, %r823, 8;
	add.s64 	%rd331, %rd11, %rd330;
	ld.local.v2.f32 	{%f1021, %f1022}, [%rd331+8];
	sub.f32 	%f1023, %f1021, %f266;
	sub.f32 	%f1024, %f1022, %f267;
	mul.f32 	%f1025, %f1019, %f1024;
	mul.f32 	%f1026, %f1020, %f1023;
	sub.f32 	%f1027, %f1025, %f1026;
	add.f32 	%f1028, %f1232, %f1027;
	ld.local.v4.f32 	{%f1029, %f1030, %f1031, %f1032}, [%rd331+16];
	sub.f32 	%f1033, %f1029, %f266;
	sub.f32 	%f1034, %f1030, %f267;
	mul.f32 	%f1035, %f1023, %f1034;
	mul.f32 	%f1036, %f1024, %f1033;
	sub.f32 	%f1037, %f1035, %f1036;
	add.f32 	%f1038, %f1028, %f1037;
	sub.f32 	%f1039, %f1031, %f266;
	sub.f32 	%f1040, %f1032, %f267;
	mul.f32 	%f1041, %f1033, %f1040;
	mul.f32 	%f1042, %f1034, %f1039;
	sub.f32 	%f1043, %f1041, %f1042;
	add.f32 	%f1044, %f1038, %f1043;
	ld.local.v4.f32 	{%f1045, %f1046, %f1047, %f1048}, [%rd331+32];
	sub.f32 	%f1049, %f1045, %f266;
	sub.f32 	%f1050, %f1046, %f267;
	mul.f32 	%f1051, %f1039, %f1050;
	mul.f32 	%f1052, %f1040, %f1049;
	sub.f32 	%f1053, %f1051, %f1052;
	add.f32 	%f1054, %f1044, %f1053;
	sub.f32 	%f1055, %f1047, %f266;
	sub.f32 	%f1056, %f1048, %f267;
	mul.f32 	%f1057, %f1049, %f1056;
	mul.f32 	%f1058, %f1050, %f1055;
	sub.f32 	%f1059, %f1057, %f1058;
	add.f32 	%f1060, %f1054, %f1059;
	ld.local.v4.f32 	{%f1061, %f1062, %f1063, %f1064}, [%rd331+48];
	sub.f32 	%f1065, %f1061, %f266;
	sub.f32 	%f1066, %f1062, %f267;
	mul.f32 	%f1067, %f1055, %f1066;
	mul.f32 	%f1068, %f1056, %f1065;
	sub.f32 	%f1069, %f1067, %f1068;
	add.f32 	%f1070, %f1060, %f1069;
	sub.f32 	%f1071, %f1063, %f266;
	sub.f32 	%f1072, %f1064, %f267;
	mul.f32 	%f1073, %f1065, %f1072;
	mul.f32 	%f1074, %f1066, %f1071;
	sub.f32 	%f1075, %f1073, %f1074;
	add.f32 	%f1076, %f1070, %f1075;
	add.s32 	%r823, %r823, 8;
	ld.local.v2.f32 	{%f1225, %f1224}, [%rd331+64];
	sub.f32 	%f1077, %f1225, %f266;
	sub.f32 	%f1078, %f1224, %f267;
	mul.f32 	%f1079, %f1071, %f1078;
	mul.f32 	%f1080, %f1072, %f1077;
	sub.f32 	%f1081, %f1079, %f1080;
	add.f32 	%f1232, %f1076, %f1081;
	setp.ne.s32 	%p212, %r823, %r824;
	@%p212 bra 	$L__BB2_192;
$L__BB2_193:
	setp.eq.s32 	%p213, %r260, 0;
	@%p213 bra 	$L__BB2_201;
	and.b32  	%r271, %r259, 3;
	setp.lt.u32 	%p214, %r260, 4;
	@%p214 bra 	$L__BB2_196;
	sub.f32 	%f1083, %f1225, %f266;
	sub.f32 	%f1084, %f1224, %f267;
	mul.wide.u32 	%rd332, %r824, 8;
	add.s64 	%rd333, %rd11, %rd332;
	ld.local.v2.f32 	{%f1085, %f1086}, [%rd333+8];
	sub.f32 	%f1087, %f1085, %f266;
	sub.f32 	%f1088, %f1086, %f267;
	mul.f32 	%f1089, %f1083, %f1088;
	mul.f32 	%f1090, %f1084, %f1087;
	sub.f32 	%f1091, %f1089, %f1090;
	add.f32 	%f1092, %f1232, %f1091;
	ld.local.v2.f32 	{%f1093, %f1094}, [%rd333+16];
	sub.f32 	%f1095, %f1093, %f266;
	sub.f32 	%f1096, %f1094, %f267;
	mul.f32 	%f1097, %f1087, %f1096;
	mul.f32 	%f1098, %f1088, %f1095;
	sub.f32 	%f1099, %f1097, %f1098;
	add.f32 	%f1100, %f1092, %f1099;
	ld.local.v2.f32 	{%f1101, %f1102}, [%rd333+24];
	sub.f32 	%f1103, %f1101, %f266;
	sub.f32 	%f1104, %f1102, %f267;
	mul.f32 	%f1105, %f1095, %f1104;
	mul.f32 	%f1106, %f1096, %f1103;
	sub.f32 	%f1107, %f1105, %f1106;
	add.f32 	%f1108, %f1100, %f1107;
	add.s32 	%r824, %r824, 4;
	ld.local.v2.f32 	{%f1109, %f1110}, [%rd333+32];
	sub.f32 	%f1111, %f1109, %f266;
	sub.f32 	%f1112, %f1110, %f267;
	mul.f32 	%f1113, %f1103, %f1112;
	mul.f32 	%f1114, %f1104, %f1111;
	sub.f32 	%f1115, %f1113, %f1114;
	add.f32 	%f1232, %f1108, %f1115;
$L__BB2_196:
	setp.eq.s32 	%p215, %r271, 0;
	@%p215 bra 	$L__BB2_201;
	setp.eq.s32 	%p216, %r271, 1;
	@%p216 bra 	$L__BB2_199;
	mul.wide.u32 	%rd334, %r824, 8;
	add.s64 	%rd335, %rd11, %rd334;
	ld.local.v2.f32 	{%f1117, %f1118}, [%rd335];
	sub.f32 	%f1119, %f1117, %f266;
	sub.f32 	%f1120, %f1118, %f267;
	ld.local.v2.f32 	{%f1121, %f1122}, [%rd335+8];
	sub.f32 	%f1123, %f1121, %f266;
	sub.f32 	%f1124, %f1122, %f267;
	mul.f32 	%f1125, %f1119, %f1124;
	mul.f32 	%f1126, %f1120, %f1123;
	sub.f32 	%f1127, %f1125, %f1126;
	add.f32 	%f1128, %f1232, %f1127;
	add.s32 	%r824, %r824, 2;
	ld.local.v2.f32 	{%f1129, %f1130}, [%rd335+16];
	sub.f32 	%f1131, %f1129, %f266;
	sub.f32 	%f1132, %f1130, %f267;
	mul.f32 	%f1133, %f1123, %f1132;
	mul.f32 	%f1134, %f1124, %f1131;
	sub.f32 	%f1135, %f1133, %f1134;
	add.f32 	%f1232, %f1128, %f1135;
$L__BB2_199:
	and.b32  	%r716, %r259, 1;
	setp.eq.b32 	%p217, %r716, 1;
	not.pred 	%p218, %p217;
	@%p218 bra 	$L__BB2_201;
	mul.wide.u32 	%rd336, %r824, 8;
	add.s64 	%rd337, %rd11, %rd336;
	ld.local.v2.f32 	{%f1136, %f1137}, [%rd337];
	sub.f32 	%f1138, %f1136, %f266;
	sub.f32 	%f1139, %f1137, %f267;
	ld.local.v2.f32 	{%f1140, %f1141}, [%rd337+8];
	sub.f32 	%f1142, %f1140, %f266;
	sub.f32 	%f1143, %f1141, %f267;
	mul.f32 	%f1144, %f1138, %f1143;
	mul.f32 	%f1145, %f1139, %f1142;
	sub.f32 	%f1146, %f1144, %f1145;
	add.f32 	%f1232, %f1232, %f1146;
$L__BB2_201:
	ld.param.f32 	%f1153, [_Z10nms_kernelifPKfPy_param_1];
	abs.f32 	%f1147, %f1232;
	mul.f32 	%f1148, %f1147, 0f3F000000;
	add.f32 	%f1149, %f1, %f12;
	sub.f32 	%f1150, %f1149, %f1148;
	max.f32 	%f1151, %f1150, 0f322BCC77;
	div.rn.f32 	%f1152, %f1148, %f1151;
	setp.gt.f32 	%p219, %f1152, %f1153;
	mov.b64 	%rd338, 1;
	shl.b64 	%rd339, %rd338, %r725;
	selp.b64 	%rd340, %rd339, 0, %p219;
	or.b64  	%rd368, %rd340, %rd368;
	add.s32 	%r725, %r725, 1;
	setp.ne.s32 	%p220, %r725, %r5;
	@%p220 bra 	$L__BB2_5;
$L__BB2_202:
	ld.param.u64 	%rd344, [_Z10nms_kernelifPKfPy_param_3];
	shr.s32 	%r717, %r277, 31;
	shr.u32 	%r718, %r717, 26;
	add.s32 	%r719, %r277, %r718;
	shr.s32 	%r720, %r719, 6;
	and.b32  	%r721, %r277, -2147483585;
	setp.gt.s32 	%p221, %r721, 0;
	selp.u32 	%r722, 1, 0, %p221;
	add.s32 	%r723, %r720, %r722;
	mad.lo.s32 	%r724, %r723, %r7, %r2;
	cvta.to.global.u64 	%rd341, %rd344;
	mul.wide.s32 	%rd342, %r724, 8;
	add.s64 	%rd343, %rd341, %rd342;
	st.global.u64 	[%rd343], %rd368;
$L__BB2_203:
	ret;

}
	// .globl	_Z17nms_normal_kernelifPKfPy
.visible .entry _Z17nms_normal_kernelifPKfPy(
	.param .u32 _Z17nms_normal_kernelifPKfPy_param_0,
	.param .f32 _Z17nms_normal_kernelifPKfPy_param_1,
	.param .u64 .ptr .align 1 _Z17nms_normal_kernelifPKfPy_param_2,
	.param .u64 .ptr .align 1 _Z17nms_normal_kernelifPKfPy_param_3
)
{
	.reg .pred 	%p<19>;
	.reg .b32 	%r<60>;
	.reg .b32 	%f<185>;
	.reg .b64 	%rd<64>;
	// demoted variable
	.shared .align 4 .b8 _ZZ17nms_normal_kernelifPKfPyE11block_boxes[1792];
	ld.param.u32 	%r19, [_Z17nms_normal_kernelifPKfPy_param_0];
	ld.param.f32 	%f6, [_Z17nms_normal_kernelifPKfPy_param_1];
	ld.param.u64 	%rd12, [_Z17nms_normal_kernelifPKfPy_param_2];
	ld.param.u64 	%rd11, [_Z17nms_normal_kernelifPKfPy_param_3];
	cvta.to.global.u64 	%rd1, %rd12;
	mov.u32 	%r1, %ctaid.y;
	mov.u32 	%r2, %ctaid.x;
	shl.b32 	%r3, %r1, 6;
	shl.b32 	%r4, %r2, 6;
	sub.s32 	%r20, %r19, %r4;
	cvt.rn.f32.s32 	%f7, %r20;
	min.f32 	%f8, %f7, 0f42800000;
	cvt.rzi.s32.f32 	%r5, %f8;
	mov.u32 	%r6, %tid.x;
	setp.ge.u32 	%p1, %r6, %r5;
	@%p1 bra 	$L__BB3_2;
	add.s32 	%r21, %r4, %r6;
	mul.lo.s32 	%r22, %r21, 7;
	mul.wide.u32 	%rd13, %r22, 4;
	add.s64 	%rd14, %rd1, %rd13;
	ld.global.f32 	%f9, [%rd14];
	mov.u32 	%r23, _ZZ17nms_normal_kernelifPKfPyE11block_boxes;
	mad.lo.s32 	%r24, %r6, 28, %r23;
	st.shared.f32 	[%r24], %f9;
	add.s32 	%r25, %r22, 1;
	mul.wide.u32 	%rd15, %r25, 4;
	add.s64 	%rd16, %rd1, %rd15;
	ld.global.f32 	%f10, [%rd16];
	st.shared.f32 	[%r24+4], %f10;
	add.s32 	%r26, %r22, 2;
	mul.wide.u32 	%rd17, %r26, 4;
	add.s64 	%rd18, %rd1, %rd17;
	ld.global.f32 	%f11, [%rd18];
	st.shared.f32 	[%r24+8], %f11;
	add.s32 	%r27, %r22, 3;
	mul.wide.u32 	%rd19, %r27, 4;
	add.s64 	%rd20, %rd1, %rd19;
	ld.global.f32 	%f12, [%rd20];
	st.shared.f32 	[%r24+12], %f12;
	add.s32 	%r28, %r22, 4;
	mul.wide.u32 	%rd21, %r28, 4;
	add.s64 	%rd22, %rd1, %rd21;
	ld.global.f32 	%f13, [%rd22];
	st.shared.f32 	[%r24+16], %f13;
	add.s32 	%r29, %r22, 5;
	mul.wide.u32 	%rd23, %r29, 4;
	add.s64 	%rd24, %rd1, %rd23;
	ld.global.f32 	%f14, [%rd24];
	st.shared.f32 	[%r24+20], %f14;
	add.s32 	%r30, %r22, 6;
	mul.wide.u32 	%rd25, %r30, 4;
	add.s64 	%rd26, %rd1, %rd25;
	ld.global.f32 	%f15, [%rd26];
	st.shared.f32 	[%r24+24], %f15;
$L__BB3_2:
	bar.sync 	0;
	sub.s32 	%r31, %r19, %r3;
	cvt.rn.f32.s32 	%f16, %r31;
	min.f32 	%f17, %f16, 0f42800000;
	cvt.rzi.s32.f32 	%r32, %f17;
	setp.ge.u32 	%p2, %r6, %r32;
	@%p2 bra 	$L__BB3_13;
	add.s32 	%r7, %r3, %r6;
	setp.eq.s32 	%p3, %r1, %r2;
	add.s32 	%r33, %r6, 1;
	selp.b32 	%r58, %r33, 0, %p3;
	setp.ge.s32 	%p4, %r58, %r5;
	mov.b64 	%rd63, 0;
	@%p4 bra 	$L__BB3_12;
	mul.lo.s32 	%r34, %r7, 7;
	mul.wide.u32 	%rd30, %r34, 4;
	add.s64 	%rd31, %rd1, %rd30;
	ld.global.f32 	%f18, [%rd31];
	ld.global.f32 	%f19, [%rd31+12];
	mul.f32 	%f20, %f19, 0f3F000000;
	sub.f32 	%f1, %f18, %f20;
	add.f32 	%f2, %f18, %f20;
	ld.global.f32 	%f21, [%rd31+4];
	ld.global.f32 	%f22, [%rd31+16];
	mul.f32 	%f23, %f22, 0f3F000000;
	sub.f32 	%f3, %f21, %f23;
	add.f32 	%f4, %f21, %f23;
	mul.f32 	%f5, %f19, %f22;
	sub.s32 	%r9, %r5, %r58;
	and.b32  	%r10, %r9, 3;
	sub.s32 	%r35, %r58, %r5;
	setp.gt.u32 	%p5, %r35, -4;
	mov.b64 	%rd63, 0;
	@%p5 bra 	$L__BB3_7;
	and.b32  	%r11, %r9, -4;
	mov.b32 	%r57, 0;
	mov.b64 	%rd63, 0;
$L__BB3_6:
	.pragma "nounroll";
	mov.u32 	%r37, _ZZ17nms_normal_kernelifPKfPyE11block_boxes;
	mad.lo.s32 	%r38, %r58, 28, %r37;
	ld.shared.f32 	%f24, [%r38];
	ld.shared.f32 	%f25, [%r38+12];
	mul.f32 	%f26, %f25, 0f3F000000;
	sub.f32 	%f27, %f24, %f26;
	max.f32 	%f28, %f1, %f27;
	add.f32 	%f29, %f24, %f26;
	min.f32 	%f30, %f2, %f29;
	ld.shared.f32 	%f31, [%r38+4];
	ld.shared.f32 	%f32, [%r38+16];
	mul.f32 	%f33, %f32, 0f3F000000;
	sub.f32 	%f34, %f31, %f33;
	max.f32 	%f35, %f3, %f34;
	add.f32 	%f36, %f31, %f33;
	min.f32 	%f37, %f4, %f36;
	sub.f32 	%f38, %f30, %f28;
	max.f32 	%f39, %f38, 0f00000000;
	sub.f32 	%f40, %f37, %f35;
	max.f32 	%f41, %f40, 0f00000000;
	mul.f32 	%f42, %f39, %f41;
	fma.rn.f32 	%f43, %f25, %f32, %f5;
	sub.f32 	%f44, %f43, %f42;
	max.f32 	%f45, %f44, 0f322BCC77;
	div.rn.f32 	%f46, %f42, %f45;
	setp.gt.f32 	%p6, %f46, %f6;
	mov.b64 	%rd33, 1;
	shl.b64 	%rd34, %rd33, %r58;
	selp.b64 	%rd35, %rd34, 0, %p6;
	or.b64  	%rd36, %rd35, %rd63;
	add.s32 	%r39, %r58, 1;
	ld.shared.f32 	%f47, [%r38+28];
	ld.shared.f32 	%f48, [%r38+40];
	mul.f32 	%f49, %f48, 0f3F000000;
	sub.f32 	%f50, %f47, %f49;
	max.f32 	%f51, %f1, %f50;
	add.f32 	%f52, %f47, %f49;
	min.f32 	%f53, %f2, %f52;
	ld.shared.f32 	%f54, [%r38+32];
	ld.shared.f32 	%f55, [%r38+44];
	mul.f32 	%f56, %f55, 0f3F000000;
	sub.f32 	%f57, %f54, %f56;
	max.f32 	%f58, %f3, %f57;
	add.f32 	%f59, %f54, %f56;
	min.f32 	%f60, %f4, %f59;
	sub.f32 	%f61, %f53, %f51;
	max.f32 	%f62, %f61, 0f00000000;
	sub.f32 	%f63, %f60, %f58;
	max.f32 	%f64, %f63, 0f00000000;
	mul.f32 	%f65, %f62, %f64;
	fma.rn.f32 	%f66, %f48, %f55, %f5;
	sub.f32 	%f67, %f66, %f65;
	max.f32 	%f68, %f67, 0f322BCC77;
	div.rn.f32 	%f69, %f65, %f68;
	setp.gt.f32 	%p7, %f69, %f6;
	shl.b64 	%rd37, %rd33, %r39;
	selp.b64 	%rd38, %rd37, 0, %p7;
	or.b64  	%rd39, %rd38, %rd36;
	add.s32 	%r40, %r58, 2;
	ld.shared.f32 	%f70, [%r38+56];
	ld.shared.f32 	%f71, [%r38+68];
	mul.f32 	%f72, %f71, 0f3F000000;
	sub.f32 	%f73, %f70, %f72;
	max.f32 	%f74, %f1, %f73;
	add.f32 	%f75, %f70, %f72;
	min.f32 	%f76, %f2, %f75;
	ld.shared.f32 	%f77, [%r38+60];
	ld.shared.f32 	%f78, [%r38+72];
	mul.f32 	%f79, %f78, 0f3F000000;
	sub.f32 	%f80, %f77, %f79;
	max.f32 	%f81, %f3, %f80;
	add.f32 	%f82, %f77, %f79;
	min.f32 	%f83, %f4, %f82;
	sub.f32 	%f84, %f76, %f74;
	max.f32 	%f85, %f84, 0f00000000;
	sub.f32 	%f86, %f83, %f81;
	max.f32 	%f87, %f86, 0f00000000;
	mul.f32 	%f88, %f85, %f87;
	fma.rn.f32 	%f89, %f71, %f78, %f5;
	sub.f32 	%f90, %f89, %f88;
	max.f32 	%f91, %f90, 0f322BCC77;
	div.rn.f32 	%f92, %f88, %f91;
	setp.gt.f32 	%p8, %f92, %f6;
	shl.b64 	%rd40, %rd33, %r40;
	selp.b64 	%rd41, %rd40, 0, %p8;
	or.b64  	%rd42, %rd41, %rd39;
	add.s32 	%r41, %r58, 3;
	ld.shared.f32 	%f93, [%r38+84];
	ld.shared.f32 	%f94, [%r38+96];
	mul.f32 	%f95, %f94, 0f3F000000;
	sub.f32 	%f96, %f93, %f95;
	max.f32 	%f97, %f1, %f96;
	add.f32 	%f98, %f93, %f95;
	min.f32 	%f99, %f2, %f98;
	ld.shared.f32 	%f100, [%r38+88];
	ld.shared.f32 	%f101, [%r38+100];
	mul.f32 	%f102, %f101, 0f3F000000;
	sub.f32 	%f103, %f100, %f102;
	max.f32 	%f104, %f3, %f103;
	add.f32 	%f105, %f100, %f102;
	min.f32 	%f106, %f4, %f105;
	sub.f32 	%f107, %f99, %f97;
	max.f32 	%f108, %f107, 0f00000000;
	sub.f32 	%f109, %f106, %f104;
	max.f32 	%f110, %f109, 0f00000000;
	mul.f32 	%f111, %f108, %f110;
	fma.rn.f32 	%f112, %f94, %f101, %f5;
	sub.f32 	%f113, %f112, %f111;
	max.f32 	%f114, %f113, 0f322BCC77;
	div.rn.f32 	%f115, %f111, %f114;
	setp.gt.f32 	%p9, %f115, %f6;
	shl.b64 	%rd43, %rd33, %r41;
	selp.b64 	%rd44, %rd43, 0, %p9;
	or.b64  	%rd63, %rd44, %rd42;
	add.s32 	%r58, %r58, 4;
	add.s32 	%r57, %r57, 4;
	setp.ne.s32 	%p10, %r57, %r11;
	@%p10 bra 	$L__BB3_6;
$L__BB3_7:
	setp.eq.s32 	%p11, %r10, 0;
	@%p11 bra 	$L__BB3_12;
	setp.eq.s32 	%p12, %r10, 1;
	@%p12 bra 	$L__BB3_10;
	mov.u32 	%r42, _ZZ17nms_normal_kernelifPKfPyE11block_boxes;
	mad.lo.s32 	%r43, %r58, 28, %r42;
	ld.shared.f32 	%f116, [%r43];
	ld.shared.f32 	%f117, [%r43+12];
	mul.f32 	%f118, %f117, 0f3F000000;
	sub.f32 	%f119, %f116, %f118;
	max.f32 	%f120, %f1, %f119;
	add.f32 	%f121, %f116, %f118;
	min.f32 	%f122, %f2, %f121;
	ld.shared.f32 	%f123, [%r43+4];
	ld.shared.f32 	%f124, [%r43+16];
	mul.f32 	%f125, %f124, 0f3F000000;
	sub.f32 	%f126, %f123, %f125;
	max.f32 	%f127, %f3, %f126;
	add.f32 	%f128, %f123, %f125;
	min.f32 	%f129, %f4, %f128;
	sub.f32 	%f130, %f122, %f120;
	max.f32 	%f131, %f130, 0f00000000;
	sub.f32 	%f132, %f129, %f127;
	max.f32 	%f133, %f132, 0f00000000;
	mul.f32 	%f134, %f131, %f133;
	fma.rn.f32 	%f135, %f117, %f124, %f5;
	sub.f32 	%f136, %f135, %f134;
	max.f32 	%f137, %f136, 0f322BCC77;
	div.rn.f32 	%f138, %f134, %f137;
	setp.gt.f32 	%p13, %f138, %f6;
	mov.b64 	%rd46, 1;
	shl.b64 	%rd47, %rd46, %r58;
	selp.b64 	%rd48, %rd47, 0, %p13;
	add.s32 	%r44, %r58, 1;
	ld.shared.f32 	%f139, [%r43+28];
	ld.shared.f32 	%f140, [%r43+40];
	mul.f32 	%f141, %f140, 0f3F000000;
	sub.f32 	%f142, %f139, %f141;
	max.f32 	%f143, %f1, %f142;
	add.f32 	%f144, %f139, %f141;
	min.f32 	%f145, %f2, %f144;
	ld.shared.f32 	%f146, [%r43+32];
	ld.shared.f32 	%f147, [%r43+44];
	mul.f32 	%f148, %f147, 0f3F000000;
	sub.f32 	%f149, %f146, %f148;
	max.f32 	%f150, %f3, %f149;
	add.f32 	%f151, %f146, %f148;
	min.f32 	%f152, %f4, %f151;
	sub.f32 	%f153, %f145, %f143;
	max.f32 	%f154, %f153, 0f00000000;
	sub.f32 	%f155, %f152, %f150;
	max.f32 	%f156, %f155, 0f00000000;
	mul.f32 	%f157, %f154, %f156;
	fma.rn.f32 	%f158, %f140, %f147, %f5;
	sub.f32 	%f159, %f158, %f157;
	max.f32 	%f160, %f159, 0f322BCC77;
	div.rn.f32 	%f161, %f157, %f160;
	setp.gt.f32 	%p14, %f161, %f6;
	shl.b64 	%rd49, %rd46, %r44;
	selp.b64 	%rd50, %rd49, 0, %p14;
	or.b64  	%rd51, %rd48, %rd50;
	or.b64  	%rd63, %rd51, %rd63;
	add.s32 	%r58, %r58, 2;
$L__BB3_10:
	and.b32  	%r45, %r9, 1;
	setp.eq.b32 	%p15, %r45, 1;
	not.pred 	%p16, %p15;
	@%p16 bra 	$L__BB3_12;
	mov.u32 	%r46, _ZZ17nms_normal_kernelifPKfPyE11block_boxes;
	mad.lo.s32 	%r47, %r58, 28, %r46;
	ld.shared.f32 	%f162, [%r47];
	ld.shared.f32 	%f163, [%r47+12];
	mul.f32 	%f164, %f163, 0f3F000000;
	sub.f32 	%f165, %f162, %f164;
	max.f32 	%f166, %f1, %f165;
	add.f32 	%f167, %f162, %f164;
	min.f32 	%f168, %f2, %f167;
	ld.shared.f32 	%f169, [%r47+4];
	ld.shared.f32 	%f170, [%r47+16];
	mul.f32 	%f171, %f170, 0f3F000000;
	sub.f32 	%f172, %f169, %f171;
	max.f32 	%f173, %f3, %f172;
	add.f32 	%f174, %f169, %f171;
	min.f32 	%f175, %f4, %f174;
	sub.f32 	%f176, %f168, %f166;
	max.f32 	%f177, %f176, 0f00000000;
	sub.f32 	%f178, %f175, %f173;
	max.f32 	%f179, %f178, 0f00000000;
	mul.f32 	%f180, %f177, %f179;
	fma.rn.f32 	%f181, %f163, %f170, %f5;
	sub.f32 	%f182, %f181, %f180;
	max.f32 	%f183, %f182, 0f322BCC77;
	div.rn.f32 	%f184, %f180, %f183;
	setp.gt.f32 	%p17, %f184, %f6;
	mov.b64 	%rd52, 1;
	shl.b64 	%rd53, %rd52, %r58;
	selp.b64 	%rd54, %rd53, 0, %p17;
	or.b64  	%rd63, %rd54, %rd63;
$L__BB3_12:
	shr.s32 	%r48, %r19, 31;
	shr.u32 	%r49, %r48, 26;
	add.s32 	%r50, %r19, %r49;
	shr.s32 	%r51, %r50, 6;
	and.b32  	%r52, %r19, -2147483585;
	setp.gt.s32 	%p18, %r52, 0;
	selp.u32 	%r53, 1, 0, %p18;
	add.s32 	%r54, %r51, %r53;
	mad.lo.s32 	%r55, %r54, %r7, %r2;
	cvta.to.global.u64 	%rd55, %rd11;
	mul.wide.s32 	%rd56, %r55, 8;
	add.s64 	%rd57, %rd55, %rd56;
	st.global.u64 	[%rd57], %rd63;
$L__BB3_13:
	ret;

}


// ===== COMPILED SASS (sm_100) =====

	.target	sm_100

	.elftype	@"ET_EXEC"


//--------------------- .note.nv.tkinfo           --------------------------
	.section	.note.nv.tkinfo,"",@"SHT_NOTE"
	.sectionflags	@"SHF_NOTE_NV_TKINFO"
	.tkinfo
        /*0018*/ 	.word	0x00000002
        /*0030*/ 	.string	""
        /*0030*/ 	.string	"ptxas"
        /*0030*/ 	.string	"Cuda compilation tools, release 13.0, V13.0.88"
        /*0030*/ 	.string	"Build cuda_13.0.r13.0/compiler.36424714_0"
        /*0030*/ 	.string	"-arch sm_100 -m 64 "



//--------------------- .note.nv.cuinfo           --------------------------
	.section	.note.nv.cuinfo,"",@"SHT_NOTE"
	.sectionflags	@"SHF_NOTE_NV_CUINFO"
        /*0018*/ 	.short	0x0002
        /*001a*/ 	.short	0x0064
        /*001c*/ 	.short	0x0082
	.zero		2


//--------------------- .nv.info                  --------------------------
	.section	.nv.info,"",@"SHT_CUDA_INFO"
	.align	4


	//----- nvinfo : EIATTR_REGCOUNT
	.align		4
        /*0000*/ 	.byte	0x04, 0x2f
        /*0002*/ 	.short	(.L_2 - .L_1)
	.align		4
.L_1:
        /*0004*/ 	.word	index@(_Z20boxes_overlap_kerneliPKfiS0_Pf)
        /*0008*/ 	.word	0x00000046


	//----- nvinfo : EIATTR_FRAME_SIZE
	.align		4
.L_2:
        /*000c*/ 	.byte	0x04, 0x11
        /*000e*/ 	.short	(.L_4 - .L_3)
	.align		4
.L_3:
        /*0010*/ 	.word	index@($__internal_3_$__cuda_sm3x_div_rn_noftz_f32_slowpath)
        /*0014*/ 	.word	0x000000d0


	//----- nvinfo : EIATTR_FRAME_SIZE
	.align		4
.L_4:
        /*0018*/ 	.byte	0x04, 0x11
        /*001a*/ 	.short	(.L_6 - .L_5)
	.align		4
.L_5:
        /*001c*/ 	.word	index@(_Z20boxes_overlap_kerneliPKfiS0_Pf)
        /*0020*/ 	.word	0x000000d0


	//----- nvinfo : EIATTR_REGCOUNT
	.align		4
.L_6:
        /*0024*/ 	.byte	0x04, 0x2f
        /*0026*/ 	.short	(.L_8 - .L_7)
	.align		4
.L_7:
        /*0028*/ 	.word	index@(_Z20boxes_iou_bev_kerneliPKfiS0_Pf)
        /*002c*/ 	.word	0x00000048


	//----- nvinfo : EIATTR_FRAME_SIZE
	.align		4
.L_8:
        /*0030*/ 	.byte	0x04, 0x11
        /*0032*/ 	.short	(.L_10 - .L_9)
	.align		4
.L_9:
        /*0034*/ 	.word	index@($__internal_2_$__cuda_sm3x_div_rn_noftz_f32_slowpath)
        /*0038*/ 	.word	0x000000d0


	//----- nvinfo : EIATTR_FRAME_SIZE
	.align		4
.L_10:
        /*003c*/ 	.byte	0x04, 0x11
        /*003e*/ 	.short	(.L_12 - .L_11)
	.align		4
.L_11:
        /*0040*/ 	.word	index@(_Z20boxes_iou_bev_kerneliPKfiS0_Pf)
        /*0044*/ 	.word	0x000000d0


	//----- nvinfo : EIATTR_REGCOUNT
	.align		4
.L_12:
        /*0048*/ 	.byte	0x04, 0x2f
        /*004a*/ 	.short	(.L_14 - .L_13)
	.align		4
.L_13:
        /*004c*/ 	.word	index@(_Z10nms_kernelifPKfPy)
        /*0050*/ 	.word	0x0000005f


	//----- nvinfo : EIATTR_FRAME_SIZE
	.align		4
.L_14:
        /*0054*/ 	.byte	0x04, 0x11
        /*0056*/ 	.short	(.L_16 - .L_15)
	.align		4
.L_15:
        /*0058*/ 	.word	index@($__internal_1_$__cuda_sm3x_div_rn_noftz_f32_slowpath)
        /*005c*/ 	.word	0x000000d0


	//----- nvinfo : EIATTR_FRAME_SIZE
	.align		4
.L_16:
        /*0060*/ 	.byte	0x04, 0x11
        /*0062*/ 	.short	(.L_18 - .L_17)
	.align		4
.L_17:
        /*0064*/ 	.word	index@(_Z10nms_kernelifPKfPy)
        /*0068*/ 	.word	0x000000d0


	//----- nvinfo : EIATTR_REGCOUNT
	.align		4
.L_18:
        /*006c*/ 	.byte	0x04, 0x2f
        /*006e*/ 	.short	(.L_20 - .L_19)
	.align		4
.L_19:
        /*0070*/ 	.word	index@(_Z17nms_normal_kernelifPKfPy)
        /*0074*/ 	.word	0x0000001d


	//----- nvinfo : EIATTR_FRAME_SIZE
	.align		4
.L_20:
        /*0078*/ 	.byte	0x04, 0x11
        /*007a*/ 	.short	(.L_22 - .L_21)
	.align		4
.L_21:
        /*007c*/ 	.word	index@($__internal_0_$__cuda_sm3x_div_rn_noftz_f32_slowpath)
        /*0080*/ 	.word	0x00000000


	//----- nvinfo : EIATTR_FRAME_SIZE
	.align		4
.L_22:
        /*0084*/ 	.byte	0x04, 0x11
        /*0086*/ 	.short	(.L_24 - .L_23)
	.align		4
.L_23:
        /*0088*/ 	.word	index@(_Z17nms_normal_kernelifPKfPy)
        /*008c*/ 	.word	0x00000000


	//----- nvinfo : EIATTR_MIN_STACK_SIZE
	.align		4
.L_24:
        /*0090*/ 	.byte	0x04, 0x12
        /*0092*/ 	.short	(.L_26 - .L_25)
	.align		4
.L_25:
        /*0094*/ 	.word	index@(_Z17nms_normal_kernelifPKfPy)
        /*0098*/ 	.word	0x00000000


	//----- nvinfo : EIATTR_MIN_STACK_SIZE
	.align		4
.L_26:
        /*009c*/ 	.byte	0x04, 0x12
        /*009e*/ 	.short	(.L_28 - .L_27)
	.align		4
.L_27:
        /*00a0*/ 	.word	index@(_Z10nms_kernelifPKfPy)
        /*00a4*/ 	.word	0x000000d0


	//----- nvinfo : EIATTR_MIN_STACK_SIZE
	.align		4
.L_28:
        /*00a8*/ 	.byte	0x04, 0x12
        /*00aa*/ 	.short	(.L_30 - .L_29)
	.align		4
.L_29:
        /*00ac*/ 	.word	index@(_Z20boxes_iou_bev_kerneliPKfiS0_Pf)
        /*00b0*/ 	.word	0x000000d0


	//----- nvinfo : EIATTR_MIN_STACK_SIZE
	.align		4
.L_30:
        /*00b4*/ 	.byte	0x04, 0x12
        /*00b6*/ 	.short	(.L_32 - .L_31)
	.align		4
.L_31:
        /*00b8*/ 	.word	index@(_Z20boxes_overlap_kerneliPKfiS0_Pf)
        /*00bc*/ 	.word	0x000000d0
.L_32:


//--------------------- .nv.compat                --------------------------
	.section	.nv.compat,"",@"SHT_CUDA_COMPAT_INFO"
	.align	4
        /*0000*/ 	.byte	0x02, 0x09, 0x00, 0x00, 0x02, 0x02, 0x01, 0x00, 0x02, 0x05, 0x05, 0x00, 0x03, 0x07, 0x01, 0x01
        /*0010*/ 	.byte	0x02, 0x03, 0x00, 0x00, 0x02, 0x06, 0x01, 0x00, 0x04, 0x0b, 0x08, 0x00, 0x01, 0x00, 0x00, 0x00
        /*0020*/ 	.byte	0x00, 0x00, 0x00, 0x00


//--------------------- .nv.info._Z17nms_normal_kernelifPKfPy --------------------------
	.section	.nv.info._Z17nms_normal_kernelifPKfPy,"",@"SHT_CUDA_INFO"
	.sectionflags	@""
	.align	4


	//----- nvinfo : EIATTR_CUDA_API_VERSION
	.align		4
        /*0000*/ 	.byte	0x04, 0x37
        /*0002*/ 	.short	(.L_34 - .L_33)
.L_33:
        /*0004*/ 	.word	0x00000082


	//----- nvinfo : EIATTR_KPARAM_INFO
	.align		4
.L_34:
        /*0008*/ 	.byte	0x04, 0x17
        /*000a*/ 	.short	(.L_36 - .L_35)
.L_35:
        /*000c*/ 	.word	0x00000000
        /*0010*/ 	.short	0x0003
        /*0012*/ 	.short	0x0010
        /*0014*/ 	.byte	0x00, 0xf5, 0x21, 0x00


	//----- nvinfo : EIATTR_KPARAM_INFO
	.align		4
.L_36:
        /*0018*/ 	.byte	0x04, 0x17
        /*001a*/ 	.short	(.L_38 - .L_37)
.L_37:
        /*001c*/ 	.word	0x00000000
        /*0020*/ 	.short	0x0002
        /*0022*/ 	.short	0x0008
        /*0024*/ 	.byte	0x00, 0xf5, 0x21, 0x00


	//----- nvinfo : EIATTR_KPARAM_INFO
	.align		4
.L_38:
        /*0028*/ 	.byte	0x04, 0x17
        /*002a*/ 	.short	(.L_40 - .L_39)
.L_39:
        /*002c*/ 	.word	0x00000000
        /*0030*/ 	.short	0x0001
        /*0032*/ 	.short	0x0004
        /*0034*/ 	.byte	0x00, 0xf0, 0x11, 0x00


	//----- nvinfo : EIATTR_KPARAM_INFO
	.align		4
.L_40:
        /*0038*/ 	.byte	0x04, 0x17
        /*003a*/ 	.short	(.L_42 - .L_41)
.L_41:
        /*003c*/ 	.word	0x00000000
        /*0040*/ 	.short	0x0000
        /*0042*/ 	.short	0x0000
        /*0044*/ 	.byte	0x00, 0xf0, 0x11, 0x00


	//----- nvinfo : EIATTR_SPARSE_MMA_MASK
	.align		4
.L_42:
        /*0048*/ 	.byte	0x03, 0x50
        /*004a*/ 	.short	0x0000


	//----- nvinfo : EIATTR_MAXREG_COUNT
	.align		4
        /*004c*/ 	.byte	0x03, 0x1b
        /*004e*/ 	.short	0x00ff


	//----- nvinfo : EIATTR_NUM_BARRIERS
	.align		4
        /*0050*/ 	.byte	0x02, 0x4c
        /*0052*/ 	.byte	0x01
	.zero		1


	//----- nvinfo : EIATTR_MERCURY_ISA_VERSION
	.align		4
        /*0054*/ 	.byte	0x03, 0x5f
        /*0056*/ 	.short	0x0101


	//----- nvinfo : EIATTR_VRC_CTA_INIT_COUNT
	.align		4
        /*0058*/ 	.byte	0x02, 0x4a
	.zero		1
	.zero		1


	//----- nvinfo : EIATTR_EXIT_INSTR_OFFSETS
	.align		4
        /*005c*/ 	.byte	0x04, 0x1c
        /*005e*/ 	.short	(.L_44 - .L_43)


	//   ....[0]....
.L_43:
        /*0060*/ 	.word	0x00000360


	//   ....[1]....
        /*0064*/ 	.word	0x000019b0


	//----- nvinfo : EIATTR_CRS_STACK_SIZE
	.align		4
.L_44:
        /*0068*/ 	.byte	0x04, 0x1e
        /*006a*/ 	.short	(.L_46 - .L_45)
.L_45:
        /*006c*/ 	.word	0x00000000


	//----- nvinfo : EIATTR_CBANK_PARAM_SIZE
	.align		4
.L_46:
        /*0070*/ 	.byte	0x03, 0x19
        /*0072*/ 	.short	0x0018


	//----- nvinfo : EIATTR_PARAM_CBANK
	.align		4
        /*0074*/ 	.byte	0x04, 0x0a
        /*0076*/ 	.short	(.L_48 - .L_47)
	.align		4
.L_47:
        /*0078*/ 	.word	index@(.nv.constant0._Z17nms_normal_kernelifPKfPy)
        /*007c*/ 	.short	0x0380
        /*007e*/ 	.short	0x0018


	//----- nvinfo : EIATTR_SW_WAR
	.align		4
.L_48:
        /*0080*/ 	.byte	0x04, 0x36
        /*0082*/ 	.short	(.L_50 - .L_49)
.L_49:
        /*0084*/ 	.word	0x00000008
.L_50:


//--------------------- .nv.info._Z10nms_kernelifPKfPy --------------------------
	.section	.nv.info._Z10nms_kernelifPKfPy,"",@"SHT_CUDA_INFO"
	.sectionflags	@""
	.align	4


	//----- nvinfo : EIATTR_CUDA_API_VERSION
	.align		4
        /*0000*/ 	.byte	0x04, 0x37
        /*0002*/ 	.short	(.L_52 - .L_51)
.L_51:
        /*0004*/ 	.word	0x00000082


	//----- nvinfo : EIATTR_KPARAM_INFO
	.align		4
.L_52:
        /*0008*/ 	.byte	0x04, 0x17
        /*000a*/ 	.short	(.L_54 - .L_53)
.L_53:
        /*000c*/ 	.word	0x00000000
        /*0010*/ 	.short	0x0003
        /*0012*/ 	.short	0x0010
        /*0014*/ 	.byte	0x00, 0xf5, 0x21, 0x00


	//----- nvinfo : EIATTR_KPARAM_INFO
	.align		4
.L_54:
        /*0018*/ 	.byte	0x04, 0x17
        /*001a*/ 	.short	(.L_56 - .L_55)
.L_55:
        /*001c*/ 	.word	0x00000000
        /*0020*/ 	.short	0x0002
        /*0022*/ 	.short	0x0008
        /*0024*/ 	.byte	0x00, 0xf5, 0x21, 0x00


	//----- nvinfo : EIATTR_KPARAM_INFO
	.align		4
.L_56:
        /*0028*/ 	.byte	0x04, 0x17
        /*002a*/ 	.short	(.L_58 - .L_57)
.L_57:
        /*002c*/ 	.word	0x00000000
        /*0030*/ 	.short	0x0001
        /*0032*/ 	.short	0x0004
        /*0034*/ 	.byte	0x00, 0xf0, 0x11, 0x00


	//----- nvinfo : EIATTR_KPARAM_INFO
	.align		4
.L_58:
        /*0038*/ 	.byte	0x04, 0x17
        /*003a*/ 	.short	(.L_60 - .L_59)
.L_59:
        /*003c*/ 	.word	0x00000000
        /*0040*/ 	.short	0x0000
        /*0042*/ 	.short	0x0000
        /*0044*/ 	.byte	0x00, 0xf0, 0x11, 0x00


	//----- nvinfo : EIATTR_SPARSE_MMA_MASK
	.align		4
.L_60:
        /*0048*/ 	.byte	0x03, 0x50
        /*004a*/ 	.short	0x0000


	//----- nvinfo : EIATTR_MAXREG_COUNT
	.align		4
        /*004c*/ 	.byte	0x03, 0x1b
        /*004e*/ 	.short	0x00ff


	//----- nvinfo : EIATTR_NUM_BARRIERS
	.align		4
        /*0050*/ 	.byte	0x02, 0x4c
        /*0052*/ 	.byte	0x01
	.zero		1


	//----- nvinfo : EIATTR_MERCURY_ISA_VERSION
	.align		4
        /*0054*/ 	.byte	0x03, 0x5f
        /*0056*/ 	.short	0x0101


	//----- nvinfo : EIATTR_VRC_CTA_INIT_COUNT
	.align		4
        /*0058*/ 	.byte	0x02, 0x4a
	.zero		1
	.zero		1


	//----- nvinfo : EIATTR_EXIT_INSTR_OFFSETS
	.align		4
        /*005c*/ 	.byte	0x04, 0x1c
        /*005e*/ 	.short	(.L_62 - .L_61)


	//   ....[0]....
.L_61:
        /*0060*/ 	.word	0x00000380


	//   ....[1]....
        /*0064*/ 	.word	0x000098e0


	//----- nvinfo : EIATTR_CRS_STACK_SIZE
	.align		4
.L_62:
        /*0068*/ 	.byte	0x04, 0x1e
        /*006a*/ 	.short	(.L_64 - .L_63)
.L_63:
        /*006c*/ 	.word	0x00000000


	//----- nvinfo : EIATTR_CBANK_PARAM_SIZE
	.align		4
.L_64:
        /*0070*/ 	.byte	0x03, 0x19
        /*0072*/ 	.short	0x0018


	//----- nvinfo : EIATTR_PARAM_CBANK
	.align		4
        /*0074*/ 	.byte	0x04, 0x0a
        /*0076*/ 	.short	(.L_66 - .L_65)
	.align		4
.L_65:
        /*0078*/ 	.word	index@(.nv.constant0._Z10nms_kernelifPKfPy)
        /*007c*/ 	.short	0x0380
        /*007e*/ 	.short	0x0018


	//----- nvinfo : EIATTR_SW_WAR
	.align		4
.L_66:
        /*0080*/ 	.byte	0x04, 0x36
        /*0082*/ 	.short	(.L_68 - .L_67)
.L_67:
        /*0084*/ 	.word	0x00000008
.L_68:


//--------------------- .nv.info._Z20boxes_iou_bev_kerneliPKfiS0_Pf --------------------------
	.section	.nv.info._Z20boxes_iou_bev_kerneliPKfiS0_Pf,"",@"SHT_CUDA_INFO"
	.sectionflags	@""
	.align	4


	//----- nvinfo : EIATTR_CUDA_API_VERSION
	.align		4
        /*0000*/ 	.byte	0x04, 0x37
        /*0002*/ 	.short	(.L_70 - .L_69)
.L_69:
        /*0004*/ 	.word	0x00000082


	//----- nvinfo : EIATTR_KPARAM_INFO
	.align		4
.L_70:
        /*0008*/ 	.byte	0x04, 0x17
        /*000a*/ 	.short	(.L_72 - .L_71)
.L_71:
        /*000c*/ 	.word	0x00000000
        /*0010*/ 	.short	0x0004
        /*0012*/ 	.short	0x0020
        /*0014*/ 	.byte	0x00, 0xf5, 0x21, 0x00


	//----- nvinfo : EIATTR_KPARAM_INFO
	.align		4
.L_72:
        /*0018*/ 	.byte	0x04, 0x17
        /*001a*/ 	.short	(.L_74 - .L_73)
.L_73:
        /*001c*/ 	.word	0x00000000
        /*0020*/ 	.short	0x0003
        /*0022*/ 	.short	0x0018
        /*0024*/ 	.byte	0x00, 0xf5, 0x21, 0x00


	//----- nvinfo : EIATTR_KPARAM_INFO
	.align		4
.L_74:
        /*0028*/ 	.byte	0x04, 0x17
        /*002a*/ 	.short	(.L_76 - .L_75)
.L_75:
        /*002c*/ 	.word	0x00000000
        /*0030*/ 	.short	0x0002
        /*0032*/ 	.short	0x0010
        /*0034*/ 	.byte	0x00, 0xf0, 0x11, 0x00


	//----- nvinfo : EIATTR_KPARAM_INFO
	.align		4
.L_76:
        /*0038*/ 	.byte	0x04, 0x17
        /*003a*/ 	.short	(.L_78 - .L_77)
.L_77:
        /*003c*/ 	.word	0x00000000
        /*0040*/ 	.short	0x0001
        /*0042*/ 	.short	0x0008
        /*0044*/ 	.byte	0x00, 0xf5, 0x21, 0x00


	//----- nvinfo : EIATTR_KPARAM_INFO
	.align		4
.L_78:
        /*0048*/ 	.byte	0x04, 0x17
        /*004a*/ 	.short	(.L_80 - .L_79)
.L_79:
        /*004c*/ 	.word	0x00000000
        /*0050*/ 	.short	0x0000
        /*0052*/ 	.short	0x0000
        /*0054*/ 	.byte	0x00, 0xf0, 0x11, 0x00


	//----- nvinfo : EIATTR_SPARSE_MMA_MASK
	.align		4
.L_80:
        /*0058*/ 	.byte	0x03, 0x50
        /*005a*/ 	.short	0x0000


	//----- nvinfo : EIATTR_MAXREG_COUNT
	.align		4
        /*005c*/ 	.byte	0x03, 0x1b
        /*005e*/ 	.short	0x00ff


	//----- nvinfo : EIATTR_MERCURY_ISA_VERSION
	.align		4
        /*0060*/ 	.byte	0x03, 0x5f
        /*0062*/ 	.short	0x0101


	//----- nvinfo : EIATTR_VRC_CTA_INIT_COUNT
	.align		4
        /*0064*/ 	.byte	0x02, 0x4a
	.zero		1
	.zero		1


	//----- nvinfo : EIATTR_EXIT_INSTR_OFFSETS
	.align		4
        /*0068*/ 	.byte	0x04, 0x1c
        /*006a*/ 	.short	(.L_82 - .L_81)


	//   ....[0]....
.L_81:
        /*006c*/ 	.word	0x000000c0


	//   ....[1]....
        /*0070*/ 	.word	0x000098f0


	//----- nvinfo : EIATTR_CRS_STACK_SIZE
	.align		4
.L_82:
        /*0074*/ 	.byte	0x04, 0x1e
        /*0076*/ 	.short	(.L_84 - .L_83)
.L_83:
        /*0078*/ 	.word	0x00000000


	//----- nvinfo : EIATTR_CBANK_PARAM_SIZE
	.align		4
.L_84:
        /*007c*/ 	.byte	0x03, 0x19
        /*007e*/ 	.short	0x0028


	//----- nvinfo : EIATTR_PARAM_CBANK
	.align		4
        /*0080*/ 	.byte	0x04, 0x0a
        /*0082*/ 	.short	(.L_86 - .L_85)
	.align		4
.L_85:
        /*0084*/ 	.word	index@(.nv.constant0._Z20boxes_iou_bev_kerneliPKfiS0_Pf)
        /*0088*/ 	.short	0x0380
        /*008a*/ 	.short	0x0028


	//----- nvinfo : EIATTR_SW_WAR
	.align		4
.L_86:
        /*008c*/ 	.byte	0x04, 0x36
        /*008e*/ 	.short	(.L_88 - .L_87)
.L_87:
        /*0090*/ 	.word	0x00000008
.L_88:


//--------------------- .nv.info._Z20boxes_overlap_kerneliPKfiS0_Pf --------------------------
	.section	.nv.info._Z20boxes_overlap_kerneliPKfiS0_Pf,"",@"SHT_CUDA_INFO"
	.sectionflags	@""
	.align	4


	//----- nvinfo : EIATTR_CUDA_API_VERSION
	.align		4
        /*0000*/ 	.byte	0x04, 0x37
        /*0002*/ 	.short	(.L_90 - .L_89)
.L_89:
        /*0004*/ 	.word	0x00000082


	//----- nvinfo : EIATTR_KPARAM_INFO
	.align		4
.L_90:
        /*0008*/ 	.byte	0x04, 0x17
        /*000a*/ 	.short	(.L_92 - .L_91)
.L_91:
        /*000c*/ 	.word	0x00000000
        /*0010*/ 	.short	0x0004
        /*0012*/ 	.short	0x0020
        /*0014*/ 	.byte	0x00, 0xf5, 0x21, 0x00


	//----- nvinfo : EIATTR_KPARAM_INFO
	.align		4
.L_92:
        /*0018*/ 	.byte	0x04, 0x17
        /*001a*/ 	.short	(.L_94 - .L_93)
.L_93:
        /*001c*/ 	.word	0x00000000
        /*0020*/ 	.short	0x0003
        /*0022*/ 	.short	0x0018
        /*0024*/ 	.byte	0x00, 0xf5, 0x21, 0x00


	//----- nvinfo : EIATTR_KPARAM_INFO
	.align		4
.L_94:
        /*0028*/ 	.byte	0x04, 0x17
        /*002a*/ 	.short	(.L_96 - .L_95)
.L_95:
        /*002c*/ 	.word	0x00000000
        /*0030*/ 	.short	0x0002
        /*0032*/ 	.short	0x0010
        /*0034*/ 	.byte	0x00, 0xf0, 0x11, 0x00


	//----- nvinfo : EIATTR_KPARAM_INFO
	.align		4
.L_96:
        /*0038*/ 	.byte	0x04, 0x17
        /*003a*/ 	.short	(.L_98 - .L_97)
.L_97:
        /*003c*/ 	.word	0x00000000
        /*0040*/ 	.short	0x0001
        /*0042*/ 	.short	0x0008
        /*0044*/ 	.byte	0x00, 0xf5, 0x21, 0x00


	//----- nvinfo : EIATTR_KPARAM_INFO
	.align		4
.L_98:
        /*0048*/ 	.byte	0x04, 0x17
        /*004a*/ 	.short	(.L_100 - .L_99)
.L_99:
        /*004c*/ 	.word	0x00000000
        /*0050*/ 	.short	0x0000
        /*0052*/ 	.short	0x0000
        /*0054*/ 	.byte	0x00, 0xf0, 0x11, 0x00


	//----- nvinfo : EIATTR_SPARSE_MMA_MASK
	.align		4
.L_100:
        /*0058*/ 	.byte	0x03, 0x50
        /*005a*/ 	.short	0x0000


	//----- nvinfo : EIATTR_MAXREG_COUNT
	.align		4
        /*005c*/ 	.byte	0x03, 0x1b
        /*005e*/ 	.short	0x00ff


	//----- nvinfo : EIATTR_MERCURY_ISA_VERSION
	.align		4
        /*0060*/ 	.byte	0x03, 0x5f
        /*0062*/ 	.short	0x0101


	//----- nvinfo : EIATTR_VRC_CTA_INIT_COUNT
	.align		4
        /*0064*/ 	.byte	0x02, 0x4a
	.zero		1
	.zero		1


	//----- nvinfo : EIATTR_EXIT_INSTR_OFFSETS
	.align		4
        /*0068*/ 	.byte	0x04, 0x1c
        /*006a*/ 	.short	(.L_102 - .L_101)


	//   ....[0]....
.L_101:
        /*006c*/ 	.word	0x000000c0


	//   ....[1]....
        /*0070*/ 	.word	0x000097d0


	//----- nvinfo : EIATTR_CRS_STACK_SIZE
	.align		4
.L_102:
        /*0074*/ 	.byte	0x04, 0x1e
        /*0076*/ 	.short	(.L_104 - .L_103)
.L_103:
        /*0078*/ 	.word	0x00000000


	//----- nvinfo : EIATTR_CBANK_PARAM_SIZE
	.align		4
.L_104:
        /*007c*/ 	.byte	0x03, 0x19
        /*007e*/ 	.short	0x0028


	//----- nvinfo : EIATTR_PARAM_CBANK
	.align		4
        /*0080*/ 	.byte	0x04, 0x0a
        /*0082*/ 	.short	(.L_106 - .L_105)
	.align		4
.L_105:
        /*0084*/ 	.word	index@(.nv.constant0._Z20boxes_overlap_kerneliPKfiS0_Pf)
        /*0088*/ 	.short	0x0380
        /*008a*/ 	.short	0x0028


	//----- nvinfo : EIATTR_SW_WAR
	.align		4
.L_106:
        /*008c*/ 	.byte	0x04, 0x36
        /*008e*/ 	.short	(.L_108 - .L_107)
.L_107:
        /*0090*/ 	.word	0x00000008
.L_108:


//--------------------- .nv.callgraph             --------------------------
	.section	.nv.callgraph,"",@"SHT_CUDA_CALLGRAPH"
	.align	4
	.sectionentsize	8
	.align		4
        /*0000*/ 	.word	0x00000000
	.align		4
        /*0004*/ 	.word	0xffffffff
	.align		4
        /*0008*/ 	.word	0x00000000
	.align		4
        /*000c*/ 	.word	0xfffffffe
	.align		4
        /*0010*/ 	.word	0x00000000
	.align		4
        /*0014*/ 	.word	0xfffffffd
	.align		4
        /*0018*/ 	.word	0x00000000
	.align		4
        /*001c*/ 	.word	0xfffffffc


//--------------------- .nv.constant4             --------------------------
	.section	.nv.constant4,"a",@progbits
	.align	8
	.align		8
.nv.constant4:
        /*0000*/ 	.dword	__cudart_i2opi_f


//--------------------- .text._Z17nms_normal_kernelifPKfPy --------------------------
	.section	.text._Z17nms_normal_kernelifPKfPy,"ax",@progbits
	.align	128
        .global         _Z17nms_normal_kernelifPKfPy
        .type           _Z17nms_normal_kernelifPKfPy,@function
        .size           _Z17nms_normal_kernelifPKfPy,(.L_x_485 - _Z17nms_normal_kernelifPKfPy)
        .other          _Z17nms_normal_kernelifPKfPy,@"STO_CUDA_ENTRY STV_DEFAULT"
_Z17nms_normal_kernelifPKfPy:
.text._Z17nms_normal_kernelifPKfPy:
[----:B------:R-:W-:Y:S01]  /*0000*/  LDC R1, c[0x0][0x37c] ;  /* 0x0000df00ff017b82 */ /* 0x000fe20000000800 */
[----:B------:R-:W0:Y:S07]  /*0010*/  S2R R14, SR_CTAID.X ;  /* 0x00000000000e7919 */ /* 0x000e2e0000002500 */
[----:B------:R-:W0:Y:S01]  /*0020*/  LDC R3, c[0x0][0x380] ;  /* 0x0000e000ff037b82 */ /* 0x000e220000000800 */
[----:B------:R-:W1:Y:S01]  /*0030*/  LDCU.64 UR8, c[0x0][0x358] ;  /* 0x00006b00ff0877ac */ /* 0x000e620008000a00 */
[----:B------:R-:W-:Y:S01]  /*0040*/  BSSY.RECONVERGENT B0, `(.L_x_0) ;  /* 0x0000030000007945 */ /* 0x000fe20003800200 */
[----:B------:R-:W2:Y:S01]  /*0050*/  S2R R13, SR_CTAID.Y ;  /* 0x00000000000d7919 */ /* 0x000ea20000002600 */
[----:B------:R-:W3:Y:S01]  /*0060*/  S2R R0, SR_TID.X ;  /* 0x0000000000007919 */ /* 0x000ee20000002100 */
[----:B0-----:R-:W-:-:S02]  /*0070*/  IMAD R2, R14, -0x40, R3 ;  /* 0xffffffc00e027824 */ /* 0x001fc400078e0203 */
[----:B--2---:R-:W-:-:S03]  /*0080*/  IMAD R3, R13, -0x40, R3 ;  /* 0xffffffc00d037824 */ /* 0x004fc600078e0203 */
[----:B------:R-:W-:-:S04]  /*0090*/  I2FP.F32.S32 R2, R2 ;  /* 0x0000000200027245 */ /* 0x000fc80000201400 */
[----:B------:R-:W-:Y:S02]  /*00a0*/  FMNMX R2, R2, 64, PT ;  /* 0x4280000002027809 */ /* 0x000fe40003800000 */
[----:B------:R-:W-:Y:S02]  /*00b0*/  I2FP.F32.S32 R3, R3 ;  /* 0x0000000300037245 */ /* 0x000fe40000201400 */
[----:B------:R-:W3:Y:S02]  /*00c0*/  F2I.TRUNC.NTZ R11, R2 ;  /* 0x00000002000b7305 */ /* 0x000ee4000020f100 */
[----:B------:R-:W-:-:S06]  /*00d0*/  FMNMX R3, R3, 64, PT ;  /* 0x4280000003037809 */ /* 0x000fcc0003800000 */
[----:B------:R-:W0:Y:S01]  /*00e0*/  F2I.TRUNC.NTZ R3, R3 ;  /* 0x0000000300037305 */ /* 0x000e22000020f100 */
[C---:B---3--:R-:W-:Y:S02]  /*00f0*/  ISETP.GE.U32.AND P0, PT, R0.reuse, R11, PT ;  /* 0x0000000b0000720c */ /* 0x048fe40003f06070 */
[----:B0-----:R-:W-:-:S11]  /*0100*/  ISETP.GE.U32.AND P1, PT, R0, R3, PT ;  /* 0x000000030000720c */ /* 0x001fd60003f26070 */
[----:B-1----:R-:W-:Y:S05]  /*0110*/  @P0 BRA `(.L_x_1) ;  /* 0x0000000000880947 */ /* 0x002fea0003800000 */
[----:B------:R-:W0:Y:S01]  /*0120*/  LDC.64 R2, c[0x0][0x388] ;  /* 0x0000e200ff027b82 */ /* 0x000e220000000a00 */
[----:B------:R-:W-:-:S04]  /*0130*/  IMAD R4, R14, 0x40, R0 ;  /* 0x000000400e047824 */ /* 0x000fc800078e0200 */
[----:B------:R-:W-:-:S04]  /*0140*/  IMAD R5, R4, 0x7, RZ ;  /* 0x0000000704057824 */ /* 0x000fc800078e02ff */
[C---:B------:R-:W-:Y:S02]  /*0150*/  VIADD R17, R5.reuse, 0x1 ;  /* 0x0000000105117836 */ /* 0x040fe40000000000 */
[C---:B------:R-:W-:Y:S02]  /*0160*/  VIADD R19, R5.reuse, 0x2 ;  /* 0x0000000205137836 */ /* 0x040fe40000000000 */
[C---:B------:R-:W-:Y:S02]  /*0170*/  VIADD R21, R5.reuse, 0x3 ;  /* 0x0000000305157836 */ /* 0x040fe40000000000 */
[C---:B------:R-:W-:Y:S02]  /*0180*/  VIADD R7, R5.reuse, 0x4 ;  /* 0x0000000405077836 */ /* 0x040fe40000000000 */
[C---:B------:R-:W-:Y:S02]  /*0190*/  VIADD R15, R5.reuse, 0x5 ;  /* 0x00000005050f7836 */ /* 0x040fe40000000000 */
[----:B------:R-:W-:-:S02]  /*01a0*/  VIADD R23, R5, 0x6 ;  /* 0x0000000605177836 */ /* 0x000fc40000000000 */
[----:B0-----:R-:W-:-:S04]  /*01b0*/  IMAD.WIDE.U32 R8, R5, 0x4, R2 ;  /* 0x0000000405087825 */ /* 0x001fc800078e0002 */
[--C-:B------:R-:W-:Y:S02]  /*01c0*/  IMAD.WIDE.U32 R16, R17, 0x4, R2.reuse ;  /* 0x0000000411107825 */ /* 0x100fe400078e0002 */
[----:B------:R0:W2:Y:S02]  /*01d0*/  LDG.E R8, desc[UR8][R8.64] ;  /* 0x0000000808087981 */ /* 0x0000a4000c1e1900 */
[--C-:B------:R-:W-:Y:S02]  /*01e0*/  IMAD.WIDE.U32 R18, R19, 0x4, R2.reuse ;  /* 0x0000000413127825 */ /* 0x100fe400078e0002 */
[----:B------:R-:W3:Y:S02]  /*01f0*/  LDG.E R16, desc[UR8][R16.64] ;  /* 0x0000000810107981 */ /* 0x000ee4000c1e1900 */
[--C-:B------:R-:W-:Y:S02]  /*0200*/  IMAD.WIDE.U32 R20, R21, 0x4, R2.reuse ;  /* 0x0000000415147825 */ /* 0x100fe400078e0002 */
[----:B------:R-:W4:Y:S02]  /*0210*/  LDG.E R18, desc[UR8][R18.64] ;  /* 0x0000000812127981 */ /* 0x000f24000c1e1900 */
[----:B------:R-:W-:-:S02]  /*0220*/  IMAD.WIDE.U32 R6, R7, 0x4, R2 ;  /* 0x0000000407067825 */ /* 0x000fc400078e0002 */
[----:B------:R-:W5:Y:S02]  /*0230*/  LDG.E R20, desc[UR8][R20.64] ;  /* 0x0000000814147981 */ /* 0x000f64000c1e1900 */
[--C-:B------:R-:W-:Y:S02]  /*0240*/  IMAD.WIDE.U32 R4, R15, 0x4, R2.reuse ;  /* 0x000000040f047825 */ /* 0x100fe400078e0002 */
[----:B------:R-:W5:Y:S02]  /*0250*/  LDG.E R6, desc[UR8][R6.64] ;  /* 0x0000000806067981 */ /* 0x000f64000c1e1900 */
[----:B------:R-:W-:Y:S02]  /*0260*/  IMAD.WIDE.U32 R2, R23, 0x4, R2 ;  /* 0x0000000417027825 */ /* 0x000fe400078e0002 */
[----:B------:R-:W5:Y:S04]  /*0270*/  LDG.E R4, desc[UR8][R4.64] ;  /* 0x0000000804047981 */ /* 0x000f68000c1e1900 */
[----:B------:R-:W5:Y:S01]  /*0280*/  LDG.E R2, desc[UR8][R2.64] ;  /* 0x0000000802027981 */ /* 0x000f62000c1e1900 */
[----:B------:R-:W1:Y:S01]  /*0290*/  S2R R10, SR_CgaCtaId ;  /* 0x00000000000a7919 */ /* 0x000e620000008800 */
[----:B0-----:R-:W-:-:S04]  /*02a0*/  MOV R9, 0x400 ;  /* 0x0000040000097802 */ /* 0x001fc80000000f00 */
[----:B-1----:R-:W-:-:S05]  /*02b0*/  LEA R9, R10, R9, 0x18 ;  /* 0x000000090a097211 */ /* 0x002fca00078ec0ff */
[----:B------:R-:W-:-:S05]  /*02c0*/  IMAD R9, R0, 0x1c, R9 ;  /* 0x0000001c00097824 */ /* 0x000fca00078e0209 */
[----:B--2---:R0:W-:Y:S04]  /*02d0*/  STS [R9], R8 ;  /* 0x0000000809007388 */ /* 0x0041e80000000800 */
[----:B---3--:R0:W-:Y:S04]  /*02e0*/  STS [R9+0x4], R16 ;  /* 0x0000041009007388 */ /* 0x0081e80000000800 */
[----:B----4-:R0:W-:Y:S04]  /*02f0*/  STS [R9+0x8], R18 ;  /* 0x0000081209007388 */ /* 0x0101e80000000800 */
[----:B-----5:R0:W-:Y:S04]  /*0300*/  STS [R9+0xc], R20 ;  /* 0x00000c1409007388 */ /* 0x0201e80000000800 */
[----:B------:R0:W-:Y:S04]  /*0310*/  STS [R9+0x10], R6 ;  /* 0x0000100609007388 */ /* 0x0001e80000000800 */
[----:B------:R0:W-:Y:S04]  /*0320*/  STS [R9+0x14], R4 ;  /* 0x0000140409007388 */ /* 0x0001e80000000800 */
[----:B------:R0:W-:Y:S02]  /*0330*/  STS [R9+0x18], R2 ;  /* 0x0000180209007388 */ /* 0x0001e40000000800 */
.L_x_1:
[----:B------:R-:W-:Y:S05]  /*0340*/  BSYNC.RECONVERGENT B0 ;  /* 0x0000000000007941 */ /* 0x000fea0003800200 */
.L_x_0:
[----:B------:R-:W-:Y:S06]  /*0350*/  BAR.SYNC.DEFER_BLOCKING 0x0 ;  /* 0x0000000000007b1d */ /* 0x000fec0000010000 */
[----:B------:R-:W-:Y:S05]  /*0360*/  @P1 EXIT ;  /* 0x000000000000194d */ /* 0x000fea0003800000 */
[----:B0-----:R-:W-:Y:S01]  /*0370*/  VIADD R2, R0, 0x1 ;  /* 0x0000000100027836 */ /* 0x001fe20000000000 */
[C---:B------:R-:W-:Y:S01]  /*0380*/  ISETP.NE.AND P0, PT, R13.reuse, R14, PT ;  /* 0x0000000e0d00720c */ /* 0x040fe20003f05270 */
[----:B------:R-:W0:Y:S01]  /*0390*/  LDCU UR7, c[0x0][0x384] ;  /* 0x00007080ff0777ac */ /* 0x000e220008000800 */
[----:B------:R-:W-:Y:S01]  /*03a0*/  BSSY.RECONVERGENT B0, `(.L_x_2) ;  /* 0x0000154000007945 */ /* 0x000fe20003800200 */
[----:B------:R-:W-:Y:S01]  /*03b0*/  IMAD R13, R13, 0x40, R0 ;  /* 0x000000400d0d7824 */ /* 0x000fe200078e0200 */
[----:B------:R-:W-:Y:S02]  /*03c0*/  SEL R12, R2, RZ, !P0 ;  /* 0x000000ff020c7207 */ /* 0x000fe40004000000 */
[----:B------:R-:W-:Y:S02]  /*03d0*/  CS2R R24, SRZ ;  /* 0x0000000000187805 */ /* 0x000fe4000001ff00 */
[----:B------:R-:W-:-:S13]  /*03e0*/  ISETP.GE.AND P0, PT, R12, R11, PT ;  /* 0x0000000b0c00720c */ /* 0x000fda0003f06270 */
[----:B0-----:R-:W-:Y:S05]  /*03f0*/  @P0 BRA `(.L_x_3) ;  /* 0x0000001400380947 */ /* 0x001fea0003800000 */
[----:B------:R-:W0:Y:S01]  /*0400*/  LDC.64 R2, c[0x0][0x388] ;  /* 0x0000e200ff027b82 */ /* 0x000e220000000a00 */
[----:B------:R-:W-:-:S04]  /*0410*/  IMAD R5, R13, 0x7, RZ ;  /* 0x000000070d057824 */ /* 0x000fc800078e02ff */
[----:B0-----:R-:W-:-:S05]  /*0420*/  IMAD.WIDE.U32 R2, R5, 0x4, R2 ;  /* 0x0000000405027825 */ /* 0x001fca00078e0002 */
[----:B------:R-:W2:Y:S04]  /*0430*/  LDG.E R9, desc[UR8][R2.64] ;  /* 0x0000000802097981 */ /* 0x000ea8000c1e1900 */
[----:B------:R-:W2:Y:S04]  /*0440*/  LDG.E R6, desc[UR8][R2.64+0xc] ;  /* 0x00000c0802067981 */ /* 0x000ea8000c1e1900 */
[----:B------:R-:W3:Y:S04]  /*0450*/  LDG.E R7, desc[UR8][R2.64+0x4] ;  /* 0x0000040802077981 */ /* 0x000ee8000c1e1900 */
[----:B------:R-:W3:Y:S01]  /*0460*/  LDG.E R0, desc[UR8][R2.64+0x10] ;  /* 0x0000100802007981 */ /* 0x000ee2000c1e1900 */
[----:B------:R-:W-:Y:S01]  /*0470*/  IMAD.IADD R4, R12, 0x1, -R11 ;  /* 0x000000010c047824 */ /* 0x000fe200078e0a0b */
[----:B------:R-:W-:Y:S01]  /*0480*/  BSSY.RECONVERGENT B1, `(.L_x_4) ;  /* 0x00000b9000017945 */ /* 0x000fe20003800200 */
[----:B------:R-:W-:Y:S01]  /*0490*/  IMAD.IADD R11, R11, 0x1, -R12 ;  /* 0x000000010b0b7824 */ /* 0x000fe200078e0a0c */
[----:B------:R-:W-:-:S02]  /*04a0*/  CS2R R24, SRZ ;  /* 0x0000000000187805 */ /* 0x000fc4000001ff00 */
[----:B------:R-:W-:Y:S02]  /*04b0*/  ISETP.GT.U32.AND P0, PT, R4, -0x4, PT ;  /* 0xfffffffc0400780c */ /* 0x000fe40003f04070 */
[----:B------:R-:W-:Y:S01]  /*04c0*/  LOP3.LUT R5, R11, 0x3, RZ, 0xc0, !PT ;  /* 0x000000030b057812 */ /* 0x000fe200078ec0ff */
[C-C-:B--2---:R-:W-:Y:S01]  /*04d0*/  FFMA R10, R6.reuse, -0.5, R9.reuse ;  /* 0xbf000000060a7823 */ /* 0x144fe20000000009 */
[----:B------:R-:W-:Y:S01]  /*04e0*/  FFMA R9, R6, 0.5, R9 ;  /* 0x3f00000006097823 */ /* 0x000fe20000000009 */
[C-C-:B---3--:R-:W-:Y:S01]  /*04f0*/  FFMA R8, R0.reuse, -0.5, R7.reuse ;  /* 0xbf00000000087823 */ /* 0x148fe20000000007 */
[----:B------:R-:W-:Y:S01]  /*0500*/  FFMA R7, R0, 0.5, R7 ;  /* 0x3f00000000077823 */ /* 0x000fe20000000007 */
[----:B------:R-:W-:-:S06]  /*0510*/  FMUL R6, R6, R0 ;  /* 0x0000000006067220 */ /* 0x000fcc0000400000 */
[----:B------:R-:W-:Y:S05]  /*0520*/  @P0 BRA `(.L_x_5) ;  /* 0x0000000800b80947 */ /* 0x000fea0003800000 */
[----:B------:R-:W-:Y:S01]  /*0530*/  LOP3.LUT R4, R11, 0xfffffffc, RZ, 0xc0, !PT ;  /* 0xfffffffc0b047812 */ /* 0x000fe200078ec0ff */
[----:B------:R-:W-:Y:S01]  /*0540*/  IMAD.MOV.U32 R3, RZ, RZ, RZ ;  /* 0x000000ffff037224 */ /* 0x000fe200078e00ff */
[----:B------:R-:W-:-:S07]  /*0550*/  CS2R R24, SRZ ;  /* 0x0000000000187805 */ /* 0x000fce000001ff00 */
.L_x_14:
[----:B------:R-:W0:Y:S01]  /*0560*/  S2R R15, SR_CgaCtaId ;  /* 0x00000000000f7919 */ /* 0x000e220000008800 */
[----:B------:R-:W-:Y:S01]  /*0570*/  MOV R0, 0x400 ;  /* 0x0000040000007802 */ /* 0x000fe20000000f00 */
[----:B------:R-:W-:Y:S03]  /*0580*/  BSSY.RECONVERGENT B2, `(.L_x_6) ;  /* 0x0000021000027945 */ /* 0x000fe60003800200 */
[----:B0-----:R-:W-:-:S05]  /*0590*/  LEA R15, R15, R0, 0x18 ;  /* 0x000000000f0f7211 */ /* 0x001fca00078ec0ff */
[----:B------:R-:W-:-:S05]  /*05a0*/  IMAD R2, R12, 0x1c, R15 ;  /* 0x0000001c0c027824 */ /* 0x000fca00078e020f */
[----:B------:R-:W-:Y:S04]  /*05b0*/  LDS R0, [R2] ;  /* 0x0000000002007984 */ /* 0x000fe80000000800 */
[----:B------:R-:W0:Y:S04]  /*05c0*/  LDS R17, [R2+0xc] ;  /* 0x00000c0002117984 */ /* 0x000e280000000800 */
[----:B------:R-:W-:Y:S04]  /*05d0*/  LDS R16, [R2+0x4] ;  /* 0x0000040002107984 */ /* 0x000fe80000000800 */
[----:B------:R-:W1:Y:S01]  /*05e0*/  LDS R15, [R2+0x10] ;  /* 0x00001000020f7984 */ /* 0x000e620000000800 */
[C-C-:B0-----:R-:W-:Y:S01]  /*05f0*/  FFMA R19, R17.reuse, -0.5, R0.reuse ;  /* 0xbf00000011137823 */ /* 0x141fe20000000000 */
[----:B------:R-:W-:-:S04]  /*0600*/  FFMA R0, R17, 0.5, R0 ;  /* 0x3f00000011007823 */ /* 0x000fc80000000000 */
[----:B------:R-:W-:Y:S02]  /*0610*/  FMNMX R19, R10, R19, !PT ;  /* 0x000000130a137209 */ /* 0x000fe40007800000 */
[----:B------:R-:W-:Y:S01]  /*0620*/  FMNMX R0, R9, R0, PT ;  /* 0x0000000009007209 */ /* 0x000fe20003800000 */
[C-C-:B-1----:R-:W-:Y:S01]  /*0630*/  FFMA R21, R15.reuse, -0.5, R16.reuse ;  /* 0xbf0000000f157823 */ /* 0x142fe20000000010 */
[----:B------:R-:W-:-:S03]  /*0640*/  FFMA R16, R15, 0.5, R16 ;  /* 0x3f0000000f107823 */ /* 0x000fc60000000010 */
[----:B------:R-:W-:Y:S01]  /*0650*/  FADD R0, -R19, R0 ;  /* 0x0000000013007221 */ /* 0x000fe20000000100 */
[----:B------:R-:W-:Y:S02]  /*0660*/  FMNMX R21, R8, R21, !PT ;  /* 0x0000001508157209 */ /* 0x000fe40007800000 */
[----:B------:R-:W-:Y:S02]  /*0670*/  FMNMX R16, R7, R16, PT ;  /* 0x0000001007107209 */ /* 0x000fe40003800000 */
[----:B------:R-:W-:-:S03]  /*0680*/  FMNMX R0, RZ, R0, !PT ;  /* 0x00000000ff007209 */ /* 0x000fc60007800000 */
[----:B------:R-:W-:-:S05]  /*0690*/  FADD R16, -R21, R16 ;  /* 0x0000001015107221 */ /* 0x000fca0000000100 */
[----:B------:R-:W-:Y:S01]  /*06a0*/  FMNMX R23, RZ, R16, !PT ;  /* 0x00000010ff177209 */ /* 0x000fe20007800000 */
[----:B------:R-:W-:-:S04]  /*06b0*/  FFMA R16, R17, R15, R6 ;  /* 0x0000000f11107223 */ /* 0x000fc80000000006 */
[----:B------:R-:W-:-:S04]  /*06c0*/  FMUL R23, R0, R23 ;  /* 0x0000001700177220 */ /* 0x000fc80000400000 */
[----:B------:R-:W-:-:S05]  /*06d0*/  FADD R16, -R23, R16 ;  /* 0x0000001017107221 */ /* 0x000fca0000000100 */
[----:B------:R-:W-:-:S04]  /*06e0*/  FMNMX R21, R16, 9.9999999392252902908e-09, !PT ;  /* 0x322bcc7710157809 */ /* 0x000fc80007800000 */
[----:B------:R-:W0:Y:S08]  /*06f0*/  MUFU.RCP R0, R21 ;  /* 0x0000001500007308 */ /* 0x000e300000001000 */
[----:B------:R-:W1:Y:S01]  /*0700*/  FCHK P0, R23, R21 ;  /* 0x0000001517007302 */ /* 0x000e620000000000 */
[----:B0-----:R-:W-:-:S04]  /*0710*/  FFMA R15, -R21, R0, 1 ;  /* 0x3f800000150f7423 */ /* 0x001fc80000000100 */
[----:B------:R-:W-:-:S04]  /*0720*/  FFMA R0, R0, R15, R0 ;  /* 0x0000000f00007223 */ /* 0x000fc80000000000 */
[----:B------:R-:W-:-:S04]  /*0730*/  FFMA R15, R23, R0, RZ ;  /* 0x00000000170f7223 */ /* 0x000fc800000000ff */
[----:B------:R-:W-:-:S04]  /*0740*/  FFMA R16, -R21, R15, R23 ;  /* 0x0000000f15107223 */ /* 0x000fc80000000117 */
[----:B------:R-:W-:Y:S01]  /*0750*/  FFMA R0, R0, R16, R15 ;  /* 0x0000001000007223 */ /* 0x000fe2000000000f */
[----:B-1----:R-:W-:Y:S06]  /*0760*/  @!P0 BRA `(.L_x_7) ;  /* 0x0000000000088947 */ /* 0x002fec0003800000 */
[----:B------:R-:W-:-:S07]  /*0770*/  MOV R16, 0x790 ;  /* 0x0000079000107802 */ /* 0x000fce0000000f00 */
[----:B------:R-:W-:Y:S05]  /*0780*/  CALL.REL.NOINC `($__internal_0_$__cuda_sm3x_div_rn_noftz_f32_slowpath) ;  /* 0x00000010008c7944 */ /* 0x000fea0003c00000 */
.L_x_7:
[----:B------:R-:W-:Y:S05]  /*0790*/  BSYNC.RECONVERGENT B2 ;  /* 0x0000000000027941 */ /* 0x000fea0003800200 */
.L_x_6:
[----:B------:R-:W-:Y:S01]  /*07a0*/  LDS R16, [R2+0x1c] ;  /* 0x00001c0002107984 */ /* 0x000fe20000000800 */
[----:B------:R-:W-:Y:S01]  /*07b0*/  FSETP.GT.AND P0, PT, R0, UR7, PT ;  /* 0x0000000700007c0b */ /* 0x000fe2000bf04000 */
[----:B------:R-:W-:Y:S02]  /*07c0*/  BSSY.RECONVERGENT B2, `(.L_x_8) ;  /* 0x0000026000027945 */ /* 0x000fe40003800200 */
        /* <DEDUP_REMOVED lines=10> */
[----:B------:R-:W-:Y:S01]  /*0870*/  FMNMX R21, R8, R21, !PT ;  /* 0x0000001508157209 */ /* 0x000fe20007800000 */
[----:B------:R-:W-:Y:S01]  /*0880*/  IMAD.MOV.U32 R19, RZ, RZ, 0x1 ;  /* 0x00000001ff137424 */ /* 0x000fe200078e00ff */
[----:B------:R-:W-:Y:S02]  /*0890*/  FMNMX R18, R7, R18, PT ;  /* 0x0000001207127209 */ /* 0x000fe40003800000 */
[----:B------:R-:W-:-:S03]  /*08a0*/  FMNMX R16, RZ, R16, !PT ;  /* 0x00000010ff107209 */ /* 0x000fc60007800000 */
[----:B------:R-:W-:-:S05]  /*08b0*/  FADD R18, -R21, R18 ;  /* 0x0000001215127221 */ /* 0x000fca0000000100 */
[----:B------:R-:W-:Y:S01]  /*08c0*/  FMNMX R23, RZ, R18, !PT ;  /* 0x00000012ff177209 */ /* 0x000fe20007800000 */
[----:B------:R-:W-:Y:S01]  /*08d0*/  FFMA R18, R17, R15, R6 ;  /* 0x0000000f11127223 */ /* 0x000fe20000000006 */
[----:B------:R-:W-:-:S03]  /*08e0*/  SHF.L.U32 R17, R19, R12, RZ ;  /* 0x0000000c13117219 */ /* 0x000fc600000006ff */
[----:B------:R-:W-:Y:S01]  /*08f0*/  FMUL R23, R16, R23 ;  /* 0x0000001710177220 */ /* 0x000fe20000400000 */
[----:B------:R-:W-:-:S03]  /*0900*/  SEL R17, R17, RZ, P0 ;  /* 0x000000ff11117207 */ /* 0x000fc60000000000 */
[----:B------:R-:W-:Y:S01]  /*0910*/  FADD R18, -R23, R18 ;  /* 0x0000001217127221 */ /* 0x000fe20000000100 */
[----:B------:R-:W-:Y:S01]  /*0920*/  LOP3.LUT R20, R17, R24, RZ, 0xfc, !PT ;  /* 0x0000001811147212 */ /* 0x000fe200078efcff */
[----:B------:R-:W-:-:S03]  /*0930*/  VIADD R24, R12, 0x1 ;  /* 0x000000010c187836 */ /* 0x000fc60000000000 */
[----:B------:R-:W-:Y:S02]  /*0940*/  FMNMX R21, R18, 9.9999999392252902908e-09, !PT ;  /* 0x322bcc7712157809 */ /* 0x000fe40007800000 */
[----:B------:R-:W-:Y:S02]  /*0950*/  SHF.L.U64.HI R18, R19, R12, RZ ;  /* 0x0000000c13127219 */ /* 0x000fe400000102ff */
[----:B------:R-:W0:Y:S02]  /*0960*/  MUFU.RCP R16, R21 ;  /* 0x0000001500107308 */ /* 0x000e240000001000 */
[----:B------:R-:W-:-:S04]  /*0970*/  SEL R18, R18, RZ, P0 ;  /* 0x000000ff12127207 */ /* 0x000fc80000000000 */
[----:B------:R-:W-:Y:S02]  /*0980*/  LOP3.LUT R25, R18, R25, RZ, 0xfc, !PT ;  /* 0x0000001912197212 */ /* 0x000fe400078efcff */
        /* <DEDUP_REMOVED lines=9> */
.L_x_9:
[----:B------:R-:W-:Y:S05]  /*0a20*/  BSYNC.RECONVERGENT B2 ;  /* 0x0000000000027941 */ /* 0x000fea0003800200 */
.L_x_8:
        /* <DEDUP_REMOVED lines=24> */
[----:B------:R-:W-:-:S04]  /*0bb0*/  LOP3.LUT R20, R17, R20, RZ, 0xfc, !PT ;  /* 0x0000001411147212 */ /* 0x000fc800078efcff */
[----:B------:R-:W-:Y:S02]  /*0bc0*/  FMNMX R21, R18, 9.9999999392252902908e-09, !PT ;  /* 0x322bcc7712157809 */ /* 0x000fe40007800000 */
[----:B------:R-:W-:Y:S01]  /*0bd0*/  SHF.L.U64.HI R18, R19, R24, RZ ;  /* 0x0000001813127219 */ /* 0x000fe200000102ff */
[----:B------:R-:W-:Y:S01]  /*0be0*/  VIADD R24, R12, 0x2 ;  /* 0x000000020c187836 */ /* 0x000fe20000000000 */
        /* <DEDUP_REMOVED lines=12> */
.L_x_11:
[----:B------:R-:W-:Y:S05]  /*0cb0*/  BSYNC.RECONVERGENT B2 ;  /* 0x0000000000027941 */ /* 0x000fea0003800200 */
.L_x_10:
        /* <DEDUP_REMOVED lines=11> */
[----:B------:R-:W-:Y:S01]  /*0d70*/  FFMA R22, R16, 0.5, R19 ;  /* 0x3f00000010167823 */ /* 0x000fe20000000013 */
[----:B------:R-:W-:Y:S01]  /*0d80*/  FFMA R16, R15, R16, R6 ;  /* 0x000000100f107223 */ /* 0x000fe20000000006 */
[----:B------:R-:W-:Y:S02]  /*0d90*/  IMAD.MOV.U32 R19, RZ, RZ, 0x1 ;  /* 0x00000001ff137424 */ /* 0x000fe400078e00ff */
[----:B------:R-:W-:Y:S01]  /*0da0*/  FADD R17, -R17, R18 ;  /* 0x0000001211117221 */ /* 0x000fe20000000100 */
[----:B------:R-:W-:Y:S02]  /*0db0*/  FMNMX R21, R8, R21, !PT ;  /* 0x0000001508157209 */ /* 0x000fe40007800000 */
[----:B------:R-:W-:-:S02]  /*0dc0*/  FMNMX R22, R7, R22, PT ;  /* 0x0000001607167209 */ /* 0x000fc40003800000 */
[----:B------:R-:W-:-:S03]  /*0dd0*/  FMNMX R17, RZ, R17, !PT ;  /* 0x00000011ff117209 */ /* 0x000fc60007800000 */
[----:B------:R-:W-:-:S05]  /*0de0*/  FADD R21, -R21, R22 ;  /* 0x0000001615157221 */ /* 0x000fca0000000100 */
[----:B------:R-:W-:-:S05]  /*0df0*/  FMNMX R2, RZ, R21, !PT ;  /* 0x00000015ff027209 */ /* 0x000fca0007800000 */
[----:B------:R-:W-:Y:S01]  /*0e00*/  FMUL R23, R17, R2 ;  /* 0x0000000211177220 */ /* 0x000fe20000400000 */
[----:B------:R-:W-:-:S03]  /*0e10*/  SHF.L.U32 R17, R19, R24, RZ ;  /* 0x0000001813117219 */ /* 0x000fc600000006ff */
[----:B------:R-:W-:Y:S01]  /*0e20*/  FADD R16, -R23, R16 ;  /* 0x0000001017107221 */ /* 0x000fe20000000100 */
[----:B------:R-:W-:-:S04]  /*0e30*/  SEL R17, R17, RZ, P0 ;  /* 0x000000ff11117207 */ /* 0x000fc80000000000 */
[----:B------:R-:W-:Y:S02]  /*0e40*/  FMNMX R21, R16, 9.9999999392252902908e-09, !PT ;  /* 0x322bcc7710157809 */ /* 0x000fe40007800000 */
[----:B------:R-:W-:Y:S02]  /*0e50*/  SHF.L.U64.HI R16, R19, R24, RZ ;  /* 0x0000001813107219 */ /* 0x000fe400000102ff */
[----:B------:R-:W0:Y:S01]  /*0e60*/  MUFU.RCP R2, R21 ;  /* 0x0000001500027308 */ /* 0x000e220000001000 */
[----:B------:R-:W-:Y:S02]  /*0e70*/  LOP3.LUT R20, R17, R20, RZ, 0xfc, !PT ;  /* 0x0000001411147212 */ /* 0x000fe400078efcff */
[----:B------:R-:W-:-:S04]  /*0e80*/  SEL R16, R16, RZ, P0 ;  /* 0x000000ff10107207 */ /* 0x000fc80000000000 */
[----:B------:R-:W-:Y:S01]  /*0e90*/  LOP3.LUT R25, R16, R25, RZ, 0xfc, !PT ;  /* 0x0000001910197212 */ /* 0x000fe200078efcff */
[----:B------:R-:W1:Y:S01]  /*0ea0*/  FCHK P1, R23, R21 ;  /* 0x0000001517007302 */ /* 0x000e620000020000 */
[----:B0-----:R-:W-:-:S04]  /*0eb0*/  FFMA R15, -R21, R2, 1 ;  /* 0x3f800000150f7423 */ /* 0x001fc80000000102 */
[----:B------:R-:W-:-:S04]  /*0ec0*/  FFMA R2, R2, R15, R2 ;  /* 0x0000000f02027223 */ /* 0x000fc80000000002 */
[----:B------:R-:W-:-:S04]  /*0ed0*/  FFMA R15, R23, R2, RZ ;  /* 0x00000002170f7223 */ /* 0x000fc800000000ff */
[----:B------:R-:W-:-:S04]  /*0ee0*/  FFMA R0, -R21, R15, R23 ;  /* 0x0000000f15007223 */ /* 0x000fc80000000117 */
[----:B------:R-:W-:Y:S01]  /*0ef0*/  FFMA R0, R2, R0, R15 ;  /* 0x0000000002007223 */ /* 0x000fe2000000000f */
[----:B------:R-:W-:Y:S01]  /*0f00*/  VIADD R2, R12, 0x3 ;  /* 0x000000030c027836 */ /* 0x000fe20000000000 */
[----:B-1----:R-:W-:Y:S06]  /*0f10*/  @!P1 BRA `(.L_x_13) ;  /* 0x0000000000089947 */ /* 0x002fec0003800000 */
[----:B------:R-:W-:-:S07]  /*0f20*/  MOV R16, 0xf40 ;  /* 0x00000f4000107802 */ /* 0x000fce0000000f00 */
[----:B------:R-:W-:Y:S05]  /*0f30*/  CALL.REL.NOINC `($__internal_0_$__cuda_sm3x_div_rn_noftz_f32_slowpath) ;  /* 0x0000000800a07944 */ /* 0x000fea0003c00000 */
.L_x_13:
[----:B------:R-:W-:Y:S05]  /*0f40*/  BSYNC.RECONVERGENT B2 ;  /* 0x0000000000027941 */ /* 0x000fea0003800200 */
.L_x_12:
[----:B------:R-:W-:Y:S01]  /*0f50*/  VIADD R3, R3, 0x4 ;  /* 0x0000000403037836 */ /* 0x000fe20000000000 */
[----:B------:R-:W-:Y:S01]  /*0f60*/  FSETP.GT.AND P0, PT, R0, UR7, PT ;  /* 0x0000000700007c0b */ /* 0x000fe2000bf04000 */
[----:B------:R-:W-:Y:S02]  /*0f70*/  IMAD.MOV.U32 R17, RZ, RZ, 0x1 ;  /* 0x00000001ff117424 */ /* 0x000fe400078e00ff */
[----:B------:R-:W-:Y:S01]  /*0f80*/  VIADD R12, R12, 0x4 ;  /* 0x000000040c0c7836 */ /* 0x000fe20000000000 */
[----:B------:R-:W-:Y:S02]  /*0f90*/  ISETP.NE.AND P1, PT, R3, R4, PT ;  /* 0x000000040300720c */ /* 0x000fe40003f25270 */
[CC--:B------:R-:W-:Y:S02]  /*0fa0*/  SHF.L.U32 R15, R17.reuse, R2.reuse, RZ ;  /* 0x00000002110f7219 */ /* 0x0c0fe400000006ff */
[----:B------:R-:W-:Y:S02]  /*0fb0*/  SHF.L.U64.HI R0, R17, R2, RZ ;  /* 0x0000000211007219 */ /* 0x000fe400000102ff */
[----:B------:R-:W-:-:S02]  /*0fc0*/  SEL R15, R15, RZ, P0 ;  /* 0x000000ff0f0f7207 */ /* 0x000fc40000000000 */
[----:B------:R-:W-:Y:S02]  /*0fd0*/  SEL R0, R0, RZ, P0 ;  /* 0x000000ff00007207 */ /* 0x000fe40000000000 */
[----:B------:R-:W-:Y:S02]  /*0fe0*/  LOP3.LUT R24, R15, R20, RZ, 0xfc, !PT ;  /* 0x000000140f187212 */ /* 0x000fe400078efcff */
[----:B------:R-:W-:Y:S01]  /*0ff0*/  LOP3.LUT R25, R0, R25, RZ, 0xfc, !PT ;  /* 0x0000001900197212 */ /* 0x000fe200078efcff */
[----:B------:R-:W-:Y:S06]  /*1000*/  @P1 BRA `(.L_x_14) ;  /* 0xfffffff400541947 */ /* 0x000fec000383ffff */
.L_x_5:
[----:B------:R-:W-:Y:S05]  /*1010*/  BSYNC.RECONVERGENT B1 ;  /* 0x0000000000017941 */ /* 0x000fea0003800200 */
.L_x_4:
[----:B------:R-:W-:-:S13]  /*1020*/  ISETP.NE.AND P0, PT, R5, RZ, PT ;  /* 0x000000ff0500720c */ /* 0x000fda0003f05270 */
[----:B------:R-:W-:Y:S05]  /*1030*/  @!P0 BRA `(.L_x_3) ;  /* 0x0000000800288947 */ /* 0x000fea0003800000 */
[----:B------:R-:W-:Y:S01]  /*1040*/  ISETP.NE.AND P0, PT, R5, 0x1, PT ;  /* 0x000000010500780c */ /* 0x000fe20003f05270 */
[----:B------:R-:W-:-:S12]  /*1050*/  BSSY.RECONVERGENT B1, `(.L_x_15) ;  /* 0x0000058000017945 */ /* 0x000fd80003800200 */
[----:B------:R-:W-:Y:S05]  /*1060*/  @!P0 BRA `(.L_x_16) ;  /* 0x0000000400588947 */ /* 0x000fea0003800000 */
        /* <DEDUP_REMOVED lines=35> */
.L_x_18:
[----:B------:R-:W-:Y:S05]  /*12a0*/  BSYNC.RECONVERGENT B2 ;  /* 0x0000000000027941 */ /* 0x000fea0003800200 */
.L_x_17:
[----:B------:R-:W-:Y:S01]  /*12b0*/  LDS R3, [R2+0x1c] ;  /* 0x00001c0002037984 */ /* 0x000fe20000000800 */
[----:B------:R-:W0:Y:S01]  /*12c0*/  LDCU UR4, c[0x0][0x384] ;  /* 0x00007080ff0477ac */ /* 0x000e220008000800 */
[----:B------:R-:W-:Y:S02]  /*12d0*/  BSSY.RECONVERGENT B2, `(.L_x_19) ;  /* 0x0000025000027945 */ /* 0x000fe40003800200 */
[----:B------:R-:W1:Y:S04]  /*12e0*/  LDS R4, [R2+0x28] ;  /* 0x0000280002047984 */ /* 0x000e680000000800 */
[----:B------:R-:W-:Y:S04]  /*12f0*/  LDS R15, [R2+0x20] ;  /* 0x00002000020f7984 */ /* 0x000fe80000000800 */
[----:B------:R-:W2:Y:S01]  /*1300*/  LDS R18, [R2+0x2c] ;  /* 0x00002c0002127984 */ /* 0x000ea20000000800 */
[----:B0-----:R-:W-:Y:S01]  /*1310*/  FSETP.GT.AND P0, PT, R0, UR4, PT ;  /* 0x0000000400007c0b */ /* 0x001fe2000bf04000 */
[C-C-:B-1----:R-:W-:Y:S01]  /*1320*/  FFMA R5, R4.reuse, -0.5, R3.reuse ;  /* 0xbf00000004057823 */ /* 0x142fe20000000003 */
[----:B------:R-:W-:-:S04]  /*1330*/  FFMA R16, R4, 0.5, R3 ;  /* 0x3f00000004107823 */ /* 0x000fc80000000003 */
[----:B------:R-:W-:Y:S02]  /*1340*/  FMNMX R5, R10, R5, !PT ;  /* 0x000000050a057209 */ /* 0x000fe40007800000 */
[----:B------:R-:W-:Y:S01]  /*1350*/  FMNMX R16, R9, R16, PT ;  /* 0x0000001009107209 */ /* 0x000fe20003800000 */
[C-C-:B--2---:R-:W-:Y:S01]  /*1360*/  FFMA R3, R18.reuse, -0.5, R15.reuse ;  /* 0xbf00000012037823 */ /* 0x144fe2000000000f */
        /* <DEDUP_REMOVED lines=10> */
[CC--:B------:R-:W-:Y:S02]  /*1410*/  SHF.L.U32 R5, R15.reuse, R12.reuse, RZ ;  /* 0x0000000c0f057219 */ /* 0x0c0fe400000006ff */
[----:B------:R-:W-:Y:S01]  /*1420*/  SHF.L.U64.HI R15, R15, R12, RZ ;  /* 0x0000000c0f0f7219 */ /* 0x000fe200000102ff */
        /* <DEDUP_REMOVED lines=9> */
[----:B------:R-:W-:Y:S01]  /*14c0*/  VIADD R2, R12, 0x1 ;  /* 0x000000010c027836 */ /* 0x000fe20000000000 */
[----:B------:R-:W-:Y:S02]  /*14d0*/  SEL R3, R5, RZ, P0 ;  /* 0x000000ff05037207 */ /* 0x000fe40000000000 */
[----:B------:R-:W-:Y:S01]  /*14e0*/  SEL R4, R15, RZ, P0 ;  /* 0x000000ff0f047207 */ /* 0x000fe20000000000 */
[----:B-1----:R-:W-:Y:S06]  /*14f0*/  @!P1 BRA `(.L_x_20) ;  /* 0x0000000000089947 */ /* 0x002fec0003800000 */
[----:B------:R-:W-:-:S07]  /*1500*/  MOV R16, 0x1520 ;  /* 0x0000152000107802 */ /* 0x000fce0000000f00 */
[----:B------:R-:W-:Y:S05]  /*1510*/  CALL.REL.NOINC `($__internal_0_$__cuda_sm3x_div_rn_noftz_f32_slowpath) ;  /* 0x0000000400287944 */ /* 0x000fea0003c00000 */
.L_x_20:
[----:B------:R-:W-:Y:S05]  /*1520*/  BSYNC.RECONVERGENT B2 ;  /* 0x0000000000027941 */ /* 0x000fea0003800200 */
.L_x_19:
[----:B------:R-:W0:Y:S01]  /*1530*/  LDCU UR4, c[0x0][0x384] ;  /* 0x00007080ff0477ac */ /* 0x000e220008000800 */
[----:B------:R-:W-:Y:S02]  /*1540*/  IMAD.MOV.U32 R5, RZ, RZ, 0x1 ;  /* 0x00000001ff057424 */ /* 0x000fe400078e00ff */
[----:B------:R-:W-:Y:S01]  /*1550*/  VIADD R12, R12, 0x2 ;  /* 0x000000020c0c7836 */ /* 0x000fe20000000000 */
[----:B0-----:R-:W-:Y:S02]  /*1560*/  FSETP.GT.AND P0, PT, R0, UR4, PT ;  /* 0x0000000400007c0b */ /* 0x001fe4000bf04000 */
[CC--:B------:R-:W-:Y:S02]  /*1570*/  SHF.L.U32 R0, R5.reuse, R2.reuse, RZ ;  /* 0x0000000205007219 */ /* 0x0c0fe400000006ff */
[----:B------:R-:W-:Y:S02]  /*1580*/  SHF.L.U64.HI R2, R5, R2, RZ ;  /* 0x0000000205027219 */ /* 0x000fe400000102ff */
[----:B------:R-:W-:-:S02]  /*1590*/  SEL R0, R0, RZ, P0 ;  /* 0x000000ff00007207 */ /* 0x000fc40000000000 */
[----:B------:R-:W-:Y:S02]  /*15a0*/  SEL R2, R2, RZ, P0 ;  /* 0x000000ff02027207 */ /* 0x000fe40000000000 */
[----:B------:R-:W-:Y:S02]  /*15b0*/  LOP3.LUT R24, R24, R3, R0, 0xfe, !PT ;  /* 0x0000000318187212 */ /* 0x000fe400078efe00 */
[----:B------:R-:W-:-:S07]  /*15c0*/  LOP3.LUT R25, R25, R4, R2, 0xfe, !PT ;  /* 0x0000000419197212 */ /* 0x000fce00078efe02 */
.L_x_16:
[----:B------:R-:W-:Y:S05]  /*15d0*/  BSYNC.RECONVERGENT B1 ;  /* 0x0000000000017941 */ /* 0x000fea0003800200 */
.L_x_15:
[----:B------:R-:W-:-:S04]  /*15e0*/  LOP3.LUT R11, R11, 0x1, RZ, 0xc0, !PT ;  /* 0x000000010b0b7812 */ /* 0x000fc800078ec0ff */
[----:B------:R-:W-:-:S13]  /*15f0*/  ISETP.NE.U32.AND P0, PT, R11, 0x1, PT ;  /* 0x000000010b00780c */ /* 0x000fda0003f05070 */
[----:B------:R-:W-:Y:S05]  /*1600*/  @P0 BRA `(.L_x_3) ;  /* 0x0000000000b40947 */ /* 0x000fea0003800000 */
        /* <DEDUP_REMOVED lines=15> */
[----:B------:R-:W-:Y:S02]  /*1700*/  FFMA R6, R3, R11, R6 ;  /* 0x0000000b03067223 */ /* 0x000fe40000000006 */
[----:B------:R-:W-:Y:S01]  /*1710*/  FADD R2, -R5, R2 ;  /* 0x0000000205027221 */ /* 0x000fe20000000100 */
[----:B------:R-:W-:Y:S02]  /*1720*/  FMNMX R15, R8, R15, !PT ;  /* 0x0000000f080f7209 */ /* 0x000fe40007800000 */
[----:B------:R-:W-:-:S02]  /*1730*/  FMNMX R4, R7, R4, PT ;  /* 0x0000000407047209 */ /* 0x000fc40003800000 */
[----:B------:R-:W-:-:S03]  /*1740*/  FMNMX R2, RZ, R2, !PT ;  /* 0x00000002ff027209 */ /* 0x000fc60007800000 */
[----:B------:R-:W-:-:S05]  /*1750*/  FADD R4, -R15, R4 ;  /* 0x000000040f047221 */ /* 0x000fca0000000100 */
[----:B------:R-:W-:-:S05]  /*1760*/  FMNMX R23, RZ, R4, !PT ;  /* 0x00000004ff177209 */ /* 0x000fca0007800000 */
        /* <DEDUP_REMOVED lines=13> */
.L_x_22:
[----:B------:R-:W-:Y:S05]  /*1840*/  BSYNC.RECONVERGENT B1 ;  /* 0x0000000000017941 */ /* 0x000fea0003800200 */
.L_x_21:
[----:B------:R-:W0:Y:S01]  /*1850*/  LDCU UR4, c[0x0][0x384] ;  /* 0x00007080ff0477ac */ /* 0x000e220008000800 */
[----:B------:R-:W-:-:S05]  /*1860*/  IMAD.MOV.U32 R5, RZ, RZ, 0x1 ;  /* 0x00000001ff057424 */ /* 0x000fca00078e00ff */
[CC--:B------:R-:W-:Y:S02]  /*1870*/  SHF.L.U32 R3, R5.reuse, R12.reuse, RZ ;  /* 0x0000000c05037219 */ /* 0x0c0fe400000006ff */
[----:B0-----:R-:W-:Y:S02]  /*1880*/  FSETP.GT.AND P0, PT, R0, UR4, PT ;  /* 0x0000000400007c0b */ /* 0x001fe4000bf04000 */
[----:B------:R-:W-:Y:S02]  /*1890*/  SHF.L.U64.HI R0, R5, R12, RZ ;  /* 0x0000000c05007219 */ /* 0x000fe400000102ff */
[----:B------:R-:W-:Y:S02]  /*18a0*/  SEL R3, R3, RZ, P0 ;  /* 0x000000ff03037207 */ /* 0x000fe40000000000 */
[----:B------:R-:W-:Y:S02]  /*18b0*/  SEL R0, R0, RZ, P0 ;  /* 0x000000ff00007207 */ /* 0x000fe40000000000 */
[----:B------:R-:W-:-:S02]  /*18c0*/  LOP3.LUT R24, R3, R24, RZ, 0xfc, !PT ;  /* 0x0000001803187212 */ /* 0x000fc400078efcff */
[----:B------:R-:W-:-:S07]  /*18d0*/  LOP3.LUT R25, R0, R25, RZ, 0xfc, !PT ;  /* 0x0000001900197212 */ /* 0x000fce00078efcff */
.L_x_3:
[----:B------:R-:W-:Y:S05]  /*18e0*/  BSYNC.RECONVERGENT B0 ;  /* 0x0000000000007941 */ /* 0x000fea0003800200 */
.L_x_2:
[----:B------:R-:W0:Y:S01]  /*18f0*/  LDCU UR5, c[0x0][0x380] ;  /* 0x00007000ff0577ac */ /* 0x000e220008000800 */
[----:B------:R-:W1:Y:S01]  /*1900*/  LDC.64 R2, c[0x0][0x390] ;  /* 0x0000e400ff027b82 */ /* 0x000e620000000a00 */
[----:B0-----:R-:W-:Y:S02]  /*1910*/  ULOP3.LUT UR6, UR5, 0x8000003f, URZ, 0xc0, !UPT ;  /* 0x8000003f05067892 */ /* 0x001fe4000f8ec0ff */
[----:B------:R-:W-:Y:S02]  /*1920*/  USHF.R.S32.HI UR4, URZ, 0x1f, UR5 ;  /* 0x0000001fff047899 */ /* 0x000fe40008011405 */
[----:B------:R-:W-:Y:S02]  /*1930*/  UISETP.GT.AND UP0, UPT, UR6, URZ, UPT ;  /* 0x000000ff0600728c */ /* 0x000fe4000bf04270 */
[----:B------:R-:W-:-:S04]  /*1940*/  ULEA.HI UR4, UR4, UR5, URZ, 0x6 ;  /* 0x0000000504047291 */ /* 0x000fc8000f8f30ff */
[----:B------:R-:W-:Y:S02]  /*1950*/  USHF.R.S32.HI UR5, URZ, 0x6, UR4 ;  /* 0x00000006ff057899 */ /* 0x000fe40008011404 */
[----:B------:R-:W-:-:S03]  /*1960*/  ULEA.HI.SX32 UR4, UR4, 0x1, 0x1a ;  /* 0x0000000104047891 */ /* 0x000fc6000f8fd2ff */
[----:B------:R-:W-:-:S06]  /*1970*/  @!UP0 UIADD3 UR4, UPT, UPT, UR5, URZ, URZ ;  /* 0x000000ff05048290 */ /* 0x000fcc000fffe0ff */
[----:B------:R-:W-:-:S04]  /*1980*/  IMAD R13, R13, UR4, R14 ;  /* 0x000000040d0d7c24 */ /* 0x000fc8000f8e020e */
[----:B-1----:R-:W-:-:S05]  /*1990*/  IMAD.WIDE R2, R13, 0x8, R2 ;  /* 0x000000080d027825 */ /* 0x002fca00078e0202 */
[----:B------:R-:W-:Y:S01]  /*19a0*/  STG.E.64 desc[UR8][R2.64], R24 ;  /* 0x0000001802007986 */ /* 0x000fe2000c101b08 */
[----:B------:R-:W-:Y:S05]  /*19b0*/  EXIT ;  /* 0x000000000000794d */ /* 0x000fea0003800000 */
        .weak           $__internal_0_$__cuda_sm3x_div_rn_noftz_f32_slowpath
        .type           $__internal_0_$__cuda_sm3x_div_rn_noftz_f32_slowpath,@function
        .size           $__internal_0_$__cuda_sm3x_div_rn_noftz_f32_slowpath,(.L_x_485 - $__internal_0_$__cuda_sm3x_div_rn_noftz_f32_slowpath)
$__internal_0_$__cuda_sm3x_div_rn_noftz_f32_slowpath:
[----:B------:R-:W-:Y:S01]  /*19c0*/  SHF.R.U32.HI R15, RZ, 0x17, R21 ;  /* 0x00000017ff0f7819 */ /* 0x000fe20000011615 */
[----:B------:R-:W-:Y:S01]  /*19d0*/  BSSY.RECONVERGENT B3, `(.L_x_23) ;  /* 0x0000062000037945 */ /* 0x000fe20003800200 */
[----:B------:R-:W-:Y:S02]  /*19e0*/  SHF.R.U32.HI R18, RZ, 0x17, R23 ;  /* 0x00000017ff127819 */ /* 0x000fe40000011617 */
[----:B------:R-:W-:Y:S02]  /*19f0*/  LOP3.LUT R15, R15, 0xff, RZ, 0xc0, !PT ;  /* 0x000000ff0f0f7812 */ /* 0x000fe400078ec0ff */
[----:B------:R-:W-:-:S03]  /*1a00*/  LOP3.LUT R18, R18, 0xff, RZ, 0xc0, !PT ;  /* 0x000000ff12127812 */ /* 0x000fc600078ec0ff */
[----:B------:R-:W-:Y:S02]  /*1a10*/  VIADD R0, R15, 0xffffffff ;  /* 0xffffffff0f007836 */ /* 0x000fe40000000000 */
[----:B------:R-:W-:-:S03]  /*1a20*/  VIADD R19, R18, 0xffffffff ;  /* 0xffffffff12137836 */ /* 0x000fc60000000000 */
[----:B------:R-:W-:-:S04]  /*1a30*/  ISETP.GT.U32.AND P0, PT, R0, 0xfd, PT ;  /* 0x000000fd0000780c */ /* 0x000fc80003f04070 */
[----:B------:R-:W-:-:S13]  /*1a40*/  ISETP.GT.U32.OR P0, PT, R19, 0xfd, P0 ;  /* 0x000000fd1300780c */ /* 0x000fda0000704470 */
[----:B------:R-:W-:Y:S01]  /*1a50*/  @!P0 IMAD.MOV.U32 R17, RZ, RZ, RZ ;  /* 0x000000ffff118224 */ /* 0x000fe200078e00ff */
[----:B------:R-:W-:Y:S06]  /*1a60*/  @!P0 BRA `(.L_x_24) ;  /* 0x00000000005c8947 */ /* 0x000fec0003800000 */
[----:B------:R-:W-:Y:S02]  /*1a70*/  FSETP.GTU.FTZ.AND P0, PT, |R23|, +INF , PT ;  /* 0x7f8000001700780b */ /* 0x000fe40003f1c200 */
[----:B------:R-:W-:-:S04]  /*1a80*/  FSETP.GTU.FTZ.AND P1, PT, |R21|, +INF , PT ;  /* 0x7f8000001500780b */ /* 0x000fc80003f3c200 */
[----:B------:R-:W-:-:S13]  /*1a90*/  PLOP3.LUT P0, PT, P0, P1, PT, 0xf8, 0x8f ;  /* 0x00000000008f781c */ /* 0x000fda0000703f70 */
[----:B------:R-:W-:Y:S05]  /*1aa0*/  @P0 BRA `(.L_x_25) ;  /* 0x00000004004c0947 */ /* 0x000fea0003800000 */
[----:B------:R-:W-:-:S13]  /*1ab0*/  LOP3.LUT P0, RZ, R21, 0x7fffffff, R23, 0xc8, !PT ;  /* 0x7fffffff15ff7812 */ /* 0x000fda000780c817 */
[----:B------:R-:W-:Y:S05]  /*1ac0*/  @!P0 BRA `(.L_x_26) ;  /* 0x00000004003c8947 */ /* 0x000fea0003800000 */
[----:B------:R-:W-:Y:S02]  /*1ad0*/  FSETP.NEU.FTZ.AND P2, PT, |R23|, +INF , PT ;  /* 0x7f8000001700780b */ /* 0x000fe40003f5d200 */
[----:B------:R-:W-:Y:S02]  /*1ae0*/  FSETP.NEU.FTZ.AND P1, PT, |R21|, +INF , PT ;  /* 0x7f8000001500780b */ /* 0x000fe40003f3d200 */
[----:B------:R-:W-:-:S11]  /*1af0*/  FSETP.NEU.FTZ.AND P0, PT, |R23|, +INF , PT ;  /* 0x7f8000001700780b */ /* 0x000fd60003f1d200 */
[----:B------:R-:W-:Y:S05]  /*1b00*/  @!P1 BRA !P2, `(.L_x_26) ;  /* 0x00000004002c9947 */ /* 0x000fea0005000000 */
[----:B------:R-:W-:-:S04]  /*1b10*/  LOP3.LUT P2, RZ, R23, 0x7fffffff, RZ, 0xc0, !PT ;  /* 0x7fffffff17ff7812 */ /* 0x000fc8000784c0ff */
[----:B------:R-:W-:-:S13]  /*1b20*/  PLOP3.LUT P1, PT, P1, P2, PT, 0x2f, 0xf2 ;  /* 0x0000000000f2781c */ /* 0x000fda0000f24577 */
[----:B------:R-:W-:Y:S05]  /*1b30*/  @P1 BRA `(.L_x_27) ;  /* 0x0000000400181947 */ /* 0x000fea0003800000 */
[----:B------:R-:W-:-:S04]  /*1b40*/  LOP3.LUT P1, RZ, R21, 0x7fffffff, RZ, 0xc0, !PT ;  /* 0x7fffffff15ff7812 */ /* 0x000fc8000782c0ff */
[----:B------:R-:W-:-:S13]  /*1b50*/  PLOP3.LUT P0, PT, P0, P1, PT, 0x2f, 0xf2 ;  /* 0x0000000000f2781c */ /* 0x000fda0000702577 */
[----:B------:R-:W-:Y:S05]  /*1b60*/  @P0 BRA `(.L_x_28) ;  /* 0x0000000400000947 */ /* 0x000fea0003800000 */
[----:B------:R-:W-:Y:S02]  /*1b70*/  ISETP.GE.AND P0, PT, R19, RZ, PT ;  /* 0x000000ff1300720c */ /* 0x000fe40003f06270 */
[----:B------:R-:W-:-:S11]  /*1b80*/  ISETP.GE.AND P1, PT, R0, RZ, PT ;  /* 0x000000ff0000720c */ /* 0x000fd60003f26270 */
[----:B------:R-:W-:Y:S02]  /*1b90*/  @P0 IMAD.MOV.U32 R17, RZ, RZ, RZ ;  /* 0x000000ffff110224 */ /* 0x000fe400078e00ff */
[----:B------:R-:W-:Y:S01]  /*1ba0*/  @!P0 FFMA R23, R23, 1.84467440737095516160e+19, RZ ;  /* 0x5f80000017178823 */ /* 0x000fe200000000ff */
[----:B------:R-:W-:Y:S02]  /*1bb0*/  @!P0 IMAD.MOV.U32 R17, RZ, RZ, -0x40 ;  /* 0xffffffc0ff118424 */ /* 0x000fe400078e00ff */
[----:B------:R-:W-:Y:S02]  /*1bc0*/  @!P1 FFMA R21, R21, 1.84467440737095516160e+19, RZ ;  /* 0x5f80000015159823 */ /* 0x000fe400000000ff */
[----:B------:R-:W-:-:S07]  /*1bd0*/  @!P1 VIADD R17, R17, 0x40 ;  /* 0x0000004011119836 */ /* 0x000fce0000000000 */
.L_x_24:
[----:B------:R-:W-:Y:S01]  /*1be0*/  LEA R26, R15, 0xc0800000, 0x17 ;  /* 0xc08000000f1a7811 */ /* 0x000fe200078eb8ff */
[----:B------:R-:W-:Y:S01]  /*1bf0*/  VIADD R18, R18, 0xffffff81 ;  /* 0xffffff8112127836 */ /* 0x000fe20000000000 */
[----:B------:R-:W-:Y:S03]  /*1c00*/  BSSY.RECONVERGENT B4, `(.L_x_29) ;  /* 0x0000035000047945 */ /* 0x000fe60003800200 */
[----:B------:R-:W-:Y:S02]  /*1c10*/  IMAD.IADD R26, R21, 0x1, -R26 ;  /* 0x00000001151a7824 */ /* 0x000fe400078e0a1a */
[C---:B------:R-:W-:Y:S01]  /*1c20*/  IMAD R0, R18.reuse, -0x800000, R23 ;  /* 0xff80000012007824 */ /* 0x040fe200078e0217 */
[----:B------:R-:W-:Y:S01]  /*1c30*/  IADD3 R18, PT, PT, R18, 0x7f, -R15 ;  /* 0x0000007f12127810 */ /* 0x000fe20007ffe80f */
[----:B------:R-:W0:Y:S01]  /*1c40*/  MUFU.RCP R22, R26 ;  /* 0x0000001a00167308 */ /* 0x000e220000001000 */
[----:B------:R-:W-:-:S03]  /*1c50*/  FADD.FTZ R19, -R26, -RZ ;  /* 0x800000ff1a137221 */ /* 0x000fc60000010100 */
[----:B------:R-:W-:Y:S02]  /*1c60*/  IMAD.IADD R17, R18, 0x1, R17 ;  /* 0x0000000112117824 */ /* 0x000fe400078e0211 */
[----:B0-----:R-:W-:-:S04]  /*1c70*/  FFMA R21, R22, R19, 1 ;  /* 0x3f80000016157423 */ /* 0x001fc80000000013 */
[----:B------:R-:W-:-:S04]  /*1c80*/  FFMA R21, R22, R21, R22 ;  /* 0x0000001516157223 */ /* 0x000fc80000000016 */
[----:B------:R-:W-:-:S04]  /*1c90*/  FFMA R22, R0, R21, RZ ;  /* 0x0000001500167223 */ /* 0x000fc800000000ff */
[----:B------:R-:W-:-:S04]  /*1ca0*/  FFMA R23, R19, R22, R0 ;  /* 0x0000001613177223 */ /* 0x000fc80000000000 */
[----:B------:R-:W-:-:S04]  /*1cb0*/  FFMA R22, R21, R23, R22 ;  /* 0x0000001715167223 */ /* 0x000fc80000000016 */
[----:B------:R-:W-:-:S04]  /*1cc0*/  FFMA R19, R19, R22, R0 ;  /* 0x0000001613137223 */ /* 0x000fc80000000000 */
[----:B------:R-:W-:-:S05]  /*1cd0*/  FFMA R0, R21, R19, R22 ;  /* 0x0000001315007223 */ /* 0x000fca0000000016 */
[----:B------:R-:W-:-:S04]  /*1ce0*/  SHF.R.U32.HI R15, RZ, 0x17, R0 ;  /* 0x00000017ff0f7819 */ /* 0x000fc80000011600 */
[----:B------:R-:W-:-:S05]  /*1cf0*/  LOP3.LUT R18, R15, 0xff, RZ, 0xc0, !PT ;  /* 0x000000ff0f127812 */ /* 0x000fca00078ec0ff */
[----:B------:R-:W-:-:S04]  /*1d00*/  IMAD.IADD R15, R18, 0x1, R17 ;  /* 0x00000001120f7824 */ /* 0x000fc800078e0211 */
[----:B------:R-:W-:-:S05]  /*1d10*/  VIADD R18, R15, 0xffffffff ;  /* 0xffffffff0f127836 */ /* 0x000fca0000000000 */
[----:B------:R-:W-:-:S13]  /*1d20*/  ISETP.GE.U32.AND P0, PT, R18, 0xfe, PT ;  /* 0x000000fe1200780c */ /* 0x000fda0003f06070 */
[----:B------:R-:W-:Y:S05]  /*1d30*/  @!P0 BRA `(.L_x_30) ;  /* 0x0000000000808947 */ /* 0x000fea0003800000 */
[----:B------:R-:W-:-:S13]  /*1d40*/  ISETP.GT.AND P0, PT, R15, 0xfe, PT ;  /* 0x000000fe0f00780c */ /* 0x000fda0003f04270 */
[----:B------:R-:W-:Y:S05]  /*1d50*/  @P0 BRA `(.L_x_31) ;  /* 0x00000000006c0947 */ /* 0x000fea0003800000 */
[----:B------:R-:W-:-:S13]  /*1d60*/  ISETP.GE.AND P0, PT, R15, 0x1, PT ;  /* 0x000000010f00780c */ /* 0x000fda0003f06270 */
[----:B------:R-:W-:Y:S05]  /*1d70*/  @P0 BRA `(.L_x_32) ;  /* 0x0000000000740947 */ /* 0x000fea0003800000 */
[----:B------:R-:W-:Y:S02]  /*1d80*/  ISETP.GE.AND P0, PT, R15, -0x18, PT ;  /* 0xffffffe80f00780c */ /* 0x000fe40003f06270 */
[----:B------:R-:W-:-:S11]  /*1d90*/  LOP3.LUT R0, R0, 0x80000000, RZ, 0xc0, !PT ;  /* 0x8000000000007812 */ /* 0x000fd600078ec0ff */
[----:B------:R-:W-:Y:S05]  /*1da0*/  @!P0 BRA `(.L_x_32) ;  /* 0x0000000000688947 */ /* 0x000fea0003800000 */
[CCC-:B------:R-:W-:Y:S01]  /*1db0*/  FFMA.RZ R17, R21.reuse, R19.reuse, R22.reuse ;  /* 0x0000001315117223 */ /* 0x1c0fe2000000c016 */
[CCC-:B------:R-:W-:Y:S01]  /*1dc0*/  FFMA.RP R18, R21.reuse, R19.reuse, R22.reuse ;  /* 0x0000001315127223 */ /* 0x1c0fe20000008016 */
[----:B------:R-:W-:Y:S01]  /*1dd0*/  FFMA.RM R21, R21, R19, R22 ;  /* 0x0000001315157223 */ /* 0x000fe20000004016 */
[C---:B------:R-:W-:Y:S01]  /*1de0*/  VIADD R19, R15.reuse, 0x20 ;  /* 0x000000200f137836 */ /* 0x040fe20000000000 */
[----:B------:R-:W-:Y:S02]  /*1df0*/  ISETP.NE.AND P2, PT, R15, RZ, PT ;  /* 0x000000ff0f00720c */ /* 0x000fe40003f45270 */
[----:B------:R-:W-:Y:S02]  /*1e00*/  LOP3.LUT R17, R17, 0x7fffff, RZ, 0xc0, !PT ;  /* 0x007fffff11117812 */ /* 0x000fe400078ec0ff */
[----:B------:R-:W-:Y:S01]  /*1e10*/  ISETP.NE.AND P1, PT, R15, RZ, PT ;  /* 0x000000ff0f00720c */ /* 0x000fe20003f25270 */
[----:B------:R-:W-:Y:S01]  /*1e20*/  IMAD.MOV R15, RZ, RZ, -R15 ;  /* 0x000000ffff0f7224 */ /* 0x000fe200078e0a0f */
[----:B------:R-:W-:-:S02]  /*1e30*/  LOP3.LUT R22, R17, 0x800000, RZ, 0xfc, !PT ;  /* 0x0080000011167812 */ /* 0x000fc400078efcff */
[----:B------:R-:W-:Y:S02]  /*1e40*/  FSETP.NEU.FTZ.AND P0, PT, R18, R21, PT ;  /* 0x000000151200720b */ /* 0x000fe40003f1d000 */
[----:B------:R-:W-:Y:S02]  /*1e50*/  SHF.L.U32 R19, R22, R19, RZ ;  /* 0x0000001316137219 */ /* 0x000fe400000006ff */
[----:B------:R-:W-:Y:S02]  /*1e60*/  SEL R15, R15, RZ, P2 ;  /* 0x000000ff0f0f7207 */ /* 0x000fe40001000000 */
[----:B------:R-:W-:Y:S02]  /*1e70*/  ISETP.NE.AND P1, PT, R19, RZ, P1 ;  /* 0x000000ff1300720c */ /* 0x000fe40000f25270 */
[----:B------:R-:W-:Y:S02]  /*1e80*/  SHF.R.U32.HI R22, RZ, R15, R22 ;  /* 0x0000000fff167219 */ /* 0x000fe40000011616 */
[----:B------:R-:W-:-:S02]  /*1e90*/  PLOP3.LUT P0, PT, P0, P1, PT, 0xf8, 0x8f ;  /* 0x00000000008f781c */ /* 0x000fc40000703f70 */
[----:B------:R-:W-:Y:S02]  /*1ea0*/  SHF.R.U32.HI R17, RZ, 0x1, R22 ;  /* 0x00000001ff117819 */ /* 0x000fe40000011616 */
[----:B------:R-:W-:-:S04]  /*1eb0*/  SEL R18, RZ, 0x1, !P0 ;  /* 0x00000001ff127807 */ /* 0x000fc80004000000 */
[----:B------:R-:W-:-:S04]  /*1ec0*/  LOP3.LUT R15, R18, 0x1, R17, 0xf8, !PT ;  /* 0x00000001120f7812 */ /* 0x000fc800078ef811 */
[----:B------:R-:W-:-:S05]  /*1ed0*/  LOP3.LUT R22, R15, R22, RZ, 0xc0, !PT ;  /* 0x000000160f167212 */ /* 0x000fca00078ec0ff */
[----:B------:R-:W-:-:S05]  /*1ee0*/  IMAD.IADD R17, R17, 0x1, R22 ;  /* 0x0000000111117824 */ /* 0x000fca00078e0216 */
[----:B------:R-:W-:Y:S01]  /*1ef0*/  LOP3.LUT R0, R17, R0, RZ, 0xfc, !PT ;  /* 0x0000000011007212 */ /* 0x000fe200078efcff */
[----:B------:R-:W-:Y:S06]  /*1f00*/  BRA `(.L_x_32) ;  /* 0x0000000000107947 */ /* 0x000fec0003800000 */
.L_x_31:
[----:B------:R-:W-:-:S04]  /*1f10*/  LOP3.LUT R0, R0, 0x80000000, RZ, 0xc0, !PT ;  /* 0x8000000000007812 */ /* 0x000fc800078ec0ff */
[----:B------:R-:W-:Y:S01]  /*1f20*/  LOP3.LUT R0, R0, 0x7f800000, RZ, 0xfc, !PT ;  /* 0x7f80000000007812 */ /* 0x000fe200078efcff */
[----:B------:R-:W-:Y:S06]  /*1f30*/  BRA `(.L_x_32) ;  /* 0x0000000000047947 */ /* 0x000fec0003800000 */
.L_x_30:
[----:B------:R-:W-:-:S07]  /*1f40*/  IMAD R0, R17, 0x800000, R0 ;  /* 0x0080000011007824 */ /* 0x000fce00078e0200 */
.L_x_32:
[----:B------:R-:W-:Y:S05]  /*1f50*/  BSYNC.RECONVERGENT B4 ;  /* 0x0000000000047941 */ /* 0x000fea0003800200 */
.L_x_29:
[----:B------:R-:W-:Y:S05]  /*1f60*/  BRA `(.L_x_33) ;  /* 0x0000000000207947 */ /* 0x000fea0003800000 */
.L_x_28:
[----:B------:R-:W-:-:S04]  /*1f70*/  LOP3.LUT R21, R21, 0x80000000, R23, 0x48, !PT ;  /* 0x8000000015157812 */ /* 0x000fc800078e4817 */
[----:B------:R-:W-:Y:S01]  /*1f80*/  LOP3.LUT R0, R21, 0x7f800000, RZ, 0xfc, !PT ;  /* 0x7f80000015007812 */ /* 0x000fe200078efcff */
[----:B------:R-:W-:Y:S06]  /*1f90*/  BRA `(.L_x_33) ;  /* 0x0000000000147947 */ /* 0x000fec0003800000 */
.L_x_27:
[----:B------:R-:W-:Y:S01]  /*1fa0*/  LOP3.LUT R0, R21, 0x80000000, R23, 0x48, !PT ;  /* 0x8000000015007812 */ /* 0x000fe200078e4817 */
[----:B------:R-:W-:Y:S06]  /*1fb0*/  BRA `(.L_x_33) ;  /* 0x00000000000c7947 */ /* 0x000fec0003800000 */
.L_x_26:
[----:B------:R-:W0:Y:S01]  /*1fc0*/  MUFU.RSQ R0, -QNAN ;  /* 0xffc0000000007908 */ /* 0x000e220000001400 */
[----:B------:R-:W-:Y:S05]  /*1fd0*/  BRA `(.L_x_33) ;  /* 0x0000000000047947 */ /* 0x000fea0003800000 */
.L_x_25:
[----:B------:R-:W-:-:S07]  /*1fe0*/  FADD.FTZ R0, R23, R21 ;  /* 0x0000001517007221 */ /* 0x000fce0000010000 */
.L_x_33:
[----:B------:R-:W-:Y:S05]  /*1ff0*/  BSYNC.RECONVERGENT B3 ;  /* 0x0000000000037941 */ /* 0x000fea0003800200 */
.L_x_23:
[----:B------:R-:W-:-:S04]  /*2000*/  IMAD.MOV.U32 R17, RZ, RZ, 0x0 ;  /* 0x00000000ff117424 */ /* 0x000fc800078e00ff */
[----:B0-----:R-:W-:Y:S05]  /*2010*/  RET.REL.NODEC R16 `(_Z17nms_normal_kernelifPKfPy) ;  /* 0xffffffdc10f87950 */ /* 0x001fea0003c3ffff */
.L_x_34:
[----:B------:R-:W-:-:S00]  /*2020*/  BRA `(.L_x_34) ;  /* 0xfffffffc00fc7947 */ /* 0x000fc0000383ffff */
[----:B------:R-:W-:-:S00]  /*2030*/  NOP ;  /* 0x0000000000007918 */ /* 0x000fc00000000000 */
        /* <DEDUP_REMOVED lines=12> */
.L_x_485:


//--------------------- .text._Z10nms_kernelifPKfPy --------------------------
	.section	.text._Z10nms_kernelifPKfPy,"ax",@progbits
	.align	128
        .global         _Z10nms_kernelifPKfPy
        .type           _Z10nms_kernelifPKfPy,@function
        .size           _Z10nms_kernelifPKfPy,(.L_x_486 - _Z10nms_kernelifPKfPy)
        .other          _Z10nms_kernelifPKfPy,@"STO_CUDA_ENTRY STV_DEFAULT"
_Z10nms_kernelifPKfPy:
.text._Z10nms_kernelifPKfPy:
[----:B------:R-:W0:Y:S01]  /*0000*/  LDC R1, c[0x0][0x37c] ;  /* 0x0000df00ff017b82 */ /* 0x000e220000000800 */
[----:B------:R-:W1:Y:S07]  /*0010*/  S2R R58, SR_CTAID.X ;  /* 0x00000000003a7919 */ /* 0x000e6e0000002500 */
[----:B------:R-:W1:Y:S01]  /*0020*/  LDC R2, c[0x0][0x380] ;  /* 0x0000e000ff027b82 */ /* 0x000e620000000800 */
[----:B0-----:R-:W-:Y:S01]  /*0030*/  VIADD R1, R1, 0xffffff30 ;  /* 0xffffff3001017836 */ /* 0x001fe20000000000 */
[----:B------:R-:W0:Y:S01]  /*0040*/  LDCU.64 UR6, c[0x0][0x358] ;  /* 0x00006b00ff0677ac */ /* 0x000e220008000a00 */
[----:B------:R-:W2:Y:S01]  /*0050*/  S2R R47, SR_CTAID.Y ;  /* 0x00000000002f7919 */ /* 0x000ea20000002600 */
[----:B------:R-:W-:Y:S02]  /*0060*/  BSSY.RECONVERGENT B0, `(.L_x_35) ;  /* 0x0000030000007945 */ /* 0x000fe40003800200 */
[----:B------:R-:W-:Y:S01]  /*0070*/  R2UR UR10, R1 ;  /* 0x00000000010a72ca */ /* 0x000fe200000e0000 */
[----:B------:R-:W3:Y:S01]  /*0080*/  S2R R21, SR_TID.X ;  /* 0x0000000000157919 */ /* 0x000ee20000002100 */
[----:B-1----:R-:W-:-:S02]  /*0090*/  IMAD R0, R58, -0x40, R2 ;  /* 0xffffffc03a007824 */ /* 0x002fc400078e0202 */
[----:B--2---:R-:W-:-:S03]  /*00a0*/  IMAD R2, R47, -0x40, R2 ;  /* 0xffffffc02f027824 */ /* 0x004fc600078e0202 */
[----:B------:R-:W-:-:S04]  /*00b0*/  I2FP.F32.S32 R0, R0 ;  /* 0x0000000000007245 */ /* 0x000fc80000201400 */
[----:B------:R-:W-:Y:S02]  /*00c0*/  FMNMX R0, R0, 64, PT ;  /* 0x4280000000007809 */ /* 0x000fe40003800000 */
[----:B------:R-:W-:Y:S02]  /*00d0*/  I2FP.F32.S32 R2, R2 ;  /* 0x0000000200027245 */ /* 0x000fe40000201400 */
[----:B------:R-:W3:Y:S02]  /*00e0*/  F2I.TRUNC.NTZ R48, R0 ;  /* 0x0000000000307305 */ /* 0x000ee4000020f100 */
[----:B------:R-:W-:-:S06]  /*00f0*/  FMNMX R2, R2, 64, PT ;  /* 0x4280000002027809 */ /* 0x000fcc0003800000 */
[----:B------:R-:W1:Y:S01]  /*0100*/  F2I.TRUNC.NTZ R2, R2 ;  /* 0x0000000200027305 */ /* 0x000e62000020f100 */
[C---:B---3--:R-:W-:Y:S02]  /*0110*/  ISETP.GE.U32.AND P0, PT, R21.reuse, R48, PT ;  /* 0x000000301500720c */ /* 0x048fe40003f06070 */
[----:B-1----:R-:W-:-:S11]  /*0120*/  ISETP.GE.U32.AND P1, PT, R21, R2, PT ;  /* 0x000000021500720c */ /* 0x002fd60003f26070 */
[----:B0-----:R-:W-:Y:S05]  /*0130*/  @P0 BRA `(.L_x_36) ;  /* 0x0000000000880947 */ /* 0x001fea0003800000 */
[----:B------:R-:W0:Y:S01]  /*0140*/  LDC.64 R14, c[0x0][0x388] ;  /* 0x0000e200ff0e7b82 */ /* 0x000e220000000a00 */
[----:B------:R-:W-:-:S04]  /*0150*/  IMAD R0, R58, 0x40, R21 ;  /* 0x000000403a007824 */ /* 0x000fc800078e0215 */
[----:B------:R-:W-:-:S04]  /*0160*/  IMAD R5, R0, 0x7, RZ ;  /* 0x0000000700057824 */ /* 0x000fc800078e02ff */
[C---:B------:R-:W-:Y:S01]  /*0170*/  VIADD R9, R5.reuse, 0x2 ;  /* 0x0000000205097836 */ /* 0x040fe20000000000 */
[C---:B------:R-:W-:Y:S01]  /*0180*/  IADD3 R7, PT, PT, R5.reuse, 0x1, RZ ;  /* 0x0000000105077810 */ /* 0x040fe20007ffe0ff */
[C---:B------:R-:W-:Y:S01]  /*0190*/  VIADD R11, R5.reuse, 0x3 ;  /* 0x00000003050b7836 */ /* 0x040fe20000000000 */
[C---:B------:R-:W-:Y:S01]  /*01a0*/  IADD3 R13, PT, PT, R5.reuse, 0x4, RZ ;  /* 0x00000004050d7810 */ /* 0x040fe20007ffe0ff */
[C---:B------:R-:W-:Y:S02]  /*01b0*/  VIADD R17, R5.reuse, 0x5 ;  /* 0x0000000505117836 */ /* 0x040fe40000000000 */
[C---:B------:R-:W-:Y:S02]  /*01c0*/  VIADD R19, R5.reuse, 0x6 ;  /* 0x0000000605137836 */ /* 0x040fe40000000000 */
        /* <DEDUP_REMOVED lines=14> */
[----:B0-----:R-:W0:Y:S01]  /*02b0*/  S2R R3, SR_CgaCtaId ;  /* 0x0000000000037919 */ /* 0x001e220000008800 */
[----:B------:R-:W-:-:S04]  /*02c0*/  MOV R0, 0x400 ;  /* 0x0000040000007802 */ /* 0x000fc80000000f00 */
[----:B0-----:R-:W-:-:S05]  /*02d0*/  LEA R0, R3, R0, 0x18 ;  /* 0x0000000003007211 */ /* 0x001fca00078ec0ff */
        /* <DEDUP_REMOVED lines=8> */
.L_x_36:
[----:B------:R-:W-:Y:S05]  /*0360*/  BSYNC.RECONVERGENT B0 ;  /* 0x0000000000007941 */ /* 0x000fea0003800200 */
.L_x_35:
[----:B------:R-:W-:Y:S06]  /*0370*/  BAR.SYNC.DEFER_BLOCKING 0x0 ;  /* 0x0000000000007b1d */ /* 0x000fec0000010000 */
[----:B------:R-:W-:Y:S05]  /*0380*/  @P1 EXIT ;  /* 0x000000000000194d */ /* 0x000fea0003800000 */
[----:B------:R-:W-:Y:S01]  /*0390*/  ISETP.NE.AND P0, PT, R47, R58, PT ;  /* 0x0000003a2f00720c */ /* 0x000fe20003f05270 */
[----:B------:R-:W-:Y:S01]  /*03a0*/  BSSY.RECONVERGENT B0, `(.L_x_37) ;  /* 0x0000946000007945 */ /* 0x000fe20003800200 */
[----:B------:R-:W-:Y:S01]  /*03b0*/  IADD3 R0, PT, PT, R21, 0x1, RZ ;  /* 0x0000000115007810 */ /* 0x000fe20007ffe0ff */
[----:B------:R-:W-:Y:S02]  /*03c0*/  HFMA2 R45, -RZ, RZ, 0, 0 ;  /* 0x00000000ff2d7431 */ /* 0x000fe400000001ff */
[----:B------:R-:W-:Y:S01]  /*03d0*/  IMAD R47, R47, 0x40, R21 ;  /* 0x000000402f2f7824 */ /* 0x000fe200078e0215 */
[----:B------:R-:W-:Y:S01]  /*03e0*/  SEL R39, R0, RZ, !P0 ;  /* 0x000000ff00277207 */ /* 0x000fe20004000000 */
[----:B------:R-:W-:-:S03]  /*03f0*/  IMAD.MOV.U32 R46, RZ, RZ, RZ ;  /* 0x000000ffff2e7224 */ /* 0x000fc600078e00ff */
[----:B------:R-:W-:-:S13]  /*0400*/  ISETP.GE.AND P0, PT, R39, R48, PT ;  /* 0x000000302700720c */ /* 0x000fda0003f06270 */
[----:B------:R-:W-:Y:S05]  /*0410*/  @P0 BRA `(.L_x_38) ;  /* 0x0000009000f80947 */ /* 0x000fea0003800000 */
[----:B0-----:R-:W0:Y:S01]  /*0420*/  LDC.64 R2, c[0x0][0x388] ;  /* 0x0000e200ff027b82 */ /* 0x001e220000000a00 */
[----:B------:R-:W-:-:S04]  /*0430*/  IMAD R5, R47, 0x7, RZ ;  /* 0x000000072f057824 */ /* 0x000fc800078e02ff */
[----:B0-----:R-:W-:-:S05]  /*0440*/  IMAD.WIDE.U32 R2, R5, 0x4, R2 ;  /* 0x0000000405027825 */ /* 0x001fca00078e0002 */
[----:B------:R-:W2:Y:S04]  /*0450*/  LDG.E R44, desc[UR6][R2.64+0x18] ;  /* 0x00001806022c7981 */ /* 0x000ea8000c1e1900 */
[----:B------:R-:W3:Y:S04]  /*0460*/  LDG.E R18, desc[UR6][R2.64+0xc] ;  /* 0x00000c0602127981 */ /* 0x000ee8000c1e1900 */
[----:B------:R-:W4:Y:S04]  /*0470*/  LDG.E R13, desc[UR6][R2.64+0x10] ;  /* 0x00001006020d7981 */ /* 0x000f28000c1e1900 */
[----:B------:R-:W5:Y:S04]  /*0480*/  LDG.E R43, desc[UR6][R2.64] ;  /* 0x00000006022b7981 */ /* 0x000f68000c1e1900 */
[----:B------:R0:W5:Y:S01]  /*0490*/  LDG.E R42, desc[UR6][R2.64+0x4] ;  /* 0x00000406022a7981 */ /* 0x000162000c1e1900 */
[----:B------:R-:W-:Y:S01]  /*04a0*/  IMAD.MOV.U32 R34, RZ, RZ, 0x3f000000 ;  /* 0x3f000000ff227424 */ /* 0x000fe200078e00ff */
[----:B------:R-:W-:Y:S01]  /*04b0*/  MOV R45, RZ ;  /* 0x000000ff002d7202 */ /* 0x000fe20000000f00 */
[----:B------:R-:W-:-:S02]  /*04c0*/  IMAD.MOV.U32 R46, RZ, RZ, RZ ;  /* 0x000000ffff2e7224 */ /* 0x000fc400078e00ff */
[C---:B------:R-:W-:Y:S02]  /*04d0*/  VIADD R38, R1.reuse, 0x20 ;  /* 0x0000002001267836 */ /* 0x040fe40000000000 */
[----:B------:R-:W-:Y:S02]  /*04e0*/  VIADD R37, R1, 0x50 ;  /* 0x0000005001257836 */ /* 0x000fe40000000000 */
[C---:B--2---:R-:W-:Y:S01]  /*04f0*/  FMUL R0, R44.reuse, 0.63661974668502807617 ;  /* 0x3f22f9832c007820 */ /* 0x044fe20000400000 */
[C---:B------:R-:W-:Y:S01]  /*0500*/  FMUL R5, R44.reuse, -0.63661974668502807617 ;  /* 0xbf22f9832c057820 */ /* 0x040fe20000400000 */
[----:B------:R-:W-:Y:S01]  /*0510*/  FADD R36, -R44, -RZ ;  /* 0x800000ff2c247221 */ /* 0x000fe20000000100 */
[----:B------:R-:W-:Y:S01]  /*0520*/  SHF.R.U32.HI R32, RZ, 0x17, R44 ;  /* 0x00000017ff207819 */ /* 0x000fe2000001162c */
[-C--:B---3--:R-:W-:Y:S01]  /*0530*/  FFMA R35, R18, R34.reuse, 0.0099999997764825820923 ;  /* 0x3c23d70a12237423 */ /* 0x088fe20000000022 */
[----:B------:R-:W-:Y:S01]  /*0540*/  FSETP.GE.AND P0, PT, |R44|, 105615, PT ;  /* 0x47ce47802c00780b */ /* 0x000fe20003f06200 */
[----:B------:R-:W1:Y:S01]  /*0550*/  F2I.NTZ R0, R0 ;  /* 0x0000000000007305 */ /* 0x000e620000203100 */
[----:B------:R-:W-:Y:S01]  /*0560*/  SHF.R.U32.HI R30, RZ, 0x17, R36 ;  /* 0x00000017ff1e7819 */ /* 0x000fe20000011624 */
[----:B----4-:R-:W-:Y:S01]  /*0570*/  FFMA R34, R13, R34, 0.0099999997764825820923 ;  /* 0x3c23d70a0d227423 */ /* 0x010fe20000000022 */
[----:B0-----:R-:W-:Y:S01]  /*0580*/  LOP3.LUT R2, R32, 0xe0, RZ, 0xc0, !PT ;  /* 0x000000e020027812 */ /* 0x001fe200078ec0ff */
[----:B------:R-:W-:Y:S01]  /*0590*/  FMUL R33, R18, R13 ;  /* 0x0000000d12217220 */ /* 0x000fe20000400000 */
[----:B------:R-:W-:Y:S01]  /*05a0*/  LOP3.LUT R3, R30, 0xe0, RZ, 0xc0, !PT ;  /* 0x000000e01e037812 */ /* 0x000fe200078ec0ff */
[--C-:B-----5:R-:W-:Y:S01]  /*05b0*/  FFMA R16, R18, -0.5, R43.reuse ;  /* 0xbf00000012107823 */ /* 0x120fe2000000002b */
[----:B------:R-:W-:Y:S01]  /*05c0*/  FSETP.EQ.OR P1, PT, |R44|, +INF , !P0 ;  /* 0x7f8000002c00780b */ /* 0x000fe20004722600 */
[----:B------:R-:W0:Y:S01]  /*05d0*/  F2I.NTZ R5, R5 ;  /* 0x0000000500057305 */ /* 0x000e220000203100 */
[----:B------:R-:W-:Y:S01]  /*05e0*/  VIADD R2, R2, 0xffffff80 ;  /* 0xffffff8002027836 */ /* 0x000fe20000000000 */
[----:B------:R-:W-:Y:S01]  /*05f0*/  SHF.L.U32 R28, R36, 0x8, RZ ;  /* 0x00000008241c7819 */ /* 0x000fe200000006ff */
[----:B------:R-:W-:Y:S01]  /*0600*/  VIADD R3, R3, 0xffffff80 ;  /* 0xffffff8003037836 */ /* 0x000fe20000000000 */
[----:B------:R-:W-:Y:S01]  /*0610*/  LOP3.LUT R30, R30, 0x1f, RZ, 0xc0, !PT ;  /* 0x0000001f1e1e7812 */ /* 0x000fe200078ec0ff */
[C---:B------:R-:W-:Y:S01]  /*0620*/  FFMA R17, R13.reuse, -0.5, R42 ;  /* 0xbf0000000d117823 */ /* 0x040fe2000000002a */
[----:B------:R-:W-:Y:S01]  /*0630*/  SHF.R.U32.HI R26, RZ, 0x5, R2 ;  /* 0x00000005ff1a7819 */ /* 0x000fe20000011602 */
[----:B------:R-:W-:Y:S01]  /*0640*/  FFMA R18, R18, 0.5, R43 ;  /* 0x3f00000012127823 */ /* 0x000fe2000000002b */
[----:B-1----:R-:W-:Y:S01]  /*0650*/  I2FP.F32.S32 R41, R0 ;  /* 0x0000000000297245 */ /* 0x002fe20000201400 */
[----:B------:R-:W-:Y:S01]  /*0660*/  FFMA R13, R13, 0.5, R42 ;  /* 0x3f0000000d0d7823 */ /* 0x000fe2000000002a */
[----:B------:R-:W-:Y:S01]  /*0670*/  SEL R31, R0, RZ, !P0 ;  /* 0x000000ff001f7207 */ /* 0x000fe20004000000 */
[----:B------:R-:W-:Y:S01]  /*0680*/  IMAD R26, R26, -0x4, R1 ;  /* 0xfffffffc1a1a7824 */ /* 0x000fe200078e0201 */
[----:B------:R-:W-:Y:S01]  /*0690*/  SHF.R.U32.HI R0, RZ, 0x5, R3 ;  /* 0x00000005ff007819 */ /* 0x000fe20000011603 */
[----:B------:R-:W-:Y:S01]  /*06a0*/  FFMA R4, R41, -1.5707962512969970703, R44 ;  /* 0xbfc90fda29047823 */ /* 0x000fe2000000002c */
[----:B------:R-:W-:-:S02]  /*06b0*/  P2R R24, PR, RZ, 0x2 ;  /* 0x00000002ff187803 */ /* 0x000fc40000000000 */
[----:B0-----:R-:W-:Y:S01]  /*06c0*/  I2FP.F32.S32 R7, R5 ;  /* 0x0000000500077245 */ /* 0x001fe20000201400 */
[----:B------:R-:W-:Y:S01]  /*06d0*/  FFMA R4, R41, -7.5497894158615963534e-08, R4 ;  /* 0xb3a2216829047823 */ /* 0x000fe20000000004 */
[----:B------:R-:W-:Y:S01]  /*06e0*/  LOP3.LUT R32, R32, 0x1f, RZ, 0xc0, !PT ;  /* 0x0000001f20207812 */ /* 0x000fe200078ec0ff */
[----:B------:R-:W-:Y:S01]  /*06f0*/  IMAD R25, R0, -0x4, R1 ;  /* 0xfffffffc00197824 */ /* 0x000fe200078e0201 */
[----:B------:R-:W-:Y:S01]  /*0700*/  SEL R29, R5, RZ, !P0 ;  /* 0x000000ff051d7207 */ /* 0x000fe20004000000 */
[----:B------:R-:W-:Y:S01]  /*0710*/  FFMA R6, R7, -1.5707962512969970703, -R44 ;  /* 0xbfc90fda07067823 */ /* 0x000fe2000000082c */
[----:B------:R-:W-:Y:S01]  /*0720*/  FFMA R41, R41, -5.3903029534742383927e-15, R4 ;  /* 0xa7c234c529297823 */ /* 0x000fe20000000004 */
[----:B------:R-:W-:Y:S01]  /*0730*/  LOP3.LUT R28, R28, 0x80000000, RZ, 0xfc, !PT ;  /* 0x800000001c1c7812 */ /* 0x000fe200078efcff */
[----:B------:R-:W-:Y:S01]  /*0740*/  @P0 FMUL R41, RZ, R44 ;  /* 0x0000002cff290220 */ /* 0x000fe20000400000 */
[----:B------:R-:W-:Y:S01]  /*0750*/  FFMA R6, R7, -7.5497894158615963534e-08, R6 ;  /* 0xb3a2216807067823 */ /* 0x000fe20000000006 */
[----:B------:R-:W-:-:S03]  /*0760*/  IADD3 R27, PT, PT, -R30, 0x20, RZ ;  /* 0x000000201e1b7810 */ /* 0x000fc60007ffe1ff */
[----:B------:R-:W-:Y:S01]  /*0770*/  FFMA R40, R7, -5.3903029534742383927e-15, R6 ;  /* 0xa7c234c507287823 */ /* 0x000fe20000000006 */
[----:B------:R-:W-:-:S07]  /*0780*/  @P0 FMUL R40, RZ, -R44 ;  /* 0x8000002cff280220 */ /* 0x000fce0000400000 */
.L_x_176:
[----:B0-----:R-:W0:Y:S01]  /*0790*/  S2R R3, SR_CgaCtaId ;  /* 0x0000000000037919 */ /* 0x001e220000008800 */
[----:B------:R-:W-:Y:S01]  /*07a0*/  MOV R0, 0x400 ;  /* 0x0000040000007802 */ /* 0x000fe20000000f00 */
[----:B------:R-:W-:Y:S01]  /*07b0*/  IMAD.MOV.U32 R14, RZ, RZ, R16 ;  /* 0x000000ffff0e7224 */ /* 0x000fe200078e0010 */
[----:B------:R-:W-:Y:S01]  /*07c0*/  MOV R12, R18 ;  /* 0x00000012000c7202 */ /* 0x000fe20000000f00 */
[----:B------:R-:W-:Y:S01]  /*07d0*/  IMAD.MOV.U32 R15, RZ, RZ, R13 ;  /* 0x000000ffff0f7224 */ /* 0x000fe200078e000d */
[----:B------:R-:W-:Y:S01]  /*07e0*/  MOV R19, R17 ;  /* 0x0000001100137202 */ /* 0x000fe20000000f00 */
[----:B------:R-:W-:Y:S01]  /*07f0*/  BSSY.RECONVERGENT B1, `(.L_x_39) ;  /* 0x0000040000017945 */ /* 0x000fe20003800200 */
[----:B------:R-:W-:Y:S01]  /*0800*/  ISETP.NE.AND P0, PT, R24, RZ, PT ;  /* 0x000000ff1800720c */ /* 0x000fe20003f05270 */
[----:B------:R-:W-:Y:S01]  /*0810*/  IMAD.MOV.U32 R4, RZ, RZ, R31 ;  /* 0x000000ffff047224 */ /* 0x000fe200078e001f */
[----:B------:R-:W-:Y:S01]  /*0820*/  STL.128 [R1+0x30], R12 ;  /* 0x0000300c01007387 */ /* 0x000fe20000100c00 */
[----:B------:R-:W-:-:S02]  /*0830*/  IADD3 R2, PT, PT, -R32, 0x20, RZ ;  /* 0x0000002020027810 */ /* 0x000fc40007ffe1ff */
[----:B------:R-:W-:Y:S01]  /*0840*/  MOV R5, R41 ;  /* 0x0000002900057202 */ /* 0x000fe20000000f00 */
[----:B------:R-:W-:Y:S01]  /*0850*/  STL.128 [R1+0x20], R16 ;  /* 0x0000201001007387 */ /* 0x000fe20000100c00 */
[----:B0-----:R-:W-:Y:S01]  /*0860*/  LEA R0, R3, R0, 0x18 ;  /* 0x0000000003007211 */ /* 0x001fe200078ec0ff */
[----:B------:R-:W-:-:S04]  /*0870*/  IMAD.SHL.U32 R3, R44, 0x100, RZ ;  /* 0x000001002c037824 */ /* 0x000fc800078e00ff */
[----:B------:R-:W-:Y:S01]  /*0880*/  IMAD R0, R39, 0x1c, R0 ;  /* 0x0000001c27007824 */ /* 0x000fe200078e0200 */
[----:B------:R-:W-:-:S04]  /*0890*/  LOP3.LUT R3, R3, 0x80000000, RZ, 0xfc, !PT ;  /* 0x8000000003037812 */ /* 0x000fc800078efcff */
[----:B------:R-:W-:Y:S04]  /*08a0*/  LDS R62, [R0+0xc] ;  /* 0x00000c00003e7984 */ /* 0x000fe80000000800 */
[----:B------:R-:W0:Y:S04]  /*08b0*/  LDS R61, [R0+0x10] ;  /* 0x00001000003d7984 */ /* 0x000e280000000800 */
[----:B------:R-:W1:Y:S04]  /*08c0*/  LDS R59, [R0+0x18] ;  /* 0x00001800003b7984 */ /* 0x000e680000000800 */
[----:B--2---:R-:W2:Y:S04]  /*08d0*/  LDS R49, [R0] ;  /* 0x0000000000317984 */ /* 0x004ea80000000800 */
[----:B------:R0:W3:Y:S02]  /*08e0*/  LDS R60, [R0+0x4] ;  /* 0x00000400003c7984 */ /* 0x0000e40000000800 */
[----:B0-----:R-:W-:Y:S01]  /*08f0*/  FMUL R0, R62, R61 ;  /* 0x0000003d3e007220 */ /* 0x001fe20000400000 */
[----:B------:R-:W-:Y:S06]  /*0900*/  @P0 BRA `(.L_x_40) ;  /* 0x0000000000b80947 */ /* 0x000fec0003800000 */
[----:B------:R-:W-:Y:S01]  /*0910*/  IMAD.MOV.U32 R8, RZ, RZ, RZ ;  /* 0x000000ffff087224 */ /* 0x000fe200078e00ff */
[----:B------:R-:W0:Y:S01]  /*0920*/  LDCU.64 UR8, c[0x4][URZ] ;  /* 0x01000000ff0877ac */ /* 0x000e220008000a00 */
[----:B------:R-:W-:Y:S01]  /*0930*/  IMAD.MOV.U32 R4, RZ, RZ, R1 ;  /* 0x000000ffff047224 */ /* 0x000fe200078e0001 */
[----:B------:R-:W-:Y:S01]  /*0940*/  UMOV UR5, URZ ;  /* 0x000000ff00057c82 */ /* 0x000fe20008000000 */
[----:B------:R-:W-:-:S05]  /*0950*/  UMOV UR4, URZ ;  /* 0x000000ff00047c82 */ /* 0x000fca0008000000 */
.L_x_41:
[----:B0-----:R-:W-:Y:S01]  /*0960*/  MOV R10, UR8 ;  /* 0x00000008000a7c02 */ /* 0x001fe20008000f00 */
[----:B------:R-:W-:-:S05]  /*0970*/  IMAD.U32 R11, RZ, RZ, UR9 ;  /* 0x00000009ff0b7e24 */ /* 0x000fca000f8e00ff */
[----:B------:R-:W4:Y:S01]  /*0980*/  LDG.E.CONSTANT R6, desc[UR6][R10.64] ;  /* 0x000000060a067981 */ /* 0x000f22000c1e9900 */
[----:B------:R-:W-:Y:S02]  /*0990*/  UIADD3 UR8, UP0, UPT, UR8, 0x4, URZ ;  /* 0x0000000408087890 */ /* 0x000fe4000ff1e0ff */
[----:B------:R-:W-:Y:S02]  /*09a0*/  UIADD3 UR4, UPT, UPT, UR4, 0x1, URZ ;  /* 0x0000000104047890 */ /* 0x000fe4000fffe0ff */
[----:B------:R-:W-:Y:S02]  /*09b0*/  UIADD3.X UR9, UPT, UPT, URZ, UR9, URZ, UP0, !UPT ;  /* 0x00000009ff097290 */ /* 0x000fe400087fe4ff */
[----:B------:R-:W-:Y:S01]  /*09c0*/  UISETP.NE.AND UP0, UPT, UR4, 0x6, UPT ;  /* 0x000000060400788c */ /* 0x000fe2000bf05270 */
[----:B----4-:R-:W-:-:S03]  /*09d0*/  IMAD.WIDE.U32 R6, R6, R3, RZ ;  /* 0x0000000306067225 */ /* 0x010fc600078e00ff */
[----:B------:R-:W-:-:S04]  /*09e0*/  IADD3 R5, P0, PT, R6, R8, RZ ;  /* 0x0000000806057210 */ /* 0x000fc80007f1e0ff */
[----:B------:R-:W-:Y:S01]  /*09f0*/  IADD3.X R8, PT, PT, R7, UR5, RZ, P0, !PT ;  /* 0x0000000507087c10 */ /* 0x000fe200087fe4ff */
[----:B------:R0:W-:Y:S02]  /*0a00*/  STL [R4], R5 ;  /* 0x0000000504007387 */ /* 0x0001e40000100800 */
[----:B0-----:R-:W-:Y:S01]  /*0a10*/  VIADD R4, R4, 0x4 ;  /* 0x0000000404047836 */ /* 0x001fe20000000000 */
[----:B------:R-:W-:Y:S06]  /*0a20*/  BRA.U UP0, `(.L_x_41) ;  /* 0xfffffffd00cc7547 */ /* 0x000fec000b83ffff */
[----:B------:R-:W-:Y:S01]  /*0a30*/  ISETP.NE.AND P0, PT, R32, RZ, PT ;  /* 0x000000ff2000720c */ /* 0x000fe20003f05270 */
[----:B------:R0:W-:Y:S04]  /*0a40*/  STL [R1+0x18], R8 ;  /* 0x0000180801007387 */ /* 0x0001e80000100800 */
[----:B------:R-:W4:Y:S04]  /*0a50*/  LDL R7, [R26+0x14] ;  /* 0x000014001a077983 */ /* 0x000f280000100800 */
[----:B------:R-:W5:Y:S04]  /*0a60*/  LDL R5, [R26+0x18] ;  /* 0x000018001a057983 */ /* 0x000f680000100800 */
[----:B------:R-:W2:Y:S01]  /*0a70*/  @P0 LDL R11, [R26+0x10] ;  /* 0x000010001a0b0983 */ /* 0x000ea20000100800 */
[----:B------:R-:W-:Y:S01]  /*0a80*/  UMOV UR4, 0x54442d19 ;  /* 0x54442d1900047882 */ /* 0x000fe20000000000 */
[----:B------:R-:W-:Y:S01]  /*0a90*/  UMOV UR5, 0x3bf921fb ;  /* 0x3bf921fb00057882 */ /* 0x000fe20000000000 */
[----:B----4-:R-:W-:-:S02]  /*0aa0*/  @P0 SHF.L.U32 R6, R7, R32, RZ ;  /* 0x0000002007060219 */ /* 0x010fc400000006ff */
[----:B------:R-:W-:Y:S02]  /*0ab0*/  @P0 SHF.R.U32.HI R9, RZ, R2, R7 ;  /* 0x00000002ff090219 */ /* 0x000fe40000011607 */
[----:B-----5:R-:W-:Y:S02]  /*0ac0*/  @P0 SHF.L.U32 R4, R5, R32, RZ ;  /* 0x0000002005040219 */ /* 0x020fe400000006ff */
[----:B--2---:R-:W-:Y:S02]  /*0ad0*/  @P0 SHF.R.U32.HI R11, RZ, R2, R11 ;  /* 0x00000002ff0b0219 */ /* 0x004fe4000001160b */
[----:B------:R-:W-:-:S03]  /*0ae0*/  @P0 IADD3 R5, PT, PT, R4, R9, RZ ;  /* 0x0000000904050210 */ /* 0x000fc60007ffe0ff */
[----:B------:R-:W-:-:S05]  /*0af0*/  @P0 IMAD.IADD R7, R6, 0x1, R11 ;  /* 0x0000000106070824 */ /* 0x000fca00078e020b */
[C---:B------:R-:W-:Y:S01]  /*0b00*/  SHF.L.W.U32.HI R9, R7.reuse, 0x2, R5 ;  /* 0x0000000207097819 */ /* 0x040fe20000010e05 */
[----:B------:R-:W-:-:S03]  /*0b10*/  IMAD.SHL.U32 R7, R7, 0x4, RZ ;  /* 0x0000000407077824 */ /* 0x000fc600078e00ff */
[----:B------:R-:W-:-:S04]  /*0b20*/  SHF.R.S32.HI R4, RZ, 0x1f, R9 ;  /* 0x0000001fff047819 */ /* 0x000fc80000011409 */
[C---:B------:R-:W-:Y:S02]  /*0b30*/  LOP3.LUT R10, R4.reuse, R7, RZ, 0x3c, !PT ;  /* 0x00000007040a7212 */ /* 0x040fe400078e3cff */
[----:B------:R-:W-:-:S04]  /*0b40*/  LOP3.LUT R11, R4, R9, RZ, 0x3c, !PT ;  /* 0x00000009040b7212 */ /* 0x000fc800078e3cff */
[----:B------:R-:W2:Y:S01]  /*0b50*/  I2F.F64.S64 R6, R10 ;  /* 0x0000000a00067312 */ /* 0x000ea20000301c00 */
[----:B------:R-:W-:Y:S01]  /*0b60*/  ISETP.GE.AND P0, PT, R44, RZ, PT ;  /* 0x000000ff2c00720c */ /* 0x000fe20003f06270 */
[----:B--2---:R-:W-:Y:S01]  /*0b70*/  DMUL R6, R6, UR4 ;  /* 0x0000000406067c28 */ /* 0x004fe20008000000 */
[----:B0-----:R-:W-:Y:S02]  /*0b80*/  LOP3.LUT R8, R9, R44, RZ, 0x3c, !PT ;  /* 0x0000002c09087212 */ /* 0x001fe400078e3cff */
[----:B------:R-:W-:-:S07]  /*0b90*/  SHF.R.U32.HI R4, RZ, 0x1e, R5 ;  /* 0x0000001eff047819 */ /* 0x000fce0000011605 */
[----:B------:R-:W0:Y:S01]  /*0ba0*/  F2F.F32.F64 R6, R6 ;  /* 0x0000000600067310 */ /* 0x000e220000301000 */
[----:B------:R-:W-:Y:S02]  /*0bb0*/  ISETP.GE.AND P1, PT, R8, RZ, PT ;  /* 0x000000ff0800720c */ /* 0x000fe40003f26270 */
[----:B------:R-:W-:-:S04]  /*0bc0*/  LEA.HI R4, R9, R4, RZ, 0x1 ;  /* 0x0000000409047211 */ /* 0x000fc800078f08ff */
[----:B------:R-:W-:Y:S02]  /*0bd0*/  @!P0 IADD3 R4, PT, PT, -R4, RZ, RZ ;  /* 0x000000ff04048210 */ /* 0x000fe40007ffe1ff */
[----:B0-----:R-:W-:-:S07]  /*0be0*/  FSEL R5, -R6, R6, !P1 ;  /* 0x0000000606057208 */ /* 0x001fce0004800100 */
.L_x_40:
[----:B------:R-:W-:Y:S05]  /*0bf0*/  BSYNC.RECONVERGENT B1 ;  /* 0x0000000000017941 */ /* 0x000fea0003800200 */
.L_x_39:
[----:B------:R-:W-:Y:S02]  /*0c00*/  IMAD.MOV.U32 R10, RZ, RZ, 0x37cbac00 ;  /* 0x37cbac00ff0a7424 */ /* 0x000fe400078e00ff */
[----:B------:R-:W-:Y:S01]  /*0c10*/  FMUL R7, R5, R5 ;  /* 0x0000000505077220 */ /* 0x000fe20000400000 */
[C---:B------:R-:W-:Y:S01]  /*0c20*/  LOP3.LUT R8, R4.reuse, 0x1, RZ, 0xc0, !PT ;  /* 0x0000000104087812 */ /* 0x040fe200078ec0ff */
[----:B------:R-:W-:Y:S01]  /*0c30*/  IMAD.MOV.U32 R11, RZ, RZ, 0x3c0885e4 ;  /* 0x3c0885e4ff0b7424 */ /* 0x000fe200078e00ff */
[----:B------:R-:W-:Y:S01]  /*0c40*/  IADD3 R4, PT, PT, R4, 0x1, RZ ;  /* 0x0000000104047810 */ /* 0x000fe20007ffe0ff */
[----:B------:R-:W-:Y:S01]  /*0c50*/  FFMA R6, R7, R10, -0.0013887860113754868507 ;  /* 0xbab607ed07067423 */ /* 0x000fe2000000000a */
[----:B------:R-:W-:Y:S01]  /*0c60*/  ISETP.NE.U32.AND P0, PT, R8, 0x1, PT ;  /* 0x000000010800780c */ /* 0x000fe20003f05070 */
[----:B------:R-:W-:Y:S01]  /*0c70*/  IMAD.MOV.U32 R12, RZ, RZ, 0x3e2aaaa8 ;  /* 0x3e2aaaa8ff0c7424 */ /* 0x000fe200078e00ff */
[----:B------:R-:W-:Y:S01]  /*0c80*/  ISETP.NE.AND P2, PT, R24, RZ, PT ;  /* 0x000000ff1800720c */ /* 0x000fe20003f45270 */
[----:B------:R-:W-:Y:S01]  /*0c90*/  BSSY.RECONVERGENT B1, `(.L_x_42) ;  /* 0x0000037000017945 */ /* 0x000fe20003800200 */
[----:B------:R-:W-:-:S02]  /*0ca0*/  FSEL R6, R6, -0.00019574658654164522886, P0 ;  /* 0xb94d415306067808 */ /* 0x000fc40000000000 */
[----:B------:R-:W-:Y:S02]  /*0cb0*/  FSEL R8, R11, 0.041666727513074874878, !P0 ;  /* 0x3d2aaabb0b087808 */ /* 0x000fe40004000000 */
[----:B------:R-:W-:Y:S02]  /*0cc0*/  LOP3.LUT P1, RZ, R4, 0x2, RZ, 0xc0, !PT ;  /* 0x0000000204ff7812 */ /* 0x000fe4000782c0ff */
[----:B------:R-:W-:Y:S01]  /*0cd0*/  FSEL R4, R5, 1, !P0 ;  /* 0x3f80000005047808 */ /* 0x000fe20004000000 */
[----:B------:R-:W-:Y:S01]  /*0ce0*/  FFMA R6, R7, R6, R8 ;  /* 0x0000000607067223 */ /* 0x000fe20000000008 */
[----:B------:R-:W-:-:S03]  /*0cf0*/  FSEL R9, -R12, -0.4999999701976776123, !P0 ;  /* 0xbeffffff0c097808 */ /* 0x000fc60004000100 */
[C---:B------:R-:W-:Y:S02]  /*0d00*/  FFMA R5, R7.reuse, R4, RZ ;  /* 0x0000000407057223 */ /* 0x040fe400000000ff */
[----:B------:R-:W-:Y:S01]  /*0d10*/  FFMA R6, R7, R6, R9 ;  /* 0x0000000607067223 */ /* 0x000fe20000000009 */
[----:B------:R-:W-:-:S03]  /*0d20*/  IMAD.MOV.U32 R7, RZ, RZ, R31 ;  /* 0x000000ffff077224 */ /* 0x000fc600078e001f */
[----:B------:R-:W-:Y:S01]  /*0d30*/  FFMA R14, R5, R6, R4 ;  /* 0x00000006050e7223 */ /* 0x000fe20000000004 */
[----:B------:R-:W-:-:S03]  /*0d40*/  MOV R6, R41 ;  /* 0x0000002900067202 */ /* 0x000fc60000000f00 */
[----:B------:R-:W-:Y:S01]  /*0d50*/  @P1 FADD R14, RZ, -R14 ;  /* 0x8000000eff0e1221 */ /* 0x000fe20000000000 */
[----:B------:R-:W-:Y:S06]  /*0d60*/  @P2 BRA `(.L_x_43) ;  /* 0x0000000000a42947 */ /* 0x000fec0003800000 */
[----:B------:R-:W-:Y:S01]  /*0d70*/  CS2R R6, SRZ ;  /* 0x0000000000067805 */ /* 0x000fe2000001ff00 */
[----:B------:R-:W-:-:S06]  /*0d80*/  UMOV UR4, URZ ;  /* 0x000000ff00047c82 */ /* 0x000fcc0008000000 */
.L_x_44:
[----:B0-----:R-:W0:Y:S02]  /*0d90*/  LDC.64 R4, c[0x4][RZ] ;  /* 0x01000000ff047b82 */ /* 0x001e240000000a00 */
[----:B0-----:R-:W-:-:S06]  /*0da0*/  IMAD.WIDE.U32 R4, R7, 0x4, R4 ;  /* 0x0000000407047825 */ /* 0x001fcc00078e0004 */
[----:B------:R-:W4:Y:S01]  /*0db0*/  LDG.E.CONSTANT R4, desc[UR6][R4.64] ;  /* 0x0000000604047981 */ /* 0x000f22000c1e9900 */
[C---:B------:R-:W-:Y:S01]  /*0dc0*/  LEA R15, R7.reuse, UR10, 0x2 ;  /* 0x0000000a070f7c11 */ /* 0x040fe2000f8e10ff */
[----:B------:R-:W-:-:S05]  /*0dd0*/  VIADD R7, R7, 0x1 ;  /* 0x0000000107077836 */ /* 0x000fca0000000000 */
[----:B------:R-:W-:Y:S01]  /*0de0*/  ISETP.NE.AND P0, PT, R7, 0x6, PT ;  /* 0x000000060700780c */ /* 0x000fe20003f05270 */
[----:B----4-:R-:W-:-:S03]  /*0df0*/  IMAD.WIDE.U32 R8, R4, R3, RZ ;  /* 0x0000000304087225 */ /* 0x010fc600078e00ff */
[----:B------:R-:W-:-:S04]  /*0e00*/  IADD3 R8, P1, PT, R8, R6, RZ ;  /* 0x0000000608087210 */ /* 0x000fc80007f3e0ff */
[----:B------:R-:W-:Y:S01]  /*0e10*/  IADD3.X R6, PT, PT, R9, UR4, RZ, P1, !PT ;  /* 0x0000000409067c10 */ /* 0x000fe20008ffe4ff */
[----:B------:R0:W-:Y:S04]  /*0e20*/  STL [R15], R8 ;  /* 0x000000080f007387 */ /* 0x0001e80000100800 */
[----:B------:R-:W-:Y:S05]  /*0e30*/  @P0 BRA `(.L_x_44) ;  /* 0xfffffffc00d40947 */ /* 0x000fea000383ffff */
[----:B------:R-:W-:Y:S01]  /*0e40*/  ISETP.NE.AND P0, PT, R32, RZ, PT ;  /* 0x000000ff2000720c */ /* 0x000fe20003f05270 */
[----:B------:R4:W-:Y:S04]  /*0e50*/  STL [R1+0x18], R6 ;  /* 0x0000180601007387 */ /* 0x0009e80000100800 */
[----:B------:R-:W5:Y:S04]  /*0e60*/  LDL R3, [R26+0x18] ;  /* 0x000018001a037983 */ /* 0x000f680000100800 */
[----:B------:R-:W2:Y:S04]  /*0e70*/  LDL R5, [R26+0x14] ;  /* 0x000014001a057983 */ /* 0x000ea80000100800 */
[----:B------:R-:W3:Y:S01]  /*0e80*/  @P0 LDL R7, [R26+0x10] ;  /* 0x000010001a070983 */ /* 0x000ee20000100800 */
[----:B------:R-:W-:Y:S01]  /*0e90*/  UMOV UR4, 0x54442d19 ;  /* 0x54442d1900047882 */ /* 0x000fe20000000000 */
[----:B------:R-:W-:Y:S01]  /*0ea0*/  UMOV UR5, 0x3bf921fb ;  /* 0x3bf921fb00057882 */ /* 0x000fe20000000000 */
[----:B------:R-:W-:-:S02]  /*0eb0*/  ISETP.GE.AND P1, PT, R44, RZ, PT ;  /* 0x000000ff2c00720c */ /* 0x000fc40003f26270 */
[----:B-----5:R-:W-:Y:S02]  /*0ec0*/  @P0 SHF.L.U32 R4, R3, R32, RZ ;  /* 0x0000002003040219 */ /* 0x020fe400000006ff */
[-C--:B---3--:R-:W-:Y:S02]  /*0ed0*/  @P0 SHF.R.U32.HI R9, RZ, R2.reuse, R7 ;  /* 0x00000002ff090219 */ /* 0x088fe40000011607 */
[----:B--2---:R-:W-:Y:S02]  /*0ee0*/  @P0 SHF.R.U32.HI R7, RZ, R2, R5 ;  /* 0x00000002ff070219 */ /* 0x004fe40000011605 */
[----:B------:R-:W-:-:S03]  /*0ef0*/  @P0 SHF.L.U32 R2, R5, R32, RZ ;  /* 0x0000002005020219 */ /* 0x000fc600000006ff */
[----:B------:R-:W-:Y:S01]  /*0f00*/  @P0 IMAD.IADD R3, R4, 0x1, R7 ;  /* 0x0000000104030824 */ /* 0x000fe200078e0207 */
[----:B------:R-:W-:-:S04]  /*0f10*/  @P0 IADD3 R5, PT, PT, R2, R9, RZ ;  /* 0x0000000902050210 */ /* 0x000fc80007ffe0ff */
[C---:B------:R-:W-:Y:S01]  /*0f20*/  SHF.L.W.U32.HI R7, R5.reuse, 0x2, R3 ;  /* 0x0000000205077819 */ /* 0x040fe20000010e03 */
[----:B------:R-:W-:-:S03]  /*0f30*/  IMAD.SHL.U32 R5, R5, 0x4, RZ ;  /* 0x0000000405057824 */ /* 0x000fc600078e00ff */
[----:B------:R-:W-:-:S04]  /*0f40*/  SHF.R.S32.HI R2, RZ, 0x1f, R7 ;  /* 0x0000001fff027819 */ /* 0x000fc80000011407 */
[C---:B0-----:R-:W-:Y:S02]  /*0f50*/  LOP3.LUT R8, R2.reuse, R5, RZ, 0x3c, !PT ;  /* 0x0000000502087212 */ /* 0x041fe400078e3cff */
[----:B------:R-:W-:-:S04]  /*0f60*/  LOP3.LUT R9, R2, R7, RZ, 0x3c, !PT ;  /* 0x0000000702097212 */ /* 0x000fc800078e3cff */
[----:B------:R-:W0:Y:S02]  /*0f70*/  I2F.F64.S64 R4, R8 ;  /* 0x0000000800047312 */ /* 0x000e240000301c00 */
[----:B0-----:R-:W-:Y:S01]  /*0f80*/  DMUL R4, R4, UR4 ;  /* 0x0000000404047c28 */ /* 0x001fe20008000000 */
[----:B------:R-:W-:Y:S02]  /*0f90*/  SHF.R.U32.HI R2, RZ, 0x1e, R3 ;  /* 0x0000001eff027819 */ /* 0x000fe40000011603 */
[----:B----4-:R-:W-:-:S07]  /*0fa0*/  LOP3.LUT R6, R7, R44, RZ, 0x3c, !PT ;  /* 0x0000002c07067212 */ /* 0x010fce00078e3cff */
[----:B------:R-:W0:Y:S01]  /*0fb0*/  F2F.F32.F64 R4, R4 ;  /* 0x0000000400047310 */ /* 0x000e220000301000 */
[----:B------:R-:W-:Y:S02]  /*0fc0*/  LEA.HI R7, R7, R2, RZ, 0x1 ;  /* 0x0000000207077211 */ /* 0x000fe400078f08ff */
[----:B------:R-:W-:-:S03]  /*0fd0*/  ISETP.GE.AND P0, PT, R6, RZ, PT ;  /* 0x000000ff0600720c */ /* 0x000fc60003f06270 */
[----:B------:R-:W-:Y:S01]  /*0fe0*/  @!P1 IMAD.MOV R7, RZ, RZ, -R7 ;  /* 0x000000ffff079224 */ /* 0x000fe200078e0a07 */
[----:B0-----:R-:W-:-:S09]  /*0ff0*/  FSEL R6, -R4, R4, !P0 ;  /* 0x0000000404067208 */ /* 0x001fd20004000100 */
.L_x_43:
[----:B------:R-:W-:Y:S05]  /*1000*/  BSYNC.RECONVERGENT B1 ;  /* 0x0000000000017941 */ /* 0x000fea0003800200 */
.L_x_42:
[----:B-1----:R-:W-:Y:S01]  /*1010*/  FMUL R5, R59, 0.63661974668502807617 ;  /* 0x3f22f9833b057820 */ /* 0x002fe20000400000 */
[----:B------:R-:W-:Y:S01]  /*1020*/  FMUL R3, R6, R6 ;  /* 0x0000000606037220 */ /* 0x000fe20000400000 */
[----:B------:R-:W-:Y:S01]  /*1030*/  LOP3.LUT R2, R7, 0x1, RZ, 0xc0, !PT ;  /* 0x0000000107027812 */ /* 0x000fe200078ec0ff */
[----:B------:R-:W-:Y:S01]  /*1040*/  BSSY.RECONVERGENT B1, `(.L_x_45) ;  /* 0x0000049000017945 */ /* 0x000fe20003800200 */
[----:B------:R-:W0:Y:S01]  /*1050*/  F2I.NTZ R19, R5 ;  /* 0x0000000500137305 */ /* 0x000e220000203100 */
[----:B------:R-:W-:Y:S01]  /*1060*/  FFMA R4, R3, R10, -0.0013887860113754868507 ;  /* 0xbab607ed03047423 */ /* 0x000fe2000000000a */
[----:B------:R-:W-:Y:S02]  /*1070*/  ISETP.NE.U32.AND P0, PT, R2, 0x1, PT ;  /* 0x000000010200780c */ /* 0x000fe40003f05070 */
[----:B------:R-:W-:Y:S02]  /*1080*/  LOP3.LUT P1, RZ, R7, 0x2, RZ, 0xc0, !PT ;  /* 0x0000000207ff7812 */ /* 0x000fe4000782c0ff */
[----:B------:R-:W-:-:S02]  /*1090*/  FSEL R4, R4, -0.00019574658654164522886, !P0 ;  /* 0xb94d415304047808 */ /* 0x000fc40004000000 */
[----:B------:R-:W-:Y:S02]  /*10a0*/  FSEL R2, R11, 0.041666727513074874878, P0 ;  /* 0x3d2aaabb0b027808 */ /* 0x000fe40000000000 */
[----:B------:R-:W-:-:S03]  /*10b0*/  FSEL R8, -R12, -0.4999999701976776123, P0 ;  /* 0xbeffffff0c087808 */ /* 0x000fc60000000100 */
[C---:B------:R-:W-:Y:S01]  /*10c0*/  FFMA R4, R3.reuse, R4, R2 ;  /* 0x0000000403047223 */ /* 0x040fe20000000002 */
[----:B------:R-:W-:Y:S02]  /*10d0*/  FSEL R2, R6, 1, P0 ;  /* 0x3f80000006027808 */ /* 0x000fe40000000000 */
[----:B0-----:R-:W-:Y:S01]  /*10e0*/  I2FP.F32.S32 R20, R19 ;  /* 0x0000001300147245 */ /* 0x001fe20000201400 */
[----:B------:R-:W-:Y:S01]  /*10f0*/  FFMA R4, R3, R4, R8 ;  /* 0x0000000403047223 */ /* 0x000fe20000000008 */
[----:B------:R-:W-:Y:S01]  /*1100*/  FSETP.GE.AND P0, PT, |R59|, 105615, PT ;  /* 0x47ce47803b00780b */ /* 0x000fe20003f06200 */
[----:B------:R-:W-:Y:S02]  /*1110*/  FFMA R3, R3, R2, RZ ;  /* 0x0000000203037223 */ /* 0x000fe400000000ff */
[----:B------:R-:W-:Y:S02]  /*1120*/  FFMA R5, R20, -1.5707962512969970703, R59 ;  /* 0xbfc90fda14057823 */ /* 0x000fe4000000003b */
[----:B------:R-:W-:-:S02]  /*1130*/  FFMA R7, R3, R4, R2 ;  /* 0x0000000403077223 */ /* 0x000fc40000000002 */
[C---:B------:R-:W-:Y:S02]  /*1140*/  FFMA R5, R20.reuse, -7.5497894158615963534e-08, R5 ;  /* 0xb3a2216814057823 */ /* 0x040fe40000000005 */
[----:B------:R-:W-:Y:S02]  /*1150*/  @P1 FADD R7, RZ, -R7 ;  /* 0x80000007ff071221 */ /* 0x000fe40000000000 */
[----:B------:R-:W-:Y:S01]  /*1160*/  FFMA R15, R20, -5.3903029534742383927e-15, R5 ;  /* 0xa7c234c5140f7823 */ /* 0x000fe20000000005 */
[----:B------:R-:W-:-:S03]  /*1170*/  MOV R20, R19 ;  /* 0x0000001300147202 */ /* 0x000fc60000000f00 */
[----:B------:R-:W-:Y:S01]  /*1180*/  IMAD.MOV.U32 R2, RZ, RZ, R15 ;  /* 0x000000ffff027224 */ /* 0x000fe200078e000f */
[----:B------:R-:W-:Y:S06]  /*1190*/  @!P0 BRA `(.L_x_46) ;  /* 0x0000000000cc8947 */ /* 0x000fec0003800000 */
[----:B------:R-:W-:-:S13]  /*11a0*/  FSETP.NEU.AND P1, PT, |R59|, +INF , PT ;  /* 0x7f8000003b00780b */ /* 0x000fda0003f2d200 */
[----:B------:R-:W-:Y:S01]  /*11b0*/  @!P1 FMUL R2, RZ, R59 ;  /* 0x0000003bff029220 */ /* 0x000fe20000400000 */
[----:B------:R-:W-:Y:S01]  /*11c0*/  @!P1 IMAD.MOV.U32 R19, RZ, RZ, RZ ;  /* 0x000000ffff139224 */ /* 0x000fe200078e00ff */
[----:B------:R-:W-:Y:S06]  /*11d0*/  @!P1 BRA `(.L_x_46) ;  /* 0x0000000000bc9947 */ /* 0x000fec0003800000 */
[----:B------:R-:W-:Y:S01]  /*11e0*/  SHF.L.U32 R2, R59, 0x8, RZ ;  /* 0x000000083b027819 */ /* 0x000fe200000006ff */
[----:B------:R-:W-:Y:S02]  /*11f0*/  HFMA2 R9, -RZ, RZ, 0, 0 ;  /* 0x00000000ff097431 */ /* 0x000fe400000001ff */
[----:B------:R-:W-:Y:S01]  /*1200*/  IMAD.MOV.U32 R6, RZ, RZ, RZ ;  /* 0x000000ffff067224 */ /* 0x000fe200078e00ff */
[----:B------:R-:W-:Y:S01]  /*1210*/  UMOV UR4, URZ ;  /* 0x000000ff00047c82 */ /* 0x000fe20008000000 */
[----:B------:R-:W-:-:S07]  /*1220*/  LOP3.LUT R21, R2, 0x80000000, RZ, 0xfc, !PT ;  /* 0x8000000002157812 */ /* 0x000fce00078efcff */
.L_x_47:
[----:B0-----:R-:W0:Y:S02]  /*1230*/  LDC.64 R4, c[0x4][RZ] ;  /* 0x01000000ff047b82 */ /* 0x001e240000000a00 */
[----:B0-----:R-:W-:-:S05]  /*1240*/  IMAD.WIDE.U32 R4, R9, 0x4, R4 ;  /* 0x0000000409047825 */ /* 0x001fca00078e0004 */
        /* <DEDUP_REMOVED lines=9> */
[----:B------:R-:W-:Y:S01]  /*12e0*/  SHF.R.U32.HI R5, RZ, 0x17, R59 ;  /* 0x00000017ff057819 */ /* 0x000fe2000001163b */
[----:B------:R1:W-:Y:S03]  /*12f0*/  STL [R1+0x18], R6 ;  /* 0x0000180601007387 */ /* 0x0003e60000100800 */
[C---:B------:R-:W-:Y:S02]  /*1300*/  LOP3.LUT R2, R5.reuse, 0xe0, RZ, 0xc0, !PT ;  /* 0x000000e005027812 */ /* 0x040fe400078ec0ff */
[----:B------:R-:W-:Y:S02]  /*1310*/  LOP3.LUT P1, RZ, R5, 0x1f, RZ, 0xc0, !PT ;  /* 0x0000001f05ff7812 */ /* 0x000fe4000782c0ff */
[----:B------:R-:W-:-:S04]  /*1320*/  IADD3 R2, PT, PT, R2, -0x80, RZ ;  /* 0xffffff8002027810 */ /* 0x000fc80007ffe0ff */
[----:B------:R-:W-:-:S05]  /*1330*/  SHF.R.U32.HI R2, RZ, 0x5, R2 ;  /* 0x00000005ff027819 */ /* 0x000fca0000011602 */
[----:B0-----:R-:W-:-:S05]  /*1340*/  IMAD R19, R2, -0x4, R1 ;  /* 0xfffffffc02137824 */ /* 0x001fca00078e0201 */
[----:B------:R-:W4:Y:S04]  /*1350*/  LDL R2, [R19+0x18] ;  /* 0x0000180013027983 */ /* 0x000f280000100800 */
[----:B------:R-:W4:Y:S04]  /*1360*/  LDL R3, [R19+0x14] ;  /* 0x0000140013037983 */ /* 0x000f280000100800 */
[----:B------:R-:W5:Y:S01]  /*1370*/  @P1 LDL R4, [R19+0x10] ;  /* 0x0000100013041983 */ /* 0x000f620000100800 */
[----:B------:R-:W-:Y:S01]  /*1380*/  LOP3.LUT R5, R5, 0x1f, RZ, 0xc0, !PT ;  /* 0x0000001f05057812 */ /* 0x000fe200078ec0ff */
[----:B------:R-:W-:Y:S01]  /*1390*/  UMOV UR4, 0x54442d19 ;  /* 0x54442d1900047882 */ /* 0x000fe20000000000 */
[----:B------:R-:W-:-:S02]  /*13a0*/  UMOV UR5, 0x3bf921fb ;  /* 0x3bf921fb00057882 */ /* 0x000fc40000000000 */
[-C--:B----4-:R-:W-:Y:S02]  /*13b0*/  @P1 SHF.L.W.U32.HI R2, R3, R5.reuse, R2 ;  /* 0x0000000503021219 */ /* 0x090fe40000010e02 */
[----:B-----5:R-:W-:Y:S02]  /*13c0*/  @P1 SHF.L.W.U32.HI R3, R4, R5, R3 ;  /* 0x0000000504031219 */ /* 0x020fe40000010e03 */
[----:B------:R-:W-:Y:S02]  /*13d0*/  ISETP.GE.AND P1, PT, R59, RZ, PT ;  /* 0x000000ff3b00720c */ /* 0x000fe40003f26270 */
[C-C-:B------:R-:W-:Y:S01]  /*13e0*/  SHF.L.W.U32.HI R4, R3.reuse, 0x2, R2.reuse ;  /* 0x0000000203047819 */ /* 0x140fe20000010e02 */
[----:B------:R-:W-:Y:S01]  /*13f0*/  IMAD.SHL.U32 R3, R3, 0x4, RZ ;  /* 0x0000000403037824 */ /* 0x000fe200078e00ff */
[----:B------:R-:W-:Y:S02]  /*1400*/  SHF.R.U32.HI R19, RZ, 0x1e, R2 ;  /* 0x0000001eff137819 */ /* 0x000fe40000011602 */
[----:B------:R-:W-:-:S02]  /*1410*/  SHF.R.S32.HI R5, RZ, 0x1f, R4 ;  /* 0x0000001fff057819 */ /* 0x000fc40000011404 */
[C---:B------:R-:W-:Y:S02]  /*1420*/  LOP3.LUT R2, R4.reuse, R59, RZ, 0x3c, !PT ;  /* 0x0000003b04027212 */ /* 0x040fe400078e3cff */
[C---:B------:R-:W-:Y:S02]  /*1430*/  LOP3.LUT R8, R5.reuse, R3, RZ, 0x3c, !PT ;  /* 0x0000000305087212 */ /* 0x040fe400078e3cff */
[----:B------:R-:W-:Y:S02]  /*1440*/  LOP3.LUT R9, R5, R4, RZ, 0x3c, !PT ;  /* 0x0000000405097212 */ /* 0x000fe400078e3cff */
[----:B------:R-:W-:Y:S02]  /*1450*/  LEA.HI R19, R4, R19, RZ, 0x1 ;  /* 0x0000001304137211 */ /* 0x000fe400078f08ff */
[----:B------:R-:W-:Y:S02]  /*1460*/  ISETP.GE.AND P2, PT, R2, RZ, PT ;  /* 0x000000ff0200720c */ /* 0x000fe40003f46270 */
[----:B------:R-:W0:Y:S01]  /*1470*/  I2F.F64.S64 R8, R8 ;  /* 0x0000000800087312 */ /* 0x000e220000301c00 */
[----:B------:R-:W-:-:S05]  /*1480*/  IADD3 R2, PT, PT, -R19, RZ, RZ ;  /* 0x000000ff13027210 */ /* 0x000fca0007ffe1ff */
[----:B------:R-:W-:Y:S01]  /*1490*/  @!P1 IMAD.MOV.U32 R19, RZ, RZ, R2 ;  /* 0x000000ffff139224 */ /* 0x000fe200078e0002 */
[----:B0-----:R-:W-:-:S10]  /*14a0*/  DMUL R22, R8, UR4 ;  /* 0x0000000408167c28 */ /* 0x001fd40008000000 */
[----:B------:R-:W0:Y:S02]  /*14b0*/  F2F.F32.F64 R22, R22 ;  /* 0x0000001600167310 */ /* 0x000e240000301000 */
[----:B01----:R-:W-:-:S07]  /*14c0*/  FSEL R2, -R22, R22, !P2 ;  /* 0x0000001616027208 */ /* 0x003fce0005000100 */
.L_x_46:
[----:B------:R-:W-:Y:S05]  /*14d0*/  BSYNC.RECONVERGENT B1 ;  /* 0x0000000000017941 */ /* 0x000fea0003800200 */
.L_x_45:
[----:B------:R-:W-:Y:S01]  /*14e0*/  FMUL R3, R2, R2 ;  /* 0x0000000202037220 */ /* 0x000fe20000400000 */
[----:B------:R-:W-:Y:S01]  /*14f0*/  LOP3.LUT R5, R19, 0x1, RZ, 0xc0, !PT ;  /* 0x0000000113057812 */ /* 0x000fe200078ec0ff */
[----:B------:R-:W-:Y:S02]  /*1500*/  BSSY.RECONVERGENT B1, `(.L_x_48) ;  /* 0x0000042000017945 */ /* 0x000fe40003800200 */
[----:B------:R-:W-:Y:S01]  /*1510*/  FFMA R4, R3, R10, -0.0013887860113754868507 ;  /* 0xbab607ed03047423 */ /* 0x000fe2000000000a */
[----:B------:R-:W-:Y:S02]  /*1520*/  ISETP.NE.U32.AND P1, PT, R5, 0x1, PT ;  /* 0x000000010500780c */ /* 0x000fe40003f25070 */
[----:B------:R-:W-:Y:S02]  /*1530*/  IADD3 R5, PT, PT, R19, 0x1, RZ ;  /* 0x0000000113057810 */ /* 0x000fe40007ffe0ff */
[----:B------:R-:W-:Y:S02]  /*1540*/  FSEL R4, R4, -0.00019574658654164522886, P1 ;  /* 0xb94d415304047808 */ /* 0x000fe40000800000 */
[----:B------:R-:W-:-:S02]  /*1550*/  FSEL R6, R11, 0.041666727513074874878, !P1 ;  /* 0x3d2aaabb0b067808 */ /* 0x000fc40004800000 */
[----:B------:R-:W-:Y:S02]  /*1560*/  LOP3.LUT P2, RZ, R5, 0x2, RZ, 0xc0, !PT ;  /* 0x0000000205ff7812 */ /* 0x000fe4000784c0ff */
[----:B------:R-:W-:Y:S01]  /*1570*/  FSEL R2, R2, 1, !P1 ;  /* 0x3f80000002027808 */ /* 0x000fe20004800000 */
[----:B------:R-:W-:Y:S01]  /*1580*/  FFMA R4, R3, R4, R6 ;  /* 0x0000000403047223 */ /* 0x000fe20000000006 */
[----:B------:R-:W-:-:S03]  /*1590*/  FSEL R5, -R12, -0.4999999701976776123, !P1 ;  /* 0xbeffffff0c057808 */ /* 0x000fc60004800100 */
[C---:B------:R-:W-:Y:S02]  /*15a0*/  FFMA R19, R3.reuse, R2, RZ ;  /* 0x0000000203137223 */ /* 0x040fe400000000ff */
[----:B------:R-:W-:-:S04]  /*15b0*/  FFMA R4, R3, R4, R5 ;  /* 0x0000000403047223 */ /* 0x000fc80000000005 */
[----:B------:R-:W-:-:S04]  /*15c0*/  FFMA R19, R19, R4, R2 ;  /* 0x0000000413137223 */ /* 0x000fc80000000002 */
[----:B------:R-:W-:Y:S01]  /*15d0*/  @P2 FADD R19, RZ, -R19 ;  /* 0x80000013ff132221 */ /* 0x000fe20000000000 */
[----:B------:R-:W-:Y:S06]  /*15e0*/  @!P0 BRA `(.L_x_49) ;  /* 0x0000000000cc8947 */ /* 0x000fec0003800000 */
[----:B------:R-:W-:-:S13]  /*15f0*/  FSETP.NEU.AND P0, PT, |R59|, +INF , PT ;  /* 0x7f8000003b00780b */ /* 0x000fda0003f0d200 */
[----:B------:R-:W-:Y:S01]  /*1600*/  @!P0 FMUL R15, RZ, R59 ;  /* 0x0000003bff0f8220 */ /* 0x000fe20000400000 */
[----:B------:R-:W-:Y:S01]  /*1610*/  @!P0 IMAD.MOV.U32 R20, RZ, RZ, RZ ;  /* 0x000000ffff148224 */ /* 0x000fe200078e00ff */
[----:B------:R-:W-:Y:S06]  /*1620*/  @!P0 BRA `(.L_x_49) ;  /* 0x0000000000bc8947 */ /* 0x000fec0003800000 */
[----:B------:R-:W-:Y:S01]  /*1630*/  SHF.L.U32 R2, R59, 0x8, RZ ;  /* 0x000000083b027819 */ /* 0x000fe200000006ff */
[----:B------:R-:W-:Y:S01]  /*1640*/  IMAD.MOV.U32 R6, RZ, RZ, RZ ;  /* 0x000000ffff067224 */ /* 0x000fe200078e00ff */
[----:B------:R-:W-:Y:S01]  /*1650*/  MOV R9, RZ ;  /* 0x000000ff00097202 */ /* 0x000fe20000000f00 */
[----:B------:R-:W-:Y:S01]  /*1660*/  UMOV UR4, URZ ;  /* 0x000000ff00047c82 */ /* 0x000fe20008000000 */
[----:B------:R-:W-:-:S07]  /*1670*/  LOP3.LUT R21, R2, 0x80000000, RZ, 0xfc, !PT ;  /* 0x8000000002157812 */ /* 0x000fce00078efcff */
.L_x_50:
        /* <DEDUP_REMOVED lines=23> */
[----:B------:R-:W-:Y:S01]  /*17f0*/  UMOV UR5, 0x3bf921fb ;  /* 0x3bf921fb00057882 */ /* 0x000fe20000000000 */
[----:B------:R-:W-:-:S02]  /*1800*/  ISETP.GE.AND P1, PT, R59, RZ, PT ;  /* 0x000000ff3b00720c */ /* 0x000fc40003f26270 */
[-C--:B----4-:R-:W-:Y:S02]  /*1810*/  @P0 SHF.L.W.U32.HI R2, R3, R5.reuse, R2 ;  /* 0x0000000503020219 */ /* 0x090fe40000010e02 */
[----:B-----5:R-:W-:-:S04]  /*1820*/  @P0 SHF.L.W.U32.HI R3, R4, R5, R3 ;  /* 0x0000000504030219 */ /* 0x020fc80000010e03 */
[C---:B------:R-:W-:Y:S01]  /*1830*/  SHF.L.W.U32.HI R4, R3.reuse, 0x2, R2 ;  /* 0x0000000203047819 */ /* 0x040fe20000010e02 */
[----:B------:R-:W-:-:S03]  /*1840*/  IMAD.SHL.U32 R3, R3, 0x4, RZ ;  /* 0x0000000403037824 */ /* 0x000fc600078e00ff */
[----:B------:R-:W-:-:S04]  /*1850*/  SHF.R.S32.HI R5, RZ, 0x1f, R4 ;  /* 0x0000001fff057819 */ /* 0x000fc80000011404 */
[C---:B------:R-:W-:Y:S02]  /*1860*/  LOP3.LUT R8, R5.reuse, R3, RZ, 0x3c, !PT ;  /* 0x0000000305087212 */ /* 0x040fe400078e3cff */
[----:B------:R-:W-:Y:S02]  /*1870*/  LOP3.LUT R9, R5, R4, RZ, 0x3c, !PT ;  /* 0x0000000405097212 */ /* 0x000fe400078e3cff */
[----:B------:R-:W-:Y:S02]  /*1880*/  SHF.R.U32.HI R3, RZ, 0x1e, R2 ;  /* 0x0000001eff037819 */ /* 0x000fe40000011602 */
[C---:B------:R-:W-:Y:S02]  /*1890*/  LOP3.LUT R2, R4.reuse, R59, RZ, 0x3c, !PT ;  /* 0x0000003b04027212 */ /* 0x040fe400078e3cff */
[----:B------:R-:W0:Y:S01]  /*18a0*/  I2F.F64.S64 R8, R8 ;  /* 0x0000000800087312 */ /* 0x000e220000301c00 */
[----:B------:R-:W-:Y:S02]  /*18b0*/  LEA.HI R20, R4, R3, RZ, 0x1 ;  /* 0x0000000304147211 */ /* 0x000fe400078f08ff */
[----:B------:R-:W-:-:S02]  /*18c0*/  ISETP.GE.AND P0, PT, R2, RZ, PT ;  /* 0x000000ff0200720c */ /* 0x000fc40003f06270 */
[----:B------:R-:W-:-:S05]  /*18d0*/  IADD3 R2, PT, PT, -R20, RZ, RZ ;  /* 0x000000ff14027210 */ /* 0x000fca0007ffe1ff */
[----:B------:R-:W-:Y:S01]  /*18e0*/  @!P1 IMAD.MOV.U32 R20, RZ, RZ, R2 ;  /* 0x000000ffff149224 */ /* 0x000fe200078e0002 */
[----:B0-----:R-:W-:-:S10]  /*18f0*/  DMUL R22, R8, UR4 ;  /* 0x0000000408167c28 */ /* 0x001fd40008000000 */
[----:B------:R-:W0:Y:S02]  /*1900*/  F2F.F32.F64 R22, R22 ;  /* 0x0000001600167310 */ /* 0x000e240000301000 */
[----:B01----:R-:W-:-:S07]  /*1910*/  FSEL R15, -R22, R22, !P0 ;  /* 0x00000016160f7208 */ /* 0x003fce0004000100 */
.L_x_49:
[----:B------:R-:W-:Y:S05]  /*1920*/  BSYNC.RECONVERGENT B1 ;  /* 0x0000000000017941 */ /* 0x000fea0003800200 */
.L_x_48:
[----:B------:R-:W-:Y:S01]  /*1930*/  FMUL R3, R15, R15 ;  /* 0x0000000f0f037220 */ /* 0x000fe20000400000 */
[----:B------:R-:W-:Y:S01]  /*1940*/  LOP3.LUT R2, R20, 0x1, RZ, 0xc0, !PT ;  /* 0x0000000114027812 */ /* 0x000fe200078ec0ff */
[----:B------:R-:W-:Y:S01]  /*1950*/  FADD R5, -R42, R17 ;  /* 0x000000112a057221 */ /* 0x000fe20000000100 */
[----:B------:R-:W-:Y:S01]  /*1960*/  LOP3.LUT P1, RZ, R20, 0x2, RZ, 0xc0, !PT ;  /* 0x0000000214ff7812 */ /* 0x000fe2000782c0ff */
[----:B------:R-:W-:Y:S01]  /*1970*/  FFMA R10, R3, R10, -0.0013887860113754868507 ;  /* 0xbab607ed030a7423 */ /* 0x000fe2000000000a */
[----:B------:R-:W-:Y:S01]  /*1980*/  ISETP.NE.U32.AND P0, PT, R2, 0x1, PT ;  /* 0x000000010200780c */ /* 0x000fe20003f05070 */
[-C--:B------:R-:W-:Y:S01]  /*1990*/  FMUL R9, R7, R5.reuse ;  /* 0x0000000507097220 */ /* 0x080fe20000400000 */
[----:B------:R-:W-:Y:S01]  /*19a0*/  FMUL R8, R14, R5 ;  /* 0x000000050e087220 */ /* 0x000fe20000400000 */
[----:B------:R-:W-:Y:S01]  /*19b0*/  FADD R4, -R43, R16 ;  /* 0x000000102b047221 */ /* 0x000fe20000000100 */
[----:B------:R-:W-:Y:S01]  /*19c0*/  FSEL R2, R11, 0.041666727513074874878, P0 ;  /* 0x3d2aaabb0b027808 */ /* 0x000fe20000000000 */
[----:B------:R-:W-:Y:S01]  /*19d0*/  FADD R11, -R43, R18 ;  /* 0x000000122b0b7221 */ /* 0x000fe20000000100 */
[----:B------:R-:W-:Y:S01]  /*19e0*/  FSEL R10, R10, -0.00019574658654164522886, !P0 ;  /* 0xb94d41530a0a7808 */ /* 0x000fe20004000000 */
[--C-:B------:R-:W-:Y:S01]  /*19f0*/  FFMA R6, R14, R4, -R9.reuse ;  /* 0x000000040e067223 */ /* 0x100fe20000000809 */
[----:B------:R-:W-:Y:S01]  /*1a00*/  FSEL R12, -R12, -0.4999999701976776123, P0 ;  /* 0xbeffffff0c0c7808 */ /* 0x000fe20000000100 */
[-C--:B------:R-:W-:Y:S01]  /*1a10*/  FFMA R20, R14, R11.reuse, -R9 ;  /* 0x0000000b0e147223 */ /* 0x080fe20000000809 */
[----:B------:R-:W-:Y:S01]  /*1a20*/  FFMA R9, R7, R11, R8 ;  /* 0x0000000b07097223 */ /* 0x000fe20000000008 */
[----:B------:R-:W-:Y:S01]  /*1a30*/  FFMA R10, R3, R10, R2 ;  /* 0x0000000a030a7223 */ /* 0x000fe20000000002 */
[----:B------:R-:W-:Y:S01]  /*1a40*/  FADD R2, -R42, R13 ;  /* 0x0000000d2a027221 */ /* 0x000fe20000000100 */
[----:B------:R-:W-:-:S02]  /*1a50*/  CS2R R64, SRZ ;  /* 0x0000000000407805 */ /* 0x000fc4000001ff00 */
[----:B------:R-:W-:Y:S01]  /*1a60*/  MOV R63, RZ ;  /* 0x000000ff003f7202 */ /* 0x000fe20000000f00 */
[----:B------:R-:W-:Y:S01]  /*1a70*/  FFMA R10, R3, R10, R12 ;  /* 0x0000000a030a7223 */ /* 0x000fe2000000000c */
[-C--:B------:R-:W-:Y:S01]  /*1a80*/  FMUL R5, R7, R2.reuse ;  /* 0x0000000207057220 */ /* 0x080fe20000400000 */
[C---:B------:R-:W-:Y:S01]  /*1a90*/  FMUL R21, R14.reuse, R2 ;  /* 0x000000020e157220 */ /* 0x040fe20000400000 */
[----:B------:R-:W-:Y:S01]  /*1aa0*/  FSEL R2, R15, 1, P0 ;  /* 0x3f8000000f027808 */ /* 0x000fe20000000000 */
[----:B------:R-:W-:Y:S02]  /*1ab0*/  IMAD.MOV.U32 R66, RZ, RZ, RZ ;  /* 0x000000ffff427224 */ /* 0x000fe400078e00ff */
[CCC-:B------:R-:W-:Y:S01]  /*1ac0*/  FFMA R22, R14.reuse, R11.reuse, -R5.reuse ;  /* 0x0000000b0e167223 */ /* 0x1c0fe20000000805 */
[----:B------:R-:W-:Y:S01]  /*1ad0*/  FFMA R14, R14, R4, -R5 ;  /* 0x000000040e0e7223 */ /* 0x000fe20000000805 */
[--C-:B------:R-:W-:Y:S01]  /*1ae0*/  FFMA R11, R7, R11, R21.reuse ;  /* 0x0000000b070b7223 */ /* 0x100fe20000000015 */
[----:B------:R-:W-:Y:S01]  /*1af0*/  FFMA R3, R3, R2, RZ ;  /* 0x0000000203037223 */ /* 0x000fe200000000ff */
[CC--:B------:R-:W-:Y:S01]  /*1b00*/  FFMA R5, R7.reuse, R4.reuse, R8 ;  /* 0x0000000407057223 */ /* 0x0c0fe20000000008 */
[----:B------:R-:W-:Y:S01]  /*1b10*/  FFMA R21, R7, R4, R21 ;  /* 0x0000000407157223 */ /* 0x000fe20000000015 */
[----:B---3--:R-:W-:Y:S01]  /*1b20*/  FFMA R7, R61, 0.5, R60 ;  /* 0x3f0000003d077823 */ /* 0x008fe2000000003c */
[----:B------:R-:W-:Y:S01]  /*1b30*/  FFMA R2, R3, R10, R2 ;  /* 0x0000000a03027223 */ /* 0x000fe20000000002 */
[----:B------:R-:W-:Y:S01]  /*1b40*/  FFMA R3, R61, -0.5, R60 ;  /* 0xbf0000003d037823 */ /* 0x000fe2000000003c */
[C-C-:B--2---:R-:W-:Y:S01]  /*1b50*/  FFMA R4, R62.reuse, -0.5, R49.reuse ;  /* 0xbf0000003e047823 */ /* 0x144fe20000000031 */
[----:B------:R-:W-:Y:S01]  /*1b60*/  FFMA R8, R62, 0.5, R49 ;  /* 0x3f0000003e087823 */ /* 0x000fe20000000031 */
[C---:B------:R-:W-:Y:S01]  /*1b70*/  FADD R12, -R60.reuse, R7 ;  /* 0x000000073c0c7221 */ /* 0x040fe20000000100 */
[----:B------:R-:W-:Y:S01]  /*1b80*/  FADD R3, -R60, R3 ;  /* 0x000000033c037221 */ /* 0x000fe20000000100 */
[----:B------:R-:W-:Y:S01]  /*1b90*/  @P1 FADD R2, RZ, -R2 ;  /* 0x80000002ff021221 */ /* 0x000fe20000000000 */
[C---:B------:R-:W-:Y:S01]  /*1ba0*/  FADD R4, -R49.reuse, R4 ;  /* 0x0000000431047221 */ /* 0x040fe20000000100 */
[----:B------:R-:W-:Y:S01]  /*1bb0*/  FADD R10, -R49, R8 ;  /* 0x00000008310a7221 */ /* 0x000fe20000000100 */
[CC--:B------:R-:W-:Y:S01]  /*1bc0*/  FMUL R7, R19.reuse, R3.reuse ;  /* 0x0000000313077220 */ /* 0x0c0fe20000400000 */
[CC--:B------:R-:W-:Y:S01]  /*1bd0*/  FMUL R15, R19.reuse, R12.reuse ;  /* 0x0000000c130f7220 */ /* 0x0c0fe20000400000 */
[C---:B------:R-:W-:Y:S01]  /*1be0*/  FMUL R8, R2.reuse, R3 ;  /* 0x0000000302087220 */ /* 0x040fe20000400000 */
[C---:B------:R-:W-:Y:S01]  /*1bf0*/  FMUL R12, R2.reuse, R12 ;  /* 0x0000000c020c7220 */ /* 0x040fe20000400000 */
[C-C-:B------:R-:W-:Y:S01]  /*1c00*/  FFMA R3, R2.reuse, R4, R7.reuse ;  /* 0x0000000402037223 */ /* 0x140fe20000000007 */
[CC--:B------:R-:W-:Y:S01]  /*1c10*/  FFMA R55, R2.reuse, R10.reuse, R7 ;  /* 0x0000000a02377223 */ /* 0x0c0fe20000000007 */
[C-C-:B------:R-:W-:Y:S01]  /*1c20*/  FFMA R53, R2.reuse, R10, R15.reuse ;  /* 0x0000000a02357223 */ /* 0x140fe2000000000f */
[-C--:B------:R-:W-:Y:S01]  /*1c30*/  FFMA R51, R2, R4.reuse, R15 ;  /* 0x0000000402337223 */ /* 0x080fe2000000000f */
[CC--:B------:R-:W-:Y:S01]  /*1c40*/  FFMA R2, R19.reuse, R4.reuse, -R8 ;  /* 0x0000000413027223 */ /* 0x0c0fe20000000808 */
[C---:B------:R-:W-:Y:S01]  /*1c50*/  FFMA R50, R19.reuse, R4, -R12 ;  /* 0x0000000413327223 */ /* 0x040fe2000000080c */
[C---:B------:R-:W-:Y:S01]  /*1c60*/  FADD R7, R42.reuse, R9 ;  /* 0x000000092a077221 */ /* 0x040fe20000000000 */
[CC--:B------:R-:W-:Y:S01]  /*1c70*/  FFMA R54, R19.reuse, R10.reuse, -R8 ;  /* 0x0000000a13367223 */ /* 0x0c0fe20000000808 */
[----:B------:R-:W-:Y:S01]  /*1c80*/  FFMA R52, R19, R10, -R12 ;  /* 0x0000000a13347223 */ /* 0x000fe2000000080c */
[C---:B------:R-:W-:Y:S01]  /*1c90*/  FADD R4, R43.reuse, R6 ;  /* 0x000000062b047221 */ /* 0x040fe20000000000 */
[C---:B------:R-:W-:Y:S01]  /*1ca0*/  FADD R9, R42.reuse, R11 ;  /* 0x0000000b2a097221 */ /* 0x040fe20000000000 */
[C---:B------:R-:W-:Y:S01]  /*1cb0*/  FADD R5, R42.reuse, R5 ;  /* 0x000000052a057221 */ /* 0x040fe20000000000 */
[C---:B------:R-:W-:Y:S01]  /*1cc0*/  FADD R6, R43.reuse, R20 ;  /* 0x000000142b067221 */ /* 0x040fe20000000000 */
[C---:B------:R-:W-:Y:S01]  /*1cd0*/  FADD R8, R43.reuse, R22 ;  /* 0x000000162b087221 */ /* 0x040fe20000000000 */
[----:B------:R-:W-:Y:S01]  /*1ce0*/  FADD R10, R43, R14 ;  /* 0x0000000e2b0a7221 */ /* 0x000fe20000000000 */
[----:B------:R-:W-:Y:S01]  /*1cf0*/  FADD R11, R42, R21 ;  /* 0x000000152a0b7221 */ /* 0x000fe20000000000 */
[----:B------:R0:W-:Y:S01]  /*1d00*/  STL.64 [R1+0x40], R4 ;  /* 0x0000400401007387 */ /* 0x0001e20000100a00 */
[C---:B------:R-:W-:Y:S01]  /*1d10*/  FADD R3, R60.reuse, R3 ;  /* 0x000000033c037221 */ /* 0x040fe20000000000 */
[C---:B------:R-:W-:Y:S01]  /*1d20*/  FADD R55, R60.reuse, R55 ;  /* 0x000000373c377221 */ /* 0x040fe20000000000 */
[C---:B------:R-:W-:Y:S01]  /*1d30*/  FADD R53, R60.reuse, R53 ;  /* 0x000000353c357221 */ /* 0x040fe20000000000 */
[----:B------:R0:W-:Y:S01]  /*1d40*/  STL.128 [R1+0x20], R4 ;  /* 0x0000200401007387 */ /* 0x0001e20000100c00 */
[----:B------:R-:W-:Y:S01]  /*1d50*/  FADD R51, R60, R51 ;  /* 0x000000333c337221 */ /* 0x000fe20000000000 */
[C---:B------:R-:W-:Y:S01]  /*1d60*/  FADD R2, R49.reuse, R2 ;  /* 0x0000000231027221 */ /* 0x040fe20000000000 */
[C---:B------:R-:W-:Y:S01]  /*1d70*/  FADD R54, R49.reuse, R54 ;  /* 0x0000003631367221 */ /* 0x040fe20000000000 */
[----:B------:R0:W-:Y:S01]  /*1d80*/  STL.128 [R1+0x30], R8 ;  /* 0x0000300801007387 */ /* 0x0001e20000100c00 */
[C---:B------:R-:W-:Y:S01]  /*1d90*/  FADD R52, R49.reuse, R52 ;  /* 0x0000003431347221 */ /* 0x040fe20000000000 */
[----:B------:R-:W-:Y:S01]  /*1da0*/  FADD R50, R49, R50 ;  /* 0x0000003231327221 */ /* 0x000fe20000000000 */
[----:B------:R-:W-:-:S02]  /*1db0*/  MOV R15, R4 ;  /* 0x00000004000f7202 */ /* 0x000fc40000000f00 */
[CC--:B------:R-:W-:Y:S02]  /*1dc0*/  FMNMX R12, R3.reuse, R55.reuse, !PT ;  /* 0x00000037030c7209 */ /* 0x0c0fe40007800000 */
[----:B------:R-:W-:Y:S02]  /*1dd0*/  FMNMX R14, R3, R55, PT ;  /* 0x00000037030e7209 */ /* 0x000fe40003800000 */
[CC--:B------:R-:W-:Y:S02]  /*1de0*/  FMNMX R19, R55.reuse, R53.reuse, !PT ;  /* 0x0000003537137209 */ /* 0x0c0fe40007800000 */
[----:B------:R-:W-:Y:S02]  /*1df0*/  FMNMX R20, R55, R53, PT ;  /* 0x0000003537147209 */ /* 0x000fe40003800000 */
[CC--:B------:R-:W-:Y:S02]  /*1e00*/  FMNMX R21, R53.reuse, R51.reuse, !PT ;  /* 0x0000003335157209 */ /* 0x0c0fe40007800000 */
[----:B------:R-:W-:-:S02]  /*1e10*/  FMNMX R22, R53, R51, PT ;  /* 0x0000003335167209 */ /* 0x000fc40003800000 */
[CC--:B------:R-:W-:Y:S02]  /*1e20*/  FMNMX R67, R3.reuse, R51.reuse, !PT ;  /* 0x0000003303437209 */ /* 0x0c0fe40007800000 */
[----:B------:R-:W-:Y:S02]  /*1e30*/  FMNMX R68, R3, R51, PT ;  /* 0x0000003303447209 */ /* 0x000fe40003800000 */
[CC--:B------:R-:W-:Y:S02]  /*1e40*/  FMNMX R69, R2.reuse, R54.reuse, !PT ;  /* 0x0000003602457209 */ /* 0x0c0fe40007800000 */
[----:B------:R-:W-:Y:S02]  /*1e50*/  FMNMX R70, R2, R54, PT ;  /* 0x0000003602467209 */ /* 0x000fe40003800000 */
[CC--:B------:R-:W-:Y:S02]  /*1e60*/  FMNMX R71, R54.reuse, R52.reuse, !PT ;  /* 0x0000003436477209 */ /* 0x0c0fe40007800000 */
[----:B------:R-:W-:-:S02]  /*1e70*/  FMNMX R72, R54, R52, PT ;  /* 0x0000003436487209 */ /* 0x000fc40003800000 */
[CC--:B------:R-:W-:Y:S02]  /*1e80*/  FMNMX R73, R52.reuse, R50.reuse, !PT ;  /* 0x0000003234497209 */ /* 0x0c0fe40007800000 */
[-C--:B------:R-:W-:Y:S02]  /*1e90*/  FMNMX R74, R52, R50.reuse, PT ;  /* 0x00000032344a7209 */ /* 0x080fe40003800000 */
[CC--:B------:R-:W-:Y:S02]  /*1ea0*/  FMNMX R75, R2.reuse, R50.reuse, !PT ;  /* 0x00000032024b7209 */ /* 0x0c0fe40007800000 */
[----:B0-----:R-:W-:-:S07]  /*1eb0*/  FMNMX R76, R2, R50, PT ;  /* 0x00000032024c7209 */ /* 0x001fce0003800000 */
.L_x_103:
[----:B------:R-:W-:-:S05]  /*1ec0*/  IMAD R77, R63, 0x8, R38 ;  /* 0x000000083f4d7824 */ /* 0x000fca00078e0226 */
[----:B0123--:R-:W2:Y:S01]  /*1ed0*/  LDL.64 R56, [R77+0x8] ;  /* 0x000008004d387983 */ /* 0x00fea20000100a00 */
[----:B------:R-:W-:Y:S01]  /*1ee0*/  IADD3 R63, PT, PT, R63, 0x1, RZ ;  /* 0x000000013f3f7810 */ /* 0x000fe20007ffe0ff */
[----:B------:R-:W-:Y:S01]  /*1ef0*/  BSSY.RECONVERGENT B3, `(.L_x_51) ;  /* 0x000007d000037945 */ /* 0x000fe20003800200 */
[----:B------:R-:W-:Y:S02]  /*1f00*/  IMAD.MOV.U32 R81, RZ, RZ, R15 ;  /* 0x000000ffff517224 */ /* 0x000fe400078e000f */
[----:B------:R-:W-:Y:S02]  /*1f10*/  ISETP.NE.AND P1, PT, R63, 0x4, PT ;  /* 0x000000043f00780c */ /* 0x000fe40003f25270 */
[CC--:B--2---:R-:W-:Y:S02]  /*1f20*/  FMNMX R79, R56.reuse, R15.reuse, !PT ;  /* 0x0000000f384f7209 */ /* 0x0c4fe40007800000 */
[----:B------:R-:W-:Y:S02]  /*1f30*/  FMNMX R78, R56, R15, PT ;  /* 0x0000000f384e7209 */ /* 0x000fe40003800000 */
[----:B------:R-:W-:-:S02]  /*1f40*/  FSETP.GTU.AND P0, PT, R70, R79, PT ;  /* 0x0000004f4600720b */ /* 0x000fc40003f0c000 */
[----:B------:R-:W-:Y:S02]  /*1f50*/  MOV R15, R56 ;  /* 0x00000038000f7202 */ /* 0x000fe40000000f00 */
[----:B------:R-:W-:-:S13]  /*1f60*/  FSETP.GTU.OR P0, PT, R78, R69, P0 ;  /* 0x000000454e00720b */ /* 0x000fda000070c400 */
[----:B------:R-:W-:Y:S05]  /*1f70*/  @P0 BRA `(.L_x_52) ;  /* 0x0000000400d00947 */ /* 0x000fea0003800000 */
[----:B------:R-:W2:Y:S02]  /*1f80*/  LDL R80, [R77+0x4] ;  /* 0x000004004d507983 */ /* 0x000ea40000100800 */
[CC--:B--2---:R-:W-:Y:S02]  /*1f90*/  FMNMX R83, R80.reuse, R57.reuse, !PT ;  /* 0x0000003950537209 */ /* 0x0c4fe40007800000 */
[----:B------:R-:W-:Y:S02]  /*1fa0*/  FMNMX R23, R80, R57, PT ;  /* 0x0000003950177209 */ /* 0x000fe40003800000 */
[----:B------:R-:W-:-:S04]  /*1fb0*/  FSETP.GTU.AND P0, PT, R14, R83, PT ;  /* 0x000000530e00720b */ /* 0x000fc80003f0c000 */
[----:B------:R-:W-:-:S13]  /*1fc0*/  FSETP.GTU.OR P0, PT, R23, R12, P0 ;  /* 0x0000000c1700720b */ /* 0x000fda000070c400 */
[----:B------:R-:W-:Y:S05]  /*1fd0*/  @P0 BRA `(.L_x_52) ;  /* 0x0000000400b80947 */ /* 0x000fea0003800000 */
[C---:B------:R-:W-:Y:S01]  /*1fe0*/  FADD R83, -R3.reuse, R80 ;  /* 0x0000005003537221 */ /* 0x040fe20000000100 */
[C---:B------:R-:W-:Y:S01]  /*1ff0*/  FADD R82, -R2.reuse, R54 ;  /* 0x0000003602527221 */ /* 0x040fe20000000100 */
[----:B------:R-:W-:Y:S01]  /*2000*/  FADD R56, -R3, R55 ;  /* 0x0000003703387221 */ /* 0x000fe20000000100 */
[C---:B------:R-:W-:Y:S01]  /*2010*/  FADD R85, -R2.reuse, R15 ;  /* 0x0000000f02557221 */ /* 0x040fe20000000100 */
[----:B------:R-:W-:Y:S01]  /*2020*/  FADD R23, -R2, R81 ;  /* 0x0000005102177221 */ /* 0x000fe20000000100 */
[----:B------:R-:W-:Y:S01]  /*2030*/  FMUL R84, R83, R82 ;  /* 0x0000005253547220 */ /* 0x000fe20000400000 */
[----:B------:R-:W-:Y:S01]  /*2040*/  FADD R83, -R3, R57 ;  /* 0x0000003903537221 */ /* 0x000fe20000000100 */
[----:B------:R-:W-:Y:S01]  /*2050*/  FMUL R85, R56, R85 ;  /* 0x0000005538557220 */ /* 0x000fe20000400000 */
[--C-:B------:R-:W-:Y:S01]  /*2060*/  FADD R89, R2, -R81.reuse ;  /* 0x8000005102597221 */ /* 0x100fe20000000000 */
[----:B------:R-:W-:Y:S01]  /*2070*/  FFMA R84, R23, R56, -R84 ;  /* 0x0000003817547223 */ /* 0x000fe20000000854 */
[----:B------:R-:W-:Y:S01]  /*2080*/  FADD R23, R15, -R81 ;  /* 0x800000510f177221 */ /* 0x000fe20000000000 */
[----:B------:R-:W-:Y:S01]  /*2090*/  FFMA R83, R82, R83, -R85 ;  /* 0x0000005352537223 */ /* 0x000fe20000000855 */
[----:B------:R-:W-:-:S03]  /*20a0*/  FADD R56, R3, -R80 ;  /* 0x8000005003387221 */ /* 0x000fc60000000000 */
[----:B------:R-:W-:Y:S01]  /*20b0*/  FMUL R85, R84, R83 ;  /* 0x0000005354557220 */ /* 0x000fe20000400000 */
[----:B------:R-:W-:Y:S01]  /*20c0*/  FMUL R84, R23, R56 ;  /* 0x0000003817547220 */ /* 0x000fe20000400000 */
[----:B------:R-:W-:Y:S01]  /*20d0*/  FADD R56, -R80, R57 ;  /* 0x0000003950387221 */ /* 0x000fe20000000100 */
[----:B------:R-:W-:Y:S02]  /*20e0*/  FADD R83, R54, -R81 ;  /* 0x8000005136537221 */ /* 0x000fe40000000000 */
[----:B------:R-:W-:Y:S01]  /*20f0*/  FSETP.GT.AND P0, PT, R85, RZ, PT ;  /* 0x000000ff5500720b */ /* 0x000fe20003f04000 */
[----:B------:R-:W-:Y:S01]  /*2100*/  FFMA R89, R89, R56, -R84 ;  /* 0x0000003859597223 */ /* 0x000fe20000000854 */
[----:B------:R-:W-:Y:S01]  /*2110*/  FADD R84, R55, -R80 ;  /* 0x8000005037547221 */ /* 0x000fe20000000000 */
[----:B------:R-:W-:-:S03]  /*2120*/  FMUL R83, R56, R83 ;  /* 0x0000005338537220 */ /* 0x000fc60000400000 */
[----:B------:R-:W-:-:S04]  /*2130*/  FMUL R84, R23, R84 ;  /* 0x0000005417547220 */ /* 0x000fc80000400000 */
[----:B------:R-:W-:-:S04]  /*2140*/  FADD R56, R84, -R83 ;  /* 0x8000005354387221 */ /* 0x000fc80000000000 */
[----:B------:R-:W-:-:S05]  /*2150*/  FMUL R56, R89, R56 ;  /* 0x0000003859387220 */ /* 0x000fca0000400000 */
[----:B------:R-:W-:-:S13]  /*2160*/  FSETP.LEU.OR P0, PT, R56, RZ, !P0 ;  /* 0x000000ff3800720b */ /* 0x000fda000470b400 */
[----:B------:R-:W-:Y:S05]  /*2170*/  @P0 BRA `(.L_x_52) ;  /* 0x0000000400500947 */ /* 0x000fea0003800000 */
[----:B------:R-:W-:Y:S01]  /*2180*/  FADD R56, -R84, R83 ;  /* 0x0000005354387221 */ /* 0x000fe20000000100 */
[----:B------:R-:W-:Y:S03]  /*2190*/  BSSY.RECONVERGENT B4, `(.L_x_53) ;  /* 0x000004d000047945 */ /* 0x000fe60003800200 */
[----:B------:R-:W-:-:S05]  /*21a0*/  FADD R87, -R89, R56 ;  /* 0x0000003859577221 */ /* 0x000fca0000000100 */
[----:B------:R-:W-:-:S13]  /*21b0*/  FSETP.GT.AND P0, PT, |R87|, 9.9999999392252902908e-09, PT ;  /* 0x322bcc775700780b */ /* 0x000fda0003f04200 */
[----:B------:R-:W-:Y:S05]  /*21c0*/  @!P0 BRA `(.L_x_54) ;  /* 0x0000000000848947 */ /* 0x000fea0003800000 */
[----:B------:R-:W0:Y:S01]  /*21d0*/  MUFU.RCP R80, R87 ;  /* 0x0000005700507308 */ /* 0x000e220000001000 */
[----:B------:R-:W-:Y:S01]  /*21e0*/  FMUL R23, R54, R89 ;  /* 0x0000005936177220 */ /* 0x000fe20000400000 */
[----:B------:R-:W-:Y:S03]  /*21f0*/  BSSY.RECONVERGENT B5, `(.L_x_55) ;  /* 0x000000c000057945 */ /* 0x000fe60003800200 */
[----:B------:R-:W-:-:S04]  /*2200*/  FFMA R23, R2, R56, -R23 ;  /* 0x0000003802177223 */ /* 0x000fc80000000817 */
        /* <DEDUP_REMOVED lines=8> */
[----:B------:R-:W-:Y:S05]  /*2290*/  CALL.REL.NOINC `($__internal_1_$__cuda_sm3x_div_rn_noftz_f32_slowpath) ;  /* 0x0000007400947944 */ /* 0x000fea0003c00000 */
[----:B------:R-:W-:-:S07]  /*22a0*/  IMAD.MOV.U32 R57, RZ, RZ, R23 ;  /* 0x000000ffff397224 */ /* 0x000fce00078e0017 */
.L_x_56:
[----:B------:R-:W-:Y:S05]  /*22b0*/  BSYNC.RECONVERGENT B5 ;  /* 0x0000000000057941 */ /* 0x000fea0003800200 */
.L_x_55:
[----:B------:R-:W0:Y:S01]  /*22c0*/  MUFU.RCP R84, R87 ;  /* 0x0000005700547308 */ /* 0x000e220000001000 */
[----:B------:R-:W-:Y:S01]  /*22d0*/  FMUL R80, R55, R89 ;  /* 0x0000005937507220 */ /* 0x000fe20000400000 */
[----:B------:R-:W-:Y:S03]  /*22e0*/  BSSY.RECONVERGENT B5, `(.L_x_57) ;  /* 0x000000d000057945 */ /* 0x000fe60003800200 */
[----:B------:R-:W-:Y:S01]  /*22f0*/  FFMA R82, R3, R56, -R80 ;  /* 0x0000003803527223 */ /* 0x000fe20000000850 */
[----:B------:R-:W-:-:S03]  /*2300*/  MOV R56, R57 ;  /* 0x0000003900387202 */ /* 0x000fc60000000f00 */
[----:B------:R-:W1:Y:S01]  /*2310*/  FCHK P0, R82, R87 ;  /* 0x0000005752007302 */ /* 0x000e620000000000 */
[----:B0-----:R-:W-:-:S04]  /*2320*/  FFMA R23, -R87, R84, 1 ;  /* 0x3f80000057177423 */ /* 0x001fc80000000154 */
[----:B------:R-:W-:-:S04]  /*2330*/  FFMA R23, R84, R23, R84 ;  /* 0x0000001754177223 */ /* 0x000fc80000000054 */
[----:B------:R-:W-:-:S04]  /*2340*/  FFMA R80, R23, R82, RZ ;  /* 0x0000005217507223 */ /* 0x000fc800000000ff */
[----:B------:R-:W-:-:S04]  /*2350*/  FFMA R83, -R87, R80, R82 ;  /* 0x0000005057537223 */ /* 0x000fc80000000152 */
[----:B------:R-:W-:Y:S01]  /*2360*/  FFMA R23, R23, R83, R80 ;  /* 0x0000005317177223 */ /* 0x000fe20000000050 */
[----:B-1----:R-:W-:Y:S06]  /*2370*/  @!P0 BRA `(.L_x_58) ;  /* 0x00000000000c8947 */ /* 0x002fec0003800000 */
[----:B------:R-:W-:Y:S01]  /*2380*/  IMAD.MOV.U32 R23, RZ, RZ, R82 ;  /* 0x000000ffff177224 */ /* 0x000fe200078e0052 */
[----:B------:R-:W-:-:S07]  /*2390*/  MOV R80, 0x23b0 ;  /* 0x000023b000507802 */ /* 0x000fce0000000f00 */
[----:B------:R-:W-:Y:S05]  /*23a0*/  CALL.REL.NOINC `($__internal_1_$__cuda_sm3x_div_rn_noftz_f32_slowpath) ;  /* 0x0000007400507944 */ /* 0x000fea0003c00000 */
.L_x_58:
[----:B------:R-:W-:Y:S05]  /*23b0*/  BSYNC.RECONVERGENT B5 ;  /* 0x0000000000057941 */ /* 0x000fea0003800200 */
.L_x_57:
[----:B------:R-:W-:Y:S01]  /*23c0*/  MOV R57, R23 ;  /* 0x0000001700397202 */ /* 0x000fe20000000f00 */
[----:B------:R-:W-:Y:S06]  /*23d0*/  BRA `(.L_x_59) ;  /* 0x0000000000a07947 */ /* 0x000fec0003800000 */
.L_x_54:
[----:B------:R-:W-:Y:S01]  /*23e0*/  FADD R56, R3, -R55 ;  /* 0x8000003703387221 */ /* 0x000fe20000000000 */
[----:B------:R-:W-:Y:S01]  /*23f0*/  FADD R89, R80, -R57 ;  /* 0x8000003950597221 */ /* 0x000fe20000000000 */
[----:B------:R-:W-:Y:S01]  /*2400*/  FMUL R80, R15, R80 ;  /* 0x000000500f507220 */ /* 0x000fe20000400000 */
[----:B------:R-:W-:Y:S01]  /*2410*/  BSSY.RECONVERGENT B5, `(.L_x_60) ;  /* 0x0000013000057945 */ /* 0x000fe20003800200 */
[----:B------:R-:W-:Y:S02]  /*2420*/  FMUL R87, R23, R56 ;  /* 0x0000003817577220 */ /* 0x000fe40000400000 */
[----:B------:R-:W-:Y:S01]  /*2430*/  FFMA R91, R57, R81, -R80 ;  /* 0x00000051395b7223 */ /* 0x000fe20000000850 */
[----:B------:R-:W-:Y:S01]  /*2440*/  FMUL R57, R3, R54 ;  /* 0x0000003603397220 */ /* 0x000fe20000400000 */
[C---:B------:R-:W-:Y:S02]  /*2450*/  FFMA R87, R82.reuse, R89, -R87 ;  /* 0x0000005952577223 */ /* 0x040fe40000000857 */
[----:B------:R-:W-:Y:S01]  /*2460*/  FMUL R82, R82, R91 ;  /* 0x0000005b52527220 */ /* 0x000fe20000400000 */
[----:B------:R-:W-:Y:S01]  /*2470*/  FFMA R90, R2, R55, -R57 ;  /* 0x00000037025a7223 */ /* 0x000fe20000000839 */
[----:B------:R-:W0:Y:S03]  /*2480*/  MUFU.RCP R84, R87 ;  /* 0x0000005700547308 */ /* 0x000e260000001000 */
[----:B------:R-:W-:-:S05]  /*2490*/  FFMA R23, R23, R90, -R82 ;  /* 0x0000005a17177223 */ /* 0x000fca0000000852 */
        /* <DEDUP_REMOVED lines=10> */
.L_x_61:
[----:B------:R-:W-:Y:S05]  /*2540*/  BSYNC.RECONVERGENT B5 ;  /* 0x0000000000057941 */ /* 0x000fea0003800200 */
.L_x_60:
        /* <DEDUP_REMOVED lines=15> */
.L_x_63:
[----:B------:R-:W-:Y:S05]  /*2640*/  BSYNC.RECONVERGENT B5 ;  /* 0x0000000000057941 */ /* 0x000fea0003800200 */
.L_x_62:
[----:B------:R-:W-:-:S07]  /*2650*/  MOV R57, R23 ;  /* 0x0000001700397202 */ /* 0x000fce0000000f00 */
.L_x_59:
[----:B------:R-:W-:Y:S05]  /*2660*/  BSYNC.RECONVERGENT B4 ;  /* 0x0000000000047941 */ /* 0x000fea0003800200 */
.L_x_53:
[----:B------:R-:W-:Y:S02]  /*2670*/  IMAD R23, R66, 0x8, R37 ;  /* 0x0000000842177824 */ /* 0x000fe400078e0225 */
[----:B------:R-:W-:Y:S01]  /*2680*/  FADD R65, R65, R56 ;  /* 0x0000003841417221 */ /* 0x000fe20000000000 */
[----:B------:R-:W-:Y:S01]  /*2690*/  FADD R64, R64, R57 ;  /* 0x0000003940407221 */ /* 0x000fe20000000000 */
[----:B------:R-:W-:Y:S01]  /*26a0*/  IADD3 R66, PT, PT, R66, 0x1, RZ ;  /* 0x0000000142427810 */ /* 0x000fe20007ffe0ff */
[----:B------:R0:W-:Y:S06]  /*26b0*/  STL.64 [R23], R56 ;  /* 0x0000003817007387 */ /* 0x0001ec0000100a00 */
.L_x_52:
[----:B------:R-:W-:Y:S05]  /*26c0*/  BSYNC.RECONVERGENT B3 ;  /* 0x0000000000037941 */ /* 0x000fea0003800200 */
.L_x_51:
[----:B------:R-:W-:Y:S01]  /*26d0*/  FSETP.GTU.AND P0, PT, R72, R79, PT ;  /* 0x0000004f4800720b */ /* 0x000fe20003f0c000 */
[----:B------:R-:W-:Y:S03]  /*26e0*/  BSSY.RECONVERGENT B3, `(.L_x_64) ;  /* 0x0000078000037945 */ /* 0x000fe60003800200 */
[----:B------:R-:W-:-:S13]  /*26f0*/  FSETP.GTU.OR P0, PT, R78, R71, P0 ;  /* 0x000000474e00720b */ /* 0x000fda000070c400 */
[----:B------:R-:W-:Y:S05]  /*2700*/  @P0 BRA `(.L_x_65) ;  /* 0x0000000400d40947 */ /* 0x000fea0003800000 */
[----:B------:R-:W2:Y:S04]  /*2710*/  LDL R80, [R77+0x4] ;  /* 0x000004004d507983 */ /* 0x000ea80000100800 */
[----:B0-----:R-:W2:Y:S02]  /*2720*/  LDL R23, [R77+0xc] ;  /* 0x00000c004d177983 */ /* 0x001ea40000100800 */
[CC--:B--2---:R-:W-:Y:S02]  /*2730*/  FMNMX R57, R80.reuse, R23.reuse, !PT ;  /* 0x0000001750397209 */ /* 0x0c4fe40007800000 */
[----:B------:R-:W-:Y:S02]  /*2740*/  FMNMX R56, R80, R23, PT ;  /* 0x0000001750387209 */ /* 0x000fe40003800000 */
[----:B------:R-:W-:-:S04]  /*2750*/  FSETP.GTU.AND P0, PT, R20, R57, PT ;  /* 0x000000391400720b */ /* 0x000fc80003f0c000 */
[----:B------:R-:W-:-:S13]  /*2760*/  FSETP.GTU.OR P0, PT, R56, R19, P0 ;  /* 0x000000133800720b */ /* 0x000fda000070c400 */
[----:B------:R-:W-:Y:S05]  /*2770*/  @P0 BRA `(.L_x_65) ;  /* 0x0000000400b80947 */ /* 0x000fea0003800000 */
[C---:B------:R-:W-:Y:S01]  /*2780*/  FADD R82, -R55.reuse, R80 ;  /* 0x0000005037527221 */ /* 0x040fe20000000100 */
[C---:B------:R-:W-:Y:S01]  /*2790*/  FADD R57, -R54.reuse, R52 ;  /* 0x0000003436397221 */ /* 0x040fe20000000100 */
[C---:B------:R-:W-:Y:S01]  /*27a0*/  FADD R83, -R55.reuse, R53 ;  /* 0x0000003537537221 */ /* 0x040fe20000000100 */
[C---:B------:R-:W-:Y:S01]  /*27b0*/  FADD R84, -R54.reuse, R15 ;  /* 0x0000000f36547221 */ /* 0x040fe20000000100 */
[----:B------:R-:W-:Y:S01]  /*27c0*/  FADD R56, -R54, R81 ;  /* 0x0000005136387221 */ /* 0x000fe20000000100 */
[----:B------:R-:W-:Y:S01]  /*27d0*/  FMUL R85, R82, R57 ;  /* 0x0000003952557220 */ /* 0x000fe20000400000 */
[----:B------:R-:W-:Y:S01]  /*27e0*/  FADD R82, -R55, R23 ;  /* 0x0000001737527221 */ /* 0x000fe20000000100 */
[----:B------:R-:W-:Y:S01]  /*27f0*/  FMUL R84, R83, R84 ;  /* 0x0000005453547220 */ /* 0x000fe20000400000 */
[----:B------:R-:W-:Y:S01]  /*2800*/  FADD R86, R54, -R81 ;  /* 0x8000005136567221 */ /* 0x000fe20000000000 */
        /* <DEDUP_REMOVED lines=21> */
[----:B------:R-:W-:Y:S05]  /*2960*/  @P0 BRA `(.L_x_67) ;  /* 0x0000000000a40947 */ /* 0x000fea0003800000 */
[----:B------:R-:W-:Y:S01]  /*2970*/  FADD R89, R55, -R53 ;  /* 0x8000003537597221 */ /* 0x000fe20000000000 */
[----:B------:R-:W-:Y:S01]  /*2980*/  FADD R91, R80, -R23 ;  /* 0x80000017505b7221 */ /* 0x000fe20000000000 */
[----:B------:R-:W-:Y:S01]  /*2990*/  FMUL R90, R15, R80 ;  /* 0x000000500f5a7220 */ /* 0x000fe20000400000 */
[----:B------:R-:W-:Y:S01]  /*29a0*/  BSSY.RECONVERGENT B5, `(.L_x_68) ;  /* 0x0000013000057945 */ /* 0x000fe20003800200 */
[----:B------:R-:W-:Y:S02]  /*29b0*/  FMUL R56, R82, R89 ;  /* 0x0000005952387220 */ /* 0x000fe40000400000 */
[----:B------:R-:W-:Y:S01]  /*29c0*/  FFMA R90, R23, R81, -R90 ;  /* 0x00000051175a7223 */ /* 0x000fe2000000085a */
[----:B------:R-:W-:Y:S01]  /*29d0*/  FMUL R23, R55, R52 ;  /* 0x0000003437177220 */ /* 0x000fe20000400000 */
[----:B------:R-:W-:-:S03]  /*29e0*/  FFMA R87, R57, R91, -R56 ;  /* 0x0000005b39577223 */ /* 0x000fc60000000838 */
[----:B------:R-:W-:Y:S01]  /*29f0*/  FFMA R56, R54, R53, -R23 ;  /* 0x0000003536387223 */ /* 0x000fe20000000817 */
[----:B------:R-:W0:Y:S01]  /*2a00*/  MUFU.RCP R84, R87 ;  /* 0x0000005700547308 */ /* 0x000e220000001000 */
[----:B------:R-:W-:-:S04]  /*2a10*/  FMUL R23, R57, R90 ;  /* 0x0000005a39177220 */ /* 0x000fc80000400000 */
        /* <DEDUP_REMOVED lines=11> */
.L_x_69:
[----:B------:R-:W-:Y:S05]  /*2ad0*/  BSYNC.RECONVERGENT B5 ;  /* 0x0000000000057941 */ /* 0x000fea0003800200 */
.L_x_68:
[----:B------:R-:W0:Y:S01]  /*2ae0*/  MUFU.RCP R80, R87 ;  /* 0x0000005700507308 */ /* 0x000e220000001000 */
[----:B------:R-:W-:Y:S01]  /*2af0*/  FMUL R91, R91, R56 ;  /* 0x000000385b5b7220 */ /* 0x000fe20000400000 */
[----:B------:R-:W-:Y:S01]  /*2b00*/  BSSY.RECONVERGENT B5, `(.L_x_70) ;  /* 0x000000d000057945 */ /* 0x000fe20003800200 */
[----:B------:R-:W-:Y:S02]  /*2b10*/  MOV R56, R57 ;  /* 0x0000003900387202 */ /* 0x000fe40000000f00 */
        /* <DEDUP_REMOVED lines=11> */
.L_x_71:
[----:B------:R-:W-:Y:S05]  /*2bd0*/  BSYNC.RECONVERGENT B5 ;  /* 0x0000000000057941 */ /* 0x000fea0003800200 */
.L_x_70:
[----:B------:R-:W-:Y:S01]  /*2be0*/  MOV R57, R23 ;  /* 0x0000001700397202 */ /* 0x000fe20000000f00 */
[----:B------:R-:W-:Y:S06]  /*2bf0*/  BRA `(.L_x_72) ;  /* 0x0000000000807947 */ /* 0x000fec0003800000 */
.L_x_67:
        /* <DEDUP_REMOVED lines=14> */
.L_x_74:
[----:B------:R-:W-:Y:S05]  /*2ce0*/  BSYNC.RECONVERGENT B5 ;  /* 0x0000000000057941 */ /* 0x000fea0003800200 */
.L_x_73:
        /* <DEDUP_REMOVED lines=15> */
.L_x_76:
[----:B------:R-:W-:Y:S05]  /*2de0*/  BSYNC.RECONVERGENT B5 ;  /* 0x0000000000057941 */ /* 0x000fea0003800200 */
.L_x_75:
[----:B------:R-:W-:-:S07]  /*2df0*/  MOV R57, R23 ;  /* 0x0000001700397202 */ /* 0x000fce0000000f00 */
.L_x_72:
[----:B------:R-:W-:Y:S05]  /*2e00*/  BSYNC.RECONVERGENT B4 ;  /* 0x0000000000047941 */ /* 0x000fea0003800200 */
.L_x_66:
[----:B------:R-:W-:Y:S02]  /*2e10*/  IMAD R23, R66, 0x8, R37 ;  /* 0x0000000842177824 */ /* 0x000fe400078e0225 */
[----:B------:R-:W-:Y:S01]  /*2e20*/  FADD R65, R65, R56 ;  /* 0x0000003841417221 */ /* 0x000fe20000000000 */
[----:B------:R-:W-:Y:S01]  /*2e30*/  FADD R64, R64, R57 ;  /* 0x0000003940407221 */ /* 0x000fe20000000000 */
[----:B------:R-:W-:Y:S01]  /*2e40*/  IADD3 R66, PT, PT, R66, 0x1, RZ ;  /* 0x0000000142427810 */ /* 0x000fe20007ffe0ff */
[----:B------:R1:W-:Y:S06]  /*2e50*/  STL.64 [R23], R56 ;  /* 0x0000003817007387 */ /* 0x0003ec0000100a00 */
.L_x_65:
[----:B------:R-:W-:Y:S05]  /*2e60*/  BSYNC.RECONVERGENT B3 ;  /* 0x0000000000037941 */ /* 0x000fea0003800200 */
.L_x_64:
[----:B------:R-:W-:Y:S01]  /*2e70*/  FSETP.GTU.AND P0, PT, R74, R79, PT ;  /* 0x0000004f4a00720b */ /* 0x000fe20003f0c000 */
[----:B------:R-:W-:Y:S03]  /*2e80*/  BSSY.RECONVERGENT B3, `(.L_x_77) ;  /* 0x0000078000037945 */ /* 0x000fe60003800200 */
[----:B------:R-:W-:-:S13]  /*2e90*/  FSETP.GTU.OR P0, PT, R78, R73, P0 ;  /* 0x000000494e00720b */ /* 0x000fda000070c400 */
[----:B------:R-:W-:Y:S05]  /*2ea0*/  @P0 BRA `(.L_x_78) ;  /* 0x0000000400d40947 */ /* 0x000fea0003800000 */
[----:B------:R-:W2:Y:S04]  /*2eb0*/  LDL R80, [R77+0x4] ;  /* 0x000004004d507983 */ /* 0x000ea80000100800 */
[----:B01----:R-:W2:Y:S02]  /*2ec0*/  LDL R23, [R77+0xc] ;  /* 0x00000c004d177983 */ /* 0x003ea40000100800 */
        /* <DEDUP_REMOVED lines=12> */
[----:B------:R-:W-:Y:S02]  /*2f90*/  FMUL R87, R57, R84 ;  /* 0x0000005439577220 */ /* 0x000fe40000400000 */
[----:B------:R-:W-:Y:S01]  /*2fa0*/  FFMA R83, R56, R57, -R83 ;  /* 0x0000003938537223 */ /* 0x000fe20000000853 */
[----:B------:R-:W-:Y:S01]  /*2fb0*/  FADD R57, R15, -R81 ;  /* 0x800000510f397221 */ /* 0x000fe20000000000 */
[----:B------:R-:W-:Y:S01]  /*2fc0*/  FFMA R84, R82, R85, -R87 ;  /* 0x0000005552547223 */ /* 0x000fe20000000857 */
[----:B------:R-:W-:-:S03]  /*2fd0*/  FADD R56, R53, -R80 ;  /* 0x8000005035387221 */ /* 0x000fc60000000000 */
[----:B------:R-:W-:Y:S01]  /*2fe0*/  FMUL R85, R83, R84 ;  /* 0x0000005453557220 */ /* 0x000fe20000400000 */
[----:B------:R-:W-:Y:S01]  /*2ff0*/  FMUL R89, R57, R56 ;  /* 0x0000003839597220 */ /* 0x000fe20000400000 */
[----:B------:R-:W-:Y:S01]  /*3000*/  FADD R84, R52, -R81 ;  /* 0x8000005134547221 */ /* 0x000fe20000000000 */
[----:B------:R-:W-:Y:S01]  /*3010*/  FADD R56, -R80, R23 ;  /* 0x0000001750387221 */ /* 0x000fe20000000100 */
[----:B------:R-:W-:Y:S01]  /*3020*/  FADD R83, R50, -R81 ;  /* 0x8000005132537221 */ /* 0x000fe20000000000 */
[----:B------:R-:W-:Y:S02]  /*3030*/  FSETP.GT.AND P0, PT, R85, RZ, PT ;  /* 0x000000ff5500720b */ /* 0x000fe40003f04000 */
        /* <DEDUP_REMOVED lines=35> */
.L_x_82:
[----:B------:R-:W-:Y:S05]  /*3270*/  BSYNC.RECONVERGENT B5 ;  /* 0x0000000000057941 */ /* 0x000fea0003800200 */
.L_x_81:
        /* <DEDUP_REMOVED lines=15> */
.L_x_84:
[----:B------:R-:W-:Y:S05]  /*3370*/  BSYNC.RECONVERGENT B5 ;  /* 0x0000000000057941 */ /* 0x000fea0003800200 */
.L_x_83:
[----:B------:R-:W-:Y:S01]  /*3380*/  MOV R57, R23 ;  /* 0x0000001700397202 */ /* 0x000fe20000000f00 */
[----:B------:R-:W-:Y:S06]  /*3390*/  BRA `(.L_x_85) ;  /* 0x0000000000807947 */ /* 0x000fec0003800000 */
.L_x_80:
        /* <DEDUP_REMOVED lines=14> */
.L_x_87:
[----:B------:R-:W-:Y:S05]  /*3480*/  BSYNC.RECONVERGENT B5 ;  /* 0x0000000000057941 */ /* 0x000fea0003800200 */
.L_x_86:
        /* <DEDUP_REMOVED lines=15> */
.L_x_89:
[----:B------:R-:W-:Y:S05]  /*3580*/  BSYNC.RECONVERGENT B5 ;  /* 0x0000000000057941 */ /* 0x000fea0003800200 */
.L_x_88:
[----:B------:R-:W-:-:S07]  /*3590*/  MOV R57, R23 ;  /* 0x0000001700397202 */ /* 0x000fce0000000f00 */
.L_x_85:
[----:B------:R-:W-:Y:S05]  /*35a0*/  BSYNC.RECONVERGENT B4 ;  /* 0x0000000000047941 */ /* 0x000fea0003800200 */
.L_x_79:
[----:B------:R-:W-:Y:S02]  /*35b0*/  IMAD R23, R66, 0x8, R37 ;  /* 0x0000000842177824 */ /* 0x000fe400078e0225 */
[----:B------:R-:W-:Y:S01]  /*35c0*/  FADD R65, R65, R56 ;  /* 0x0000003841417221 */ /* 0x000fe20000000000 */
[----:B------:R-:W-:Y:S01]  /*35d0*/  FADD R64, R64, R57 ;  /* 0x0000003940407221 */ /* 0x000fe20000000000 */
[----:B------:R-:W-:Y:S01]  /*35e0*/  IADD3 R66, PT, PT, R66, 0x1, RZ ;  /* 0x0000000142427810 */ /* 0x000fe20007ffe0ff */
[----:B------:R2:W-:Y:S06]  /*35f0*/  STL.64 [R23], R56 ;  /* 0x0000003817007387 */ /* 0x0005ec0000100a00 */
.L_x_78:
[----:B------:R-:W-:Y:S05]  /*3600*/  BSYNC.RECONVERGENT B3 ;  /* 0x0000000000037941 */ /* 0x000fea0003800200 */
.L_x_77:
[----:B------:R-:W-:Y:S01]  /*3610*/  FSETP.GTU.AND P0, PT, R76, R79, PT ;  /* 0x0000004f4c00720b */ /* 0x000fe20003f0c000 */
[----:B------:R-:W-:Y:S03]  /*3620*/  BSSY.RECONVERGENT B3, `(.L_x_90) ;  /* 0x000007c000037945 */ /* 0x000fe60003800200 */
[----:B------:R-:W-:-:S13]  /*3630*/  FSETP.GTU.OR P0, PT, R78, R75, P0 ;  /* 0x0000004b4e00720b */ /* 0x000fda000070c400 */
[----:B------:R-:W-:Y:S05]  /*3640*/  @P0 BRA `(.L_x_91) ;  /* 0x0000000400e40947 */ /* 0x000fea0003800000 */
[----:B------:R-:W3:Y:S04]  /*3650*/  LDL R80, [R77+0x4] ;  /* 0x000004004d507983 */ /* 0x000ee80000100800 */
[----:B012---:R-:W3:Y:S02]  /*3660*/  LDL R57, [R77+0xc] ;  /* 0x00000c004d397983 */ /* 0x007ee40000100800 */
[CC--:B---3--:R-:W-:Y:S02]  /*3670*/  FMNMX R23, R80.reuse, R57.reuse, !PT ;  /* 0x0000003950177209 */ /* 0x0c8fe40007800000 */
[----:B------:R-:W-:Y:S02]  /*3680*/  FMNMX R56, R80, R57, PT ;  /* 0x0000003950387209 */ /* 0x000fe40003800000 */
[----:B------:R-:W-:-:S04]  /*3690*/  FSETP.GTU.AND P0, PT, R68, R23, PT ;  /* 0x000000174400720b */ /* 0x000fc80003f0c000 */
[----:B------:R-:W-:-:S13]  /*36a0*/  FSETP.GTU.OR P0, PT, R56, R67, P0 ;  /* 0x000000433800720b */ /* 0x000fda000070c400 */
[----:B------:R-:W-:Y:S05]  /*36b0*/  @P0 BRA `(.L_x_91) ;  /* 0x0000000400c80947 */ /* 0x000fea0003800000 */
[----:B------:R-:W-:Y:S01]  /*36c0*/  FADD R78, -R51, R80 ;  /* 0x00000050334e7221 */ /* 0x000fe20000000100 */
[----:B------:R-:W-:Y:S01]  /*36d0*/  FADD R23, R2, -R50 ;  /* 0x8000003202177221 */ /* 0x000fe20000000000 */
[C---:B------:R-:W-:Y:S01]  /*36e0*/  FADD R56, -R50.reuse, R81 ;  /* 0x0000005132387221 */ /* 0x040fe20000000100 */
[----:B------:R-:W-:Y:S01]  /*36f0*/  FADD R77, R3, -R51 ;  /* 0x80000033034d7221 */ /* 0x000fe20000000000 */
[----:B------:R-:W-:Y:S01]  /*3700*/  FADD R82, -R50, R15 ;  /* 0x0000000f32527221 */ /* 0x000fe20000000100 */
[----:B------:R-:W-:Y:S01]  /*3710*/  FMUL R79, R78, R23 ;  /* 0x000000174e4f7220 */ /* 0x000fe20000400000 */
[----:B------:R-:W-:Y:S01]  /*3720*/  FADD R84, -R51, R57 ;  /* 0x0000003933547221 */ /* 0x000fe20000000100 */
[----:B------:R-:W-:Y:S01]  /*3730*/  FADD R88, R2, -R81 ;  /* 0x8000005102587221 */ /* 0x000fe20000000000 */
[----:B------:R-:W-:Y:S01]  /*3740*/  FMUL R86, R77, R82 ;  /* 0x000000524d567220 */ /* 0x000fe20000400000 */
[----:B------:R-:W-:Y:S01]  /*3750*/  FFMA R78, R56, R77, -R79 ;  /* 0x0000004d384e7223 */ /* 0x000fe2000000084f */
[----:B------:R-:W-:Y:S01]  /*3760*/  FADD R82, R15, -R81 ;  /* 0x800000510f527221 */ /* 0x000fe20000000000 */
[--C-:B------:R-:W-:Y:S01]  /*3770*/  FADD R77, R51, -R80.reuse ;  /* 0x80000050334d7221 */ /* 0x100fe20000000000 */
[----:B------:R-:W-:Y:S01]  /*3780*/  FADD R79, -R80, R57 ;  /* 0x00000039504f7221 */ /* 0x000fe20000000100 */
[----:B------:R-:W-:Y:S01]  /*3790*/  FADD R83, R3, -R80 ;  /* 0x8000005003537221 */ /* 0x000fe20000000000 */
[----:B------:R-:W-:Y:S01]  /*37a0*/  FFMA R85, R23, R84, -R86 ;  /* 0x0000005417557223 */ /* 0x000fe20000000856 */
[----:B------:R-:W-:Y:S01]  /*37b0*/  FMUL R56, R82, R77 ;  /* 0x0000004d52387220 */ /* 0x000fe20000400000 */
[----:B------:R-:W-:Y:S01]  /*37c0*/  FADD R77, R50, -R81 ;  /* 0x80000051324d7221 */ /* 0x000fe20000000000 */
[----:B------:R-:W-:Y:S01]  /*37d0*/  FMUL R84, R88, R79 ;  /* 0x0000004f58547220 */ /* 0x000fe20000400000 */
[----:B------:R-:W-:Y:S01]  /*37e0*/  FMUL R83, R82, R83 ;  /* 0x0000005352537220 */ /* 0x000fe20000400000 */
[----:B------:R-:W-:Y:S01]  /*37f0*/  FMUL R78, R78, R85 ;  /* 0x000000554e4e7220 */ /* 0x000fe20000400000 */
[----:B------:R-:W-:-:S02]  /*3800*/  FFMA R79, R77, R79, -R56 ;  /* 0x0000004f4d4f7223 */ /* 0x000fc40000000838 */
[----:B------:R-:W-:Y:S02]  /*3810*/  FADD R56, R83, -R84 ;  /* 0x8000005453387221 */ /* 0x000fe40000000000 */
[----:B------:R-:W-:Y:S02]  /*3820*/  FSETP.GT.AND P0, PT, R78, RZ, PT ;  /* 0x000000ff4e00720b */ /* 0x000fe40003f04000 */
        /* <DEDUP_REMOVED lines=8> */
[----:B------:R-:W-:Y:S01]  /*38b0*/  FADD R56, -R3, R51 ;  /* 0x0000003303387221 */ /* 0x000fe20000000100 */
[----:B------:R-:W-:Y:S01]  /*38c0*/  FADD R78, R80, -R57 ;  /* 0x80000039504e7221 */ /* 0x000fe20000000000 */
[----:B------:R-:W-:Y:S01]  /*38d0*/  FMUL R80, R15, R80 ;  /* 0x000000500f507220 */ /* 0x000fe20000400000 */
[----:B------:R-:W-:Y:S01]  /*38e0*/  BSSY.RECONVERGENT B5, `(.L_x_94) ;  /* 0x0000014000057945 */ /* 0x000fe20003800200 */
[----:B------:R-:W-:Y:S02]  /*38f0*/  FMUL R84, R82, R56 ;  /* 0x0000003852547220 */ /* 0x000fe40000400000 */
[----:B------:R-:W-:Y:S02]  /*3900*/  FFMA R81, R57, R81, -R80 ;  /* 0x0000005139517223 */ /* 0x000fe40000000850 */
[C---:B------:R-:W-:Y:S01]  /*3910*/  FFMA R77, R23.reuse, R78, -R84 ;  /* 0x0000004e174d7223 */ /* 0x040fe20000000854 */
[----:B------:R-:W-:Y:S01]  /*3920*/  FMUL R84, R2, R51 ;  /* 0x0000003302547220 */ /* 0x000fe20000400000 */
[----:B------:R-:W-:-:S02]  /*3930*/  FMUL R23, R23, R81 ;  /* 0x0000005117177220 */ /* 0x000fc40000400000 */
[----:B------:R-:W0:Y:S01]  /*3940*/  MUFU.RCP R86, R77 ;  /* 0x0000004d00567308 */ /* 0x000e220000001000 */
[----:B------:R-:W-:-:S04]  /*3950*/  FFMA R79, R3, R50, -R84 ;  /* 0x00000032034f7223 */ /* 0x000fc80000000854 */
        /* <DEDUP_REMOVED lines=11> */
[----:B------:R-:W-:-:S07]  /*3a10*/  MOV R57, R23 ;  /* 0x0000001700397202 */ /* 0x000fce0000000f00 */
.L_x_95:
[----:B------:R-:W-:Y:S05]  /*3a20*/  BSYNC.RECONVERGENT B5 ;  /* 0x0000000000057941 */ /* 0x000fea0003800200 */
.L_x_94:
[----:B------:R-:W0:Y:S01]  /*3a30*/  MUFU.RCP R82, R77 ;  /* 0x0000004d00527308 */ /* 0x000e220000001000 */
[----:B------:R-:W-:Y:S01]  /*3a40*/  FMUL R78, R78, R79 ;  /* 0x0000004f4e4e7220 */ /* 0x000fe20000400000 */
[----:B------:R-:W-:Y:S03]  /*3a50*/  BSSY.RECONVERGENT B5, `(.L_x_96) ;  /* 0x000000e000057945 */ /* 0x000fe60003800200 */
[----:B------:R-:W-:Y:S01]  /*3a60*/  FFMA R80, R81, R56, -R78 ;  /* 0x0000003851507223 */ /* 0x000fe2000000084e */
[----:B------:R-:W-:-:S03]  /*3a70*/  IMAD.MOV.U32 R56, RZ, RZ, R57 ;  /* 0x000000ffff387224 */ /* 0x000fc600078e0039 */
[----:B------:R-:W1:Y:S01]  /*3a80*/  FCHK P0, R80, R77 ;  /* 0x0000004d50007302 */ /* 0x000e620000000000 */
[----:B0-----:R-:W-:-:S04]  /*3a90*/  FFMA R23, -R77, R82, 1 ;  /* 0x3f8000004d177423 */ /* 0x001fc80000000152 */
[----:B------:R-:W-:-:S04]  /*3aa0*/  FFMA R23, R82, R23, R82 ;  /* 0x0000001752177223 */ /* 0x000fc80000000052 */
[----:B------:R-:W-:-:S04]  /*3ab0*/  FFMA R78, R23, R80, RZ ;  /* 0x00000050174e7223 */ /* 0x000fc800000000ff */
[----:B------:R-:W-:-:S04]  /*3ac0*/  FFMA R79, -R77, R78, R80 ;  /* 0x0000004e4d4f7223 */ /* 0x000fc80000000150 */
[----:B------:R-:W-:Y:S01]  /*3ad0*/  FFMA R23, R23, R79, R78 ;  /* 0x0000004f17177223 */ /* 0x000fe2000000004e */
[----:B-1----:R-:W-:Y:S06]  /*3ae0*/  @!P0 BRA `(.L_x_97) ;  /* 0x0000000000108947 */ /* 0x002fec0003800000 */
[----:B------:R-:W-:Y:S01]  /*3af0*/  MOV R23, R80 ;  /* 0x0000005000177202 */ /* 0x000fe20000000f00 */
[----:B------:R-:W-:Y:S01]  /*3b00*/  IMAD.MOV.U32 R87, RZ, RZ, R77 ;  /* 0x000000ffff577224 */ /* 0x000fe200078e004d */
[----:B------:R-:W-:-:S07]  /*3b10*/  MOV R80, 0x3b30 ;  /* 0x00003b3000507802 */ /* 0x000fce0000000f00 */
[----:B------:R-:W-:Y:S05]  /*3b20*/  CALL.REL.NOINC `($__internal_1_$__cuda_sm3x_div_rn_noftz_f32_slowpath) ;  /* 0x0000005c00707944 */ /* 0x000fea0003c00000 */
.L_x_97:
[----:B------:R-:W-:Y:S05]  /*3b30*/  BSYNC.RECONVERGENT B5 ;  /* 0x0000000000057941 */ /* 0x000fea0003800200 */
.L_x_96:
[----:B------:R-:W-:Y:S01]  /*3b40*/  MOV R57, R23 ;  /* 0x0000001700397202 */ /* 0x000fe20000000f00 */
[----:B------:R-:W-:Y:S06]  /*3b50*/  BRA `(.L_x_98) ;  /* 0x0000000000887947 */ /* 0x000fec0003800000 */
.L_x_93:
        /* <DEDUP_REMOVED lines=15> */
.L_x_100:
[----:B------:R-:W-:Y:S05]  /*3c50*/  BSYNC.RECONVERGENT B5 ;  /* 0x0000000000057941 */ /* 0x000fea0003800200 */
.L_x_99:
        /* <DEDUP_REMOVED lines=16> */
.L_x_102:
[----:B------:R-:W-:Y:S05]  /*3d60*/  BSYNC.RECONVERGENT B5 ;  /* 0x0000000000057941 */ /* 0x000fea0003800200 */
.L_x_101:
[----:B------:R-:W-:-:S07]  /*3d70*/  MOV R57, R23 ;  /* 0x0000001700397202 */ /* 0x000fce0000000f00 */
.L_x_98:
[----:B------:R-:W-:Y:S05]  /*3d80*/  BSYNC.RECONVERGENT B4 ;  /* 0x0000000000047941 */ /* 0x000fea0003800200 */
.L_x_92:
[----:B------:R-:W-:Y:S02]  /*3d90*/  IMAD R23, R66, 0x8, R37 ;  /* 0x0000000842177824 */ /* 0x000fe400078e0225 */
[----:B------:R-:W-:Y:S01]  /*3da0*/  FADD R65, R65, R56 ;  /* 0x0000003841417221 */ /* 0x000fe20000000000 */
[----:B------:R-:W-:Y:S01]  /*3db0*/  FADD R64, R64, R57 ;  /* 0x0000003940407221 */ /* 0x000fe20000000000 */
[----:B------:R-:W-:Y:S01]  /*3dc0*/  IADD3 R66, PT, PT, R66, 0x1, RZ ;  /* 0x0000000142427810 */ /* 0x000fe20007ffe0ff */
[----:B------:R3:W-:Y:S06]  /*3dd0*/  STL.64 [R23], R56 ;  /* 0x0000003817007387 */ /* 0x0007ec0000100a00 */
.L_x_91:
[----:B------:R-:W-:Y:S05]  /*3de0*/  BSYNC.RECONVERGENT B3 ;  /* 0x0000000000037941 */ /* 0x000fea0003800200 */
.L_x_90:
[----:B------:R-:W-:Y:S05]  /*3df0*/  @P1 BRA `(.L_x_103) ;  /* 0xffffffe000301947 */ /* 0x000fea000383ffff */
[----:B------:R-:W-:Y:S01]  /*3e00*/  FADD R15, -R59, -RZ ;  /* 0x800000ff3b0f7221 */ /* 0x000fe20000000100 */
[----:B------:R-:W-:Y:S01]  /*3e10*/  ISETP.NE.AND P0, PT, R24, RZ, PT ;  /* 0x000000ff1800720c */ /* 0x000fe20003f05270 */
[----:B------:R-:W-:Y:S01]  /*3e20*/  IMAD.MOV.U32 R14, RZ, RZ, 0x3f000000 ;  /* 0x3f000000ff0e7424 */ /* 0x000fe200078e00ff */
[----:B------:R-:W-:Y:S01]  /*3e30*/  BSSY.RECONVERGENT B1, `(.L_x_104) ;  /* 0x0000039000017945 */ /* 0x000fe20003800200 */
[----:B0123--:R-:W-:Y:S01]  /*3e40*/  IMAD.SHL.U32 R57, R15, 0x100, RZ ;  /* 0x000001000f397824 */ /* 0x00ffe200078e00ff */
[----:B------:R-:W-:Y:S01]  /*3e50*/  SHF.R.U32.HI R12, RZ, 0x17, R15 ;  /* 0x00000017ff0c7819 */ /* 0x000fe2000001160f */
[----:B------:R-:W-:Y:S01]  /*3e60*/  FMUL R63, R59, -0.63661974668502807617 ;  /* 0xbf22f9833b3f7820 */ /* 0x000fe20000400000 */
[----:B------:R-:W-:Y:S01]  /*3e70*/  MOV R69, R29 ;  /* 0x0000001d00457202 */ /* 0x000fe20000000f00 */
[----:B------:R-:W-:Y:S01]  /*3e80*/  FFMA R62, R62, R14, 0.0099999997764825820923 ;  /* 0x3c23d70a3e3e7423 */ /* 0x000fe2000000000e */
[C---:B------:R-:W-:Y:S02]  /*3e90*/  LOP3.LUT R19, R12.reuse, 0xe0, RZ, 0xc0, !PT ;  /* 0x000000e00c137812 */ /* 0x040fe400078ec0ff */
[----:B------:R-:W-:-:S02]  /*3ea0*/  LOP3.LUT R12, R12, 0x1f, RZ, 0xc0, !PT ;  /* 0x0000001f0c0c7812 */ /* 0x000fc400078ec0ff */
[----:B------:R-:W-:Y:S01]  /*3eb0*/  MOV R68, R40 ;  /* 0x0000002800447202 */ /* 0x000fe20000000f00 */
[----:B------:R-:W-:Y:S01]  /*3ec0*/  VIADD R19, R19, 0xffffff80 ;  /* 0xffffff8013137836 */ /* 0x000fe20000000000 */
[----:B------:R-:W-:Y:S02]  /*3ed0*/  LOP3.LUT R57, R57, 0x80000000, RZ, 0xfc, !PT ;  /* 0x8000000039397812 */ /* 0x000fe400078efcff */
[----:B------:R-:W-:Y:S02]  /*3ee0*/  IADD3 R56, PT, PT, -R12, 0x20, RZ ;  /* 0x000000200c387810 */ /* 0x000fe40007ffe1ff */
[----:B------:R-:W-:-:S04]  /*3ef0*/  SHF.R.U32.HI R19, RZ, 0x5, R19 ;  /* 0x00000005ff137819 */ /* 0x000fc80000011613 */
[----:B------:R-:W-:Y:S01]  /*3f00*/  IADD3 R67, PT, PT, -R19, RZ, RZ ;  /* 0x000000ff13437210 */ /* 0x000fe20007ffe1ff */
[----:B------:R-:W-:Y:S06]  /*3f10*/  @P0 BRA `(.L_x_105) ;  /* 0x0000000000a80947 */ /* 0x000fec0003800000 */
[----:B------:R-:W-:Y:S02]  /*3f20*/  HFMA2 R19, -RZ, RZ, 0, 0 ;  /* 0x00000000ff137431 */ /* 0x000fe400000001ff */
[----:B------:R-:W-:Y:S01]  /*3f30*/  IMAD.MOV.U32 R70, RZ, RZ, RZ ;  /* 0x000000ffff467224 */ /* 0x000fe200078e00ff */
[----:B------:R-:W-:-:S06]  /*3f40*/  UMOV UR4, URZ ;  /* 0x000000ff00047c82 */ /* 0x000fcc0008000000 */
.L_x_106:
[----:B0-----:R-:W0:Y:S02]  /*3f50*/  LDC.64 R20, c[0x4][RZ] ;  /* 0x01000000ff147b82 */ /* 0x001e240000000a00 */
[----:B0-----:R-:W-:-:S05]  /*3f60*/  IMAD.WIDE.U32 R22, R19, 0x4, R20 ;  /* 0x0000000413167825 */ /* 0x001fca00078e0014 */
[----:B------:R-:W2:Y:S01]  /*3f70*/  LDG.E.CONSTANT R21, desc[UR6][R22.64] ;  /* 0x0000000616157981 */ /* 0x000ea2000c1e9900 */
[C---:B------:R-:W-:Y:S01]  /*3f80*/  LEA R68, R19.reuse, UR10, 0x2 ;  /* 0x0000000a13447c11 */ /* 0x040fe2000f8e10ff */
[----:B------:R-:W-:-:S05]  /*3f90*/  VIADD R19, R19, 0x1 ;  /* 0x0000000113137836 */ /* 0x000fca0000000000 */
[----:B------:R-:W-:Y:S01]  /*3fa0*/  ISETP.NE.AND P0, PT, R19, 0x6, PT ;  /* 0x000000061300780c */ /* 0x000fe20003f05270 */
[----:B--2---:R-:W-:-:S03]  /*3fb0*/  IMAD.WIDE.U32 R20, R21, R28, RZ ;  /* 0x0000001c15147225 */ /* 0x004fc600078e00ff */
[----:B------:R-:W-:-:S04]  /*3fc0*/  IADD3 R69, P1, PT, R20, R70, RZ ;  /* 0x0000004614457210 */ /* 0x000fc80007f3e0ff */
[----:B------:R-:W-:Y:S01]  /*3fd0*/  IADD3.X R70, PT, PT, R21, UR4, RZ, P1, !PT ;  /* 0x0000000415467c10 */ /* 0x000fe20008ffe4ff */
[----:B------:R0:W-:Y:S04]  /*3fe0*/  STL [R68], R69 ;  /* 0x0000004544007387 */ /* 0x0001e80000100800 */
[----:B------:R-:W-:Y:S05]  /*3ff0*/  @P0 BRA `(.L_x_106) ;  /* 0xfffffffc00d40947 */ /* 0x000fea000383ffff */
[----:B------:R-:W-:Y:S01]  /*4000*/  ISETP.NE.AND P0, PT, R30, RZ, PT ;  /* 0x000000ff1e00720c */ /* 0x000fe20003f05270 */
[----:B------:R1:W-:Y:S04]  /*4010*/  STL [R1+0x18], R70 ;  /* 0x0000184601007387 */ /* 0x0003e80000100800 */
[----:B------:R-:W2:Y:S04]  /*4020*/  LDL R20, [R25+0x14] ;  /* 0x0000140019147983 */ /* 0x000ea80000100800 */
[----:B------:R-:W3:Y:S04]  /*4030*/  LDL R19, [R25+0x18] ;  /* 0x0000180019137983 */ /* 0x000ee80000100800 */
[----:B0-----:R-:W4:Y:S01]  /*4040*/  @P0 LDL R68, [R25+0x10] ;  /* 0x0000100019440983 */ /* 0x001f220000100800 */
[----:B------:R-:W-:Y:S01]  /*4050*/  UMOV UR4, 0x54442d19 ;  /* 0x54442d1900047882 */ /* 0x000fe20000000000 */
[----:B------:R-:W-:Y:S01]  /*4060*/  UMOV UR5, 0x3bf921fb ;  /* 0x3bf921fb00057882 */ /* 0x000fe20000000000 */
[----:B--2---:R-:W-:-:S02]  /*4070*/  @P0 SHF.L.U32 R23, R20, R30, RZ ;  /* 0x0000001e14170219 */ /* 0x004fc400000006ff */
[-C--:B------:R-:W-:Y:S02]  /*4080*/  @P0 SHF.R.U32.HI R22, RZ, R27.reuse, R20 ;  /* 0x0000001bff160219 */ /* 0x080fe40000011614 */
[----:B---3--:R-:W-:Y:S02]  /*4090*/  @P0 SHF.L.U32 R21, R19, R30, RZ ;  /* 0x0000001e13150219 */ /* 0x008fe400000006ff */
[----:B----4-:R-:W-:Y:S02]  /*40a0*/  @P0 SHF.R.U32.HI R68, RZ, R27, R68 ;  /* 0x0000001bff440219 */ /* 0x010fe40000011644 */
[----:B------:R-:W-:-:S03]  /*40b0*/  @P0 IADD3 R19, PT, PT, R21, R22, RZ ;  /* 0x0000001615130210 */ /* 0x000fc60007ffe0ff */
[----:B------:R-:W-:-:S05]  /*40c0*/  @P0 IMAD.IADD R20, R23, 0x1, R68 ;  /* 0x0000000117140824 */ /* 0x000fca00078e0244 */
[C---:B------:R-:W-:Y:S02]  /*40d0*/  SHF.L.W.U32.HI R69, R20.reuse, 0x2, R19 ;  /* 0x0000000214457819 */ /* 0x040fe40000010e13 */
[----:B------:R-:W-:Y:S02]  /*40e0*/  SHF.L.U32 R20, R20, 0x2, RZ ;  /* 0x0000000214147819 */ /* 0x000fe400000006ff */
[----:B------:R-:W-:-:S04]  /*40f0*/  SHF.R.S32.HI R21, RZ, 0x1f, R69 ;  /* 0x0000001fff157819 */ /* 0x000fc80000011445 */
[C---:B------:R-:W-:Y:S02]  /*4100*/  LOP3.LUT R20, R21.reuse, R20, RZ, 0x3c, !PT ;  /* 0x0000001415147212 */ /* 0x040fe400078e3cff */
[----:B------:R-:W-:-:S06]  /*4110*/  LOP3.LUT R21, R21, R69, RZ, 0x3c, !PT ;  /* 0x0000004515157212 */ /* 0x000fcc00078e3cff */
[----:B------:R-:W0:Y:S01]  /*4120*/  I2F.F64.S64 R20, R20 ;  /* 0x0000001400147312 */ /* 0x000e220000301c00 */
[----:B------:R-:W-:Y:S01]  /*4130*/  ISETP.GE.AND P0, PT, R36, RZ, PT ;  /* 0x000000ff2400720c */ /* 0x000fe20003f06270 */
[----:B0-----:R-:W-:Y:S01]  /*4140*/  DMUL R22, R20, UR4 ;  /* 0x0000000414167c28 */ /* 0x001fe20008000000 */
[----:B------:R-:W-:Y:S02]  /*4150*/  SHF.R.U32.HI R68, RZ, 0x1e, R19 ;  /* 0x0000001eff447819 */ /* 0x000fe40000011613 */
[----:B-1----:R-:W-:-:S07]  /*4160*/  LOP3.LUT R70, R69, R36, RZ, 0x3c, !PT ;  /* 0x0000002445467212 */ /* 0x002fce00078e3cff */
[----:B------:R-:W0:Y:S01]  /*4170*/  F2F.F32.F64 R22, R22 ;  /* 0x0000001600167310 */ /* 0x000e220000301000 */
[----:B------:R-:W-:Y:S02]  /*4180*/  LEA.HI R69, R69, R68, RZ, 0x1 ;  /* 0x0000004445457211 */ /* 0x000fe400078f08ff */
[----:B------:R-:W-:-:S03]  /*4190*/  ISETP.GE.AND P1, PT, R70, RZ, PT ;  /* 0x000000ff4600720c */ /* 0x000fc60003f26270 */
[----:B------:R-:W-:Y:S01]  /*41a0*/  @!P0 IMAD.MOV R69, RZ, RZ, -R69 ;  /* 0x000000ffff458224 */ /* 0x000fe200078e0a45 */
[----:B0-----:R-:W-:-:S09]  /*41b0*/  FSEL R68, -R22, R22, !P1 ;  /* 0x0000001616447208 */ /* 0x001fd20004800100 */
.L_x_105:
[----:B------:R-:W-:Y:S05]  /*41c0*/  BSYNC.RECONVERGENT B1 ;  /* 0x0000000000017941 */ /* 0x000fea0003800200 */
.L_x_104:
[----:B------:R-:W-:Y:S01]  /*41d0*/  MOV R23, 0x37cbac00 ;  /* 0x37cbac0000177802 */ /* 0x000fe20000000f00 */
        /* <DEDUP_REMOVED lines=14> */
[----:B------:R-:W-:Y:S02]  /*42c0*/  FSEL R71, -R19, -0.4999999701976776123, !P0 ;  /* 0xbeffffff13477808 */ /* 0x000fe40004000100 */
[----:B------:R-:W-:Y:S01]  /*42d0*/  MOV R73, R29 ;  /* 0x0000001d00497202 */ /* 0x000fe20000000f00 */
[C---:B------:R-:W-:Y:S02]  /*42e0*/  FFMA R69, R21.reuse, R20, RZ ;  /* 0x0000001415457223 */ /* 0x040fe400000000ff */
[----:B------:R-:W-:-:S04]  /*42f0*/  FFMA R70, R21, R70, R71 ;  /* 0x0000004615467223 */ /* 0x000fc80000000047 */
[----:B------:R-:W-:Y:S01]  /*4300*/  FFMA R74, R69, R70, R20 ;  /* 0x00000046454a7223 */ /* 0x000fe20000000014 */
[----:B------:R-:W-:-:S03]  /*4310*/  IMAD.MOV.U32 R70, RZ, RZ, R40 ;  /* 0x000000ffff467224 */ /* 0x000fc600078e0028 */
[----:B------:R-:W-:Y:S01]  /*4320*/  @P1 FADD R74, RZ, -R74 ;  /* 0x8000004aff4a1221 */ /* 0x000fe20000000000 */
[----:B------:R-:W-:Y:S06]  /*4330*/  @P2 BRA `(.L_x_108) ;  /* 0x0000000000a82947 */ /* 0x000fec0003800000 */
[----:B------:R-:W-:Y:S02]  /*4340*/  HFMA2 R72, -RZ, RZ, 0, 0 ;  /* 0x00000000ff487431 */ /* 0x000fe400000001ff */
[----:B------:R-:W-:Y:S01]  /*4350*/  IMAD.MOV.U32 R71, RZ, RZ, RZ ;  /* 0x000000ffff477224 */ /* 0x000fe200078e00ff */
[----:B------:R-:W-:-:S06]  /*4360*/  UMOV UR4, URZ ;  /* 0x000000ff00047c82 */ /* 0x000fcc0008000000 */
.L_x_109:
[----:B0-----:R-:W0:Y:S02]  /*4370*/  LDC.64 R20, c[0x4][RZ] ;  /* 0x01000000ff147b82 */ /* 0x001e240000000a00 */
[----:B0-----:R-:W-:-:S05]  /*4380*/  IMAD.WIDE.U32 R68, R71, 0x4, R20 ;  /* 0x0000000447447825 */ /* 0x001fca00078e0014 */
[----:B------:R-:W2:Y:S01]  /*4390*/  LDG.E.CONSTANT R21, desc[UR6][R68.64] ;  /* 0x0000000644157981 */ /* 0x000ea2000c1e9900 */
[C---:B------:R-:W-:Y:S02]  /*43a0*/  LEA R70, R71.reuse, UR10, 0x2 ;  /* 0x0000000a47467c11 */ /* 0x040fe4000f8e10ff */
[----:B------:R-:W-:-:S04]  /*43b0*/  IADD3 R71, PT, PT, R71, 0x1, RZ ;  /* 0x0000000147477810 */ /* 0x000fc80007ffe0ff */
        /* <DEDUP_REMOVED lines=13> */
[----:B------:R-:W-:-:S02]  /*4490*/  ISETP.GE.AND P1, PT, R36, RZ, PT ;  /* 0x000000ff2400720c */ /* 0x000fc40003f26270 */
[-C--:B--2---:R-:W-:Y:S02]  /*44a0*/  @P0 SHF.L.U32 R21, R71, R30.reuse, RZ ;  /* 0x0000001e47150219 */ /* 0x084fe400000006ff */
[-C--:B---3--:R-:W-:Y:S02]  /*44b0*/  @P0 SHF.R.U32.HI R68, RZ, R27.reuse, R20 ;  /* 0x0000001bff440219 */ /* 0x088fe40000011614 */
[----:B------:R-:W-:Y:S02]  /*44c0*/  @P0 SHF.L.U32 R69, R20, R30, RZ ;  /* 0x0000001e14450219 */ /* 0x000fe400000006ff */
[----:B----4-:R-:W-:Y:S01]  /*44d0*/  @P0 SHF.R.U32.HI R70, RZ, R27, R70 ;  /* 0x0000001bff460219 */ /* 0x010fe20000011646 */
[----:B------:R-:W-:-:S03]  /*44e0*/  @P0 IMAD.IADD R71, R21, 0x1, R68 ;  /* 0x0000000115470824 */ /* 0x000fc600078e0244 */
[----:B------:R-:W-:Y:S02]  /*44f0*/  @P0 IADD3 R20, PT, PT, R69, R70, RZ ;  /* 0x0000004645140210 */ /* 0x000fe40007ffe0ff */
[--C-:B------:R-:W-:Y:S02]  /*4500*/  SHF.R.U32.HI R70, RZ, 0x1e, R71.reuse ;  /* 0x0000001eff467819 */ /* 0x100fe40000011647 */
[C---:B------:R-:W-:Y:S01]  /*4510*/  SHF.L.W.U32.HI R73, R20.reuse, 0x2, R71 ;  /* 0x0000000214497819 */ /* 0x040fe20000010e47 */
[----:B------:R-:W-:-:S03]  /*4520*/  IMAD.SHL.U32 R20, R20, 0x4, RZ ;  /* 0x0000000414147824 */ /* 0x000fc600078e00ff */
[----:B------:R-:W-:Y:S02]  /*4530*/  SHF.R.S32.HI R21, RZ, 0x1f, R73 ;  /* 0x0000001fff157819 */ /* 0x000fe40000011449 */
[----:B-1----:R-:W-:Y:S02]  /*4540*/  LOP3.LUT R72, R73, R36, RZ, 0x3c, !PT ;  /* 0x0000002449487212 */ /* 0x002fe400078e3cff */
[C---:B------:R-:W-:Y:S02]  /*4550*/  LOP3.LUT R20, R21.reuse, R20, RZ, 0x3c, !PT ;  /* 0x0000001415147212 */ /* 0x040fe400078e3cff */
[----:B------:R-:W-:Y:S02]  /*4560*/  LOP3.LUT R21, R21, R73, RZ, 0x3c, !PT ;  /* 0x0000004915157212 */ /* 0x000fe400078e3cff */
[----:B------:R-:W-:Y:S02]  /*4570*/  ISETP.GE.AND P0, PT, R72, RZ, PT ;  /* 0x000000ff4800720c */ /* 0x000fe40003f06270 */
[----:B------:R-:W-:-:S02]  /*4580*/  LEA.HI R73, R73, R70, RZ, 0x1 ;  /* 0x0000004649497211 */ /* 0x000fc400078f08ff */
[----:B------:R-:W0:Y:S02]  /*4590*/  I2F.F64.S64 R20, R20 ;  /* 0x0000001400147312 */ /* 0x000e240000301c00 */
[----:B------:R-:W-:Y:S01]  /*45a0*/  @!P1 IADD3 R73, PT, PT, -R73, RZ, RZ ;  /* 0x000000ff49499210 */ /* 0x000fe20007ffe1ff */
[----:B0-----:R-:W-:-:S10]  /*45b0*/  DMUL R68, R20, UR4 ;  /* 0x0000000414447c28 */ /* 0x001fd40008000000 */
[----:B------:R-:W0:Y:S02]  /*45c0*/  F2F.F32.F64 R68, R68 ;  /* 0x0000004400447310 */ /* 0x000e240000301000 */
[----:B0-----:R-:W-:-:S07]  /*45d0*/  FSEL R70, -R68, R68, !P0 ;  /* 0x0000004444467208 */ /* 0x001fce0004000100 */
.L_x_108:
[----:B------:R-:W-:Y:S05]  /*45e0*/  BSYNC.RECONVERGENT B1 ;  /* 0x0000000000017941 */ /* 0x000fea0003800200 */
.L_x_107:
[----:B------:R-:W-:Y:S01]  /*45f0*/  FMUL R21, R70, R70 ;  /* 0x0000004646157220 */ /* 0x000fe20000400000 */
[C---:B------:R-:W-:Y:S01]  /*4600*/  LOP3.LUT R68, R73.reuse, 0x1, RZ, 0xc0, !PT ;  /* 0x0000000149447812 */ /* 0x040fe200078ec0ff */
[----:B------:R-:W0:Y:S01]  /*4610*/  F2I.NTZ R63, R63 ;  /* 0x0000003f003f7305 */ /* 0x000e220000203100 */
[----:B------:R-:W-:Y:S01]  /*4620*/  LOP3.LUT P1, RZ, R73, 0x2, RZ, 0xc0, !PT ;  /* 0x0000000249ff7812 */ /* 0x000fe2000782c0ff */
[----:B------:R-:W-:Y:S01]  /*4630*/  FFMA R20, R21, R23, -0.0013887860113754868507 ;  /* 0xbab607ed15147423 */ /* 0x000fe20000000017 */
[----:B------:R-:W-:Y:S01]  /*4640*/  ISETP.NE.U32.AND P0, PT, R68, 0x1, PT ;  /* 0x000000014400780c */ /* 0x000fe20003f05070 */
[----:B------:R-:W-:Y:S01]  /*4650*/  BSSY.RECONVERGENT B1, `(.L_x_110) ;  /* 0x000004e000017945 */ /* 0x000fe20003800200 */
[----:B------:R-:W-:Y:S02]  /*4660*/  FSETP.GE.AND P2, PT, |R59|, 105615, PT ;  /* 0x47ce47803b00780b */ /* 0x000fe40003f46200 */
[----:B------:R-:W-:Y:S02]  /*4670*/  FSEL R68, R20, -0.00019574658654164522886, !P0 ;  /* 0xb94d415314447808 */ /* 0x000fe40004000000 */
[----:B------:R-:W-:-:S02]  /*4680*/  FSEL R72, R22, 0.041666727513074874878, P0 ;  /* 0x3d2aaabb16487808 */ /* 0x000fc40000000000 */
[----:B------:R-:W-:Y:S02]  /*4690*/  FSEL R20, R70, 1, P0 ;  /* 0x3f80000046147808 */ /* 0x000fe40000000000 */
[----:B------:R-:W-:Y:S01]  /*46a0*/  FSEL R71, -R19, -0.4999999701976776123, P0 ;  /* 0xbeffffff13477808 */ /* 0x000fe20000000100 */
[C---:B------:R-:W-:Y:S02]  /*46b0*/  FFMA R68, R21.reuse, R68, R72 ;  /* 0x0000004415447223 */ /* 0x040fe40000000048 */
[C---:B------:R-:W-:Y:S02]  /*46c0*/  FFMA R69, R21.reuse, R20, RZ ;  /* 0x0000001415457223 */ /* 0x040fe400000000ff */
[----:B------:R-:W-:Y:S01]  /*46d0*/  FFMA R68, R21, R68, R71 ;  /* 0x0000004415447223 */ /* 0x000fe20000000047 */
[----:B------:R-:W-:-:S03]  /*46e0*/  FADD R21, -R43, R2 ;  /* 0x000000022b157221 */ /* 0x000fc60000000100 */
[----:B------:R-:W-:Y:S01]  /*46f0*/  FFMA R20, R69, R68, R20 ;  /* 0x0000004445147223 */ /* 0x000fe20000000014 */
[----:B------:R-:W-:Y:S01]  /*4700*/  FADD R69, -R42, R3 ;  /* 0x000000032a457221 */ /* 0x000fe20000000100 */
[----:B------:R-:W-:Y:S02]  /*4710*/  SHF.L.U32 R68, R67, 0x2, RZ ;  /* 0x0000000243447819 */ /* 0x000fe400000006ff */
[----:B------:R-:W-:Y:S01]  /*4720*/  @P1 FADD R20, RZ, -R20 ;  /* 0x80000014ff141221 */ /* 0x000fe20000000000 */
[----:B------:R-:W-:-:S03]  /*4730*/  FSETP.EQ.OR P1, PT, |R59|, +INF , !P2 ;  /* 0x7f8000003b00780b */ /* 0x000fc60005722600 */
[C---:B------:R-:W-:Y:S01]  /*4740*/  FMUL R71, R20.reuse, R21 ;  /* 0x0000001514477220 */ /* 0x040fe20000400000 */
[----:B------:R-:W-:-:S03]  /*4750*/  FMUL R20, R20, R69 ;  /* 0x0000004514147220 */ /* 0x000fc60000400000 */
[C---:B------:R-:W-:Y:S01]  /*4760*/  FFMA R71, R74.reuse, R69, R71 ;  /* 0x000000454a477223 */ /* 0x040fe20000000047 */
[----:B------:R-:W-:Y:S01]  /*4770*/  FFMA R20, R74, R21, -R20 ;  /* 0x000000154a147223 */ /* 0x000fe20000000814 */
[----:B------:R-:W-:-:S03]  /*4780*/  FMUL R69, RZ, -R59 ;  /* 0x8000003bff457220 */ /* 0x000fc60000400000 */
[----:B------:R-:W-:-:S04]  /*4790*/  FSETP.GEU.AND P0, PT, |R71|, R34, PT ;  /* 0x000000224700720b */ /* 0x000fc80003f0e200 */
[----:B------:R-:W-:Y:S02]  /*47a0*/  FSETP.GEU.OR P0, PT, |R20|, R35, P0 ;  /* 0x000000231400720b */ /* 0x000fe4000070e600 */
[----:B0-----:R-:W-:-:S05]  /*47b0*/  I2FP.F32.S32 R20, R63 ;  /* 0x0000003f00147245 */ /* 0x001fca0000201400 */
[C---:B------:R-:W-:Y:S01]  /*47c0*/  FFMA R21, R20.reuse, -1.5707962512969970703, -R59 ;  /* 0xbfc90fda14157823 */ /* 0x040fe2000000083b */
[----:B------:R-:W-:Y:S01]  /*47d0*/  SEL R59, R63, RZ, !P2 ;  /* 0x000000ff3f3b7207 */ /* 0x000fe20005000000 */
[----:B------:R-:W-:Y:S02]  /*47e0*/  IMAD.IADD R63, R1, 0x1, R68 ;  /* 0x00000001013f7824 */ /* 0x000fe400078e0244 */
[----:B------:R-:W-:Y:S01]  /*47f0*/  FFMA R21, R20, -7.5497894158615963534e-08, R21 ;  /* 0xb3a2216814157823 */ /* 0x000fe20000000015 */
[----:B------:R-:W-:Y:S01]  /*4800*/  MOV R70, R59 ;  /* 0x0000003b00467202 */ /* 0x000fe20000000f00 */
[----:B------:R-:W-:Y:S02]  /*4810*/  @!P0 IMAD R71, R66, 0x8, R37 ;  /* 0x0000000842478824 */ /* 0x000fe400078e0225 */
[----:B------:R-:W-:Y:S01]  /*4820*/  @!P0 FADD R65, R2, R65 ;  /* 0x0000004102418221 */ /* 0x000fe20000000000 */
[----:B------:R-:W-:Y:S01]  /*4830*/  @!P2 FFMA R69, R20, -5.3903029534742383927e-15, R21 ;  /* 0xa7c234c51445a823 */ /* 0x000fe20000000015 */
[----:B------:R-:W-:Y:S01]  /*4840*/  @!P0 FADD R64, R3, R64 ;  /* 0x0000004003408221 */ /* 0x000fe20000000000 */
[----:B------:R-:W-:Y:S01]  /*4850*/  @!P0 VIADD R66, R66, 0x1 ;  /* 0x0000000142428836 */ /* 0x000fe20000000000 */
[----:B------:R0:W-:Y:S02]  /*4860*/  @!P0 STL.64 [R71], R2 ;  /* 0x0000000247008387 */ /* 0x0001e40000100a00 */
[----:B------:R-:W-:Y:S01]  /*4870*/  MOV R67, R69 ;  /* 0x0000004500437202 */ /* 0x000fe20000000f00 */
[----:B------:R-:W-:Y:S06]  /*4880*/  @P1 BRA `(.L_x_111) ;  /* 0x0000000000a81947 */ /* 0x000fec0003800000 */
[----:B------:R-:W-:Y:S02]  /*4890*/  HFMA2 R69, -RZ, RZ, 0, 0 ;  /* 0x00000000ff457431 */ /* 0x000fe400000001ff */
[----:B------:R-:W-:Y:S01]  /*48a0*/  IMAD.MOV.U32 R72, RZ, RZ, RZ ;  /* 0x000000ffff487224 */ /* 0x000fe200078e00ff */
[----:B------:R-:W-:-:S06]  /*48b0*/  UMOV UR4, URZ ;  /* 0x000000ff00047c82 */ /* 0x000fcc0008000000 */
.L_x_112:
[----:B0-----:R-:W0:Y:S02]  /*48c0*/  LDC.64 R2, c[0x4][RZ] ;  /* 0x01000000ff027b82 */ /* 0x001e240000000a00 */
[----:B0-----:R-:W-:-:S05]  /*48d0*/  IMAD.WIDE.U32 R20, R69, 0x4, R2 ;  /* 0x0000000445147825 */ /* 0x001fca00078e0002 */
[----:B------:R-:W2:Y:S01]  /*48e0*/  LDG.E.CONSTANT R2, desc[UR6][R20.64] ;  /* 0x0000000614027981 */ /* 0x000ea2000c1e9900 */
[C---:B-1----:R-:W-:Y:S01]  /*48f0*/  LEA R70, R69.reuse, UR10, 0x2 ;  /* 0x0000000a45467c11 */ /* 0x042fe2000f8e10ff */
        /* <DEDUP_REMOVED lines=9> */
[----:B------:R-:W3:Y:S04]  /*4990*/  LDL R3, [R63+0x14] ;  /* 0x000014003f037983 */ /* 0x000ee80000100800 */
[----:B------:R-:W4:Y:S04]  /*49a0*/  LDL R69, [R63+0x18] ;  /* 0x000018003f457983 */ /* 0x000f280000100800 */
[----:B-1----:R-:W5:Y:S01]  /*49b0*/  @P0 LDL R71, [R63+0x10] ;  /* 0x000010003f470983 */ /* 0x002f620000100800 */
[----:B------:R-:W-:Y:S01]  /*49c0*/  UMOV UR4, 0x54442d19 ;  /* 0x54442d1900047882 */ /* 0x000fe20000000000 */
[----:B------:R-:W-:Y:S01]  /*49d0*/  UMOV UR5, 0x3bf921fb ;  /* 0x3bf921fb00057882 */ /* 0x000fe20000000000 */
[----:B---3--:R-:W-:-:S02]  /*49e0*/  @P0 SHF.L.U32 R20, R3, R12, RZ ;  /* 0x0000000c03140219 */ /* 0x008fc400000006ff */
[----:B------:R-:W-:Y:S02]  /*49f0*/  @P0 SHF.R.U32.HI R21, RZ, R56, R3 ;  /* 0x00000038ff150219 */ /* 0x000fe40000011603 */
[----:B----4-:R-:W-:Y:S02]  /*4a00*/  @P0 SHF.L.U32 R2, R69, R12, RZ ;  /* 0x0000000c45020219 */ /* 0x010fe400000006ff */
[----:B-----5:R-:W-:Y:S02]  /*4a10*/  @P0 SHF.R.U32.HI R71, RZ, R56, R71 ;  /* 0x00000038ff470219 */ /* 0x020fe40000011647 */
        /* <DEDUP_REMOVED lines=11> */
[----:B------:R-:W-:-:S07]  /*4ad0*/  LOP3.LUT R71, R70, R15, RZ, 0x3c, !PT ;  /* 0x0000000f46477212 */ /* 0x000fce00078e3cff */
[----:B------:R-:W0:Y:S01]  /*4ae0*/  F2F.F32.F64 R20, R20 ;  /* 0x0000001400147310 */ /* 0x000e220000301000 */
[----:B------:R-:W-:Y:S02]  /*4af0*/  LEA.HI R70, R70, R69, RZ, 0x1 ;  /* 0x0000004546467211 */ /* 0x000fe400078f08ff */
[----:B------:R-:W-:-:S03]  /*4b00*/  ISETP.GE.AND P2, PT, R71, RZ, PT ;  /* 0x000000ff4700720c */ /* 0x000fc60003f46270 */
[----:B------:R-:W-:Y:S01]  /*4b10*/  @!P0 IMAD.MOV R70, RZ, RZ, -R70 ;  /* 0x000000ffff468224 */ /* 0x000fe200078e0a46 */
[----:B0-2---:R-:W-:-:S09]  /*4b20*/  FSEL R69, -R20, R20, !P2 ;  /* 0x0000001414457208 */ /* 0x005fd20005000100 */
.L_x_111:
[----:B------:R-:W-:Y:S05]  /*4b30*/  BSYNC.RECONVERGENT B1 ;  /* 0x0000000000017941 */ /* 0x000fea0003800200 */
.L_x_110:
[----:B0-----:R-:W-:Y:S01]  /*4b40*/  FMUL R3, R69, R69 ;  /* 0x0000004545037220 */ /* 0x001fe20000400000 */
[C---:B------:R-:W-:Y:S01]  /*4b50*/  LOP3.LUT R20, R70.reuse, 0x1, RZ, 0xc0, !PT ;  /* 0x0000000146147812 */ /* 0x040fe200078ec0ff */
[----:B------:R-:W-:Y:S01]  /*4b60*/  BSSY.RECONVERGENT B1, `(.L_x_113) ;  /* 0x000003c000017945 */ /* 0x000fe20003800200 */
[----:B------:R-:W-:Y:S01]  /*4b70*/  IADD3 R21, PT, PT, R70, 0x1, RZ ;  /* 0x0000000146157810 */ /* 0x000fe20007ffe0ff */
[----:B------:R-:W-:Y:S01]  /*4b80*/  FFMA R2, R3, R23, -0.0013887860113754868507 ;  /* 0xbab607ed03027423 */ /* 0x000fe20000000017 */
[----:B------:R-:W-:Y:S01]  /*4b90*/  ISETP.NE.U32.AND P0, PT, R20, 0x1, PT ;  /* 0x000000011400780c */ /* 0x000fe20003f05070 */
[----:B------:R-:W-:Y:S01]  /*4ba0*/  IMAD.IADD R68, R1, 0x1, R68 ;  /* 0x0000000101447824 */ /* 0x000fe200078e0244 */
[----:B------:R-:W-:Y:S02]  /*4bb0*/  LOP3.LUT P2, RZ, R21, 0x2, RZ, 0xc0, !PT ;  /* 0x0000000215ff7812 */ /* 0x000fe4000784c0ff */
[----:B------:R-:W-:Y:S02]  /*4bc0*/  FSEL R20, R2, -0.00019574658654164522886, P0 ;  /* 0xb94d415302147808 */ /* 0x000fe40000000000 */
[----:B------:R-:W-:-:S02]  /*4bd0*/  FSEL R70, R22, 0.041666727513074874878, !P0 ;  /* 0x3d2aaabb16467808 */ /* 0x000fc40004000000 */
[----:B------:R-:W-:Y:S01]  /*4be0*/  FSEL R2, R69, 1, !P0 ;  /* 0x3f80000045027808 */ /* 0x000fe20004000000 */
[----:B------:R-:W-:Y:S01]  /*4bf0*/  IMAD.MOV.U32 R69, RZ, RZ, R67 ;  /* 0x000000ffff457224 */ /* 0x000fe200078e0043 */
[----:B------:R-:W-:Y:S01]  /*4c00*/  FSEL R21, -R19, -0.4999999701976776123, !P0 ;  /* 0xbeffffff13157808 */ /* 0x000fe20004000100 */
[C---:B------:R-:W-:Y:S01]  /*4c10*/  FFMA R20, R3.reuse, R20, R70 ;  /* 0x0000001403147223 */ /* 0x040fe20000000046 */
[----:B------:R-:W-:Y:S01]  /*4c20*/  MOV R70, R59 ;  /* 0x0000003b00467202 */ /* 0x000fe20000000f00 */
[C---:B------:R-:W-:Y:S02]  /*4c30*/  FFMA R73, R3.reuse, R2, RZ ;  /* 0x0000000203497223 */ /* 0x040fe400000000ff */
[----:B------:R-:W-:-:S04]  /*4c40*/  FFMA R20, R3, R20, R21 ;  /* 0x0000001403147223 */ /* 0x000fc80000000015 */
[----:B------:R-:W-:-:S04]  /*4c50*/  FFMA R73, R73, R20, R2 ;  /* 0x0000001449497223 */ /* 0x000fc80000000002 */
[----:B------:R-:W-:Y:S01]  /*4c60*/  @P2 FADD R73, RZ, -R73 ;  /* 0x80000049ff492221 */ /* 0x000fe20000000000 */
[----:B------:R-:W-:Y:S06]  /*4c70*/  @P1 BRA `(.L_x_114) ;  /* 0x0000000000a81947 */ /* 0x000fec0003800000 */
[----:B------:R-:W-:Y:S02]  /*4c80*/  HFMA2 R72, -RZ, RZ, 0, 0 ;  /* 0x00000000ff487431 */ /* 0x000fe400000001ff */
[----:B------:R-:W-:Y:S01]  /*4c90*/  IMAD.MOV.U32 R69, RZ, RZ, RZ ;  /* 0x000000ffff457224 */ /* 0x000fe200078e00ff */
[----:B------:R-:W-:-:S06]  /*4ca0*/  UMOV UR4, URZ ;  /* 0x000000ff00047c82 */ /* 0x000fcc0008000000 */
.L_x_115:
[----:B0-----:R-:W0:Y:S02]  /*4cb0*/  LDC.64 R2, c[0x4][RZ] ;  /* 0x01000000ff027b82 */ /* 0x001e240000000a00 */
[----:B0-----:R-:W-:-:S06]  /*4cc0*/  IMAD.WIDE.U32 R2, R69, 0x4, R2 ;  /* 0x0000000445027825 */ /* 0x001fcc00078e0002 */
        /* <DEDUP_REMOVED lines=17> */
[----:B--2---:R-:W-:Y:S02]  /*4de0*/  @P0 SHF.L.U32 R2, R69, R12, RZ ;  /* 0x0000000c45020219 */ /* 0x004fe400000006ff */
[----:B---3--:R-:W-:Y:S02]  /*4df0*/  @P0 SHF.R.U32.HI R21, RZ, R56, R3 ;  /* 0x00000038ff150219 */ /* 0x008fe40000011603 */
[----:B------:R-:W-:Y:S02]  /*4e00*/  @P0 SHF.L.U32 R20, R3, R12, RZ ;  /* 0x0000000c03140219 */ /* 0x000fe400000006ff */
[----:B----4-:R-:W-:Y:S01]  /*4e10*/  @P0 SHF.R.U32.HI R71, RZ, R56, R71 ;  /* 0x00000038ff470219 */ /* 0x010fe20000011647 */
[----:B------:R-:W-:-:S03]  /*4e20*/  @P0 IMAD.IADD R69, R2, 0x1, R21 ;  /* 0x0000000102450824 */ /* 0x000fc600078e0215 */
[----:B------:R-:W-:-:S04]  /*4e30*/  @P0 IADD3 R3, PT, PT, R20, R71, RZ ;  /* 0x0000004714030210 */ /* 0x000fc80007ffe0ff */
[C-C-:B------:R-:W-:Y:S01]  /*4e40*/  SHF.L.W.U32.HI R70, R3.reuse, 0x2, R69.reuse ;  /* 0x0000000203467819 */ /* 0x140fe20000010e45 */
[----:B------:R-:W-:Y:S01]  /*4e50*/  IMAD.SHL.U32 R3, R3, 0x4, RZ ;  /* 0x0000000403037824 */ /* 0x000fe200078e00ff */
[----:B------:R-:W-:Y:S02]  /*4e60*/  SHF.R.U32.HI R69, RZ, 0x1e, R69 ;  /* 0x0000001eff457819 */ /* 0x000fe40000011645 */
[----:B------:R-:W-:Y:S02]  /*4e70*/  SHF.R.S32.HI R20, RZ, 0x1f, R70 ;  /* 0x0000001fff147819 */ /* 0x000fe40000011446 */
[----:B------:R-:W-:Y:S02]  /*4e80*/  LOP3.LUT R71, R70, R15, RZ, 0x3c, !PT ;  /* 0x0000000f46477212 */ /* 0x000fe400078e3cff */
[C---:B------:R-:W-:Y:S02]  /*4e90*/  LOP3.LUT R2, R20.reuse, R3, RZ, 0x3c, !PT ;  /* 0x0000000314027212 */ /* 0x040fe400078e3cff */
[----:B------:R-:W-:-:S02]  /*4ea0*/  LOP3.LUT R3, R20, R70, RZ, 0x3c, !PT ;  /* 0x0000004614037212 */ /* 0x000fc400078e3cff */
[----:B------:R-:W-:Y:S02]  /*4eb0*/  ISETP.GE.AND P0, PT, R71, RZ, PT ;  /* 0x000000ff4700720c */ /* 0x000fe40003f06270 */
[----:B------:R-:W-:Y:S02]  /*4ec0*/  LEA.HI R70, R70, R69, RZ, 0x1 ;  /* 0x0000004546467211 */ /* 0x000fe400078f08ff */
[----:B------:R-:W0:Y:S02]  /*4ed0*/  I2F.F64.S64 R2, R2 ;  /* 0x0000000200027312 */ /* 0x000e240000301c00 */
[----:B------:R-:W-:Y:S01]  /*4ee0*/  @!P2 IADD3 R70, PT, PT, -R70, RZ, RZ ;  /* 0x000000ff4646a210 */ /* 0x000fe20007ffe1ff */
[----:B0-----:R-:W-:-:S10]  /*4ef0*/  DMUL R20, R2, UR4 ;  /* 0x0000000402147c28 */ /* 0x001fd40008000000 */
[----:B------:R-:W0:Y:S02]  /*4f00*/  F2F.F32.F64 R20, R20 ;  /* 0x0000001400147310 */ /* 0x000e240000301000 */
[----:B01----:R-:W-:-:S07]  /*4f10*/  FSEL R69, -R20, R20, !P0 ;  /* 0x0000001414457208 */ /* 0x003fce0004000100 */
.L_x_114:
[----:B------:R-:W-:Y:S05]  /*4f20*/  BSYNC.RECONVERGENT B1 ;  /* 0x0000000000017941 */ /* 0x000fea0003800200 */
.L_x_113:
[----:B------:R-:W-:Y:S01]  /*4f30*/  FMUL R3, R69, R69 ;  /* 0x0000004545037220 */ /* 0x000fe20000400000 */
[C---:B------:R-:W-:Y:S01]  /*4f40*/  LOP3.LUT R20, R70.reuse, 0x1, RZ, 0xc0, !PT ;  /* 0x0000000146147812 */ /* 0x040fe200078ec0ff */
[----:B------:R-:W-:Y:S01]  /*4f50*/  BSSY.RECONVERGENT B1, `(.L_x_116) ;  /* 0x0000049000017945 */ /* 0x000fe20003800200 */
[----:B------:R-:W-:Y:S01]  /*4f60*/  LOP3.LUT P2, RZ, R70, 0x2, RZ, 0xc0, !PT ;  /* 0x0000000246ff7812 */ /* 0x000fe2000784c0ff */
[----:B------:R-:W-:Y:S01]  /*4f70*/  FFMA R2, R3, R23, -0.0013887860113754868507 ;  /* 0xbab607ed03027423 */ /* 0x000fe20000000017 */
[----:B------:R-:W-:Y:S02]  /*4f80*/  ISETP.NE.U32.AND P0, PT, R20, 0x1, PT ;  /* 0x000000011400780c */ /* 0x000fe40003f05070 */
[----:B------:R-:W-:Y:S02]  /*4f90*/  ISETP.NE.AND P3, PT, R24, RZ, PT ;  /* 0x000000ff1800720c */ /* 0x000fe40003f65270 */
[----:B------:R-:W-:Y:S02]  /*4fa0*/  FSEL R20, R2, -0.00019574658654164522886, !P0 ;  /* 0xb94d415302147808 */ /* 0x000fe40004000000 */
[----:B------:R-:W-:-:S02]  /*4fb0*/  FSEL R72, R22, 0.041666727513074874878, P0 ;  /* 0x3d2aaabb16487808 */ /* 0x000fc40000000000 */
[----:B------:R-:W-:Y:S02]  /*4fc0*/  FSEL R2, R69, 1, P0 ;  /* 0x3f80000045027808 */ /* 0x000fe40000000000 */
[----:B------:R-:W-:Y:S01]  /*4fd0*/  FSEL R69, -R19, -0.4999999701976776123, P0 ;  /* 0xbeffffff13457808 */ /* 0x000fe20000000100 */
[C---:B------:R-:W-:Y:S02]  /*4fe0*/  FFMA R20, R3.reuse, R20, R72 ;  /* 0x0000001403147223 */ /* 0x040fe40000000048 */
[C---:B------:R-:W-:Y:S02]  /*4ff0*/  FFMA R21, R3.reuse, R2, RZ ;  /* 0x0000000203157223 */ /* 0x040fe400000000ff */
[----:B------:R-:W-:Y:S01]  /*5000*/  FFMA R20, R3, R20, R69 ;  /* 0x0000001403147223 */ /* 0x000fe20000000045 */
[----:B------:R-:W-:Y:S01]  /*5010*/  FADD R3, -R49, R4 ;  /* 0x0000000431037221 */ /* 0x000fe20000000100 */
[----:B------:R-:W-:Y:S02]  /*5020*/  MOV R69, R29 ;  /* 0x0000001d00457202 */ /* 0x000fe40000000f00 */
[----:B------:R-:W-:Y:S01]  /*5030*/  FFMA R2, R21, R20, R2 ;  /* 0x0000001415027223 */ /* 0x000fe20000000002 */
[----:B------:R-:W-:Y:S01]  /*5040*/  FADD R20, -R60, R5 ;  /* 0x000000053c147221 */ /* 0x000fe20000000100 */
[----:B------:R-:W-:-:S02]  /*5050*/  FFMA R21, R61, R14, 0.0099999997764825820923 ;  /* 0x3c23d70a3d157423 */ /* 0x000fc4000000000e */
[----:B------:R-:W-:-:S04]  /*5060*/  @P2 FADD R2, RZ, -R2 ;  /* 0x80000002ff022221 */ /* 0x000fc80000000000 */
[C---:B------:R-:W-:Y:S01]  /*5070*/  FMUL R70, R2.reuse, R3 ;  /* 0x0000000302467220 */ /* 0x040fe20000400000 */
[----:B------:R-:W-:-:S03]  /*5080*/  FMUL R2, R2, R20 ;  /* 0x0000001402027220 */ /* 0x000fc60000400000 */
[C---:B------:R-:W-:Y:S01]  /*5090*/  FFMA R70, R73.reuse, R20, R70 ;  /* 0x0000001449467223 */ /* 0x040fe20000000046 */
[----:B------:R-:W-:Y:S01]  /*50a0*/  FFMA R3, R73, R3, -R2 ;  /* 0x0000000349037223 */ /* 0x000fe20000000802 */
[----:B------:R-:W-:-:S03]  /*50b0*/  IMAD.MOV.U32 R20, RZ, RZ, R40 ;  /* 0x000000ffff147224 */ /* 0x000fc600078e0028 */
[----:B------:R-:W-:-:S04]  /*50c0*/  FSETP.GEU.AND P0, PT, |R70|, R21, PT ;  /* 0x000000154600720b */ /* 0x000fc80003f0e200 */
[----:B------:R-:W-:-:S13]  /*50d0*/  FSETP.GEU.OR P0, PT, |R3|, R62, P0 ;  /* 0x0000003e0300720b */ /* 0x000fda000070e600 */
[----:B------:R-:W-:Y:S02]  /*50e0*/  @!P0 IMAD R2, R66, 0x8, R37 ;  /* 0x0000000842028824 */ /* 0x000fe400078e0225 */
[----:B------:R-:W-:Y:S01]  /*50f0*/  @!P0 FADD R65, R4, R65 ;  /* 0x0000004104418221 */ /* 0x000fe20000000000 */
[----:B------:R-:W-:Y:S01]  /*5100*/  @!P0 FADD R64, R5, R64 ;  /* 0x0000004005408221 */ /* 0x000fe20000000000 */
[----:B------:R-:W-:Y:S01]  /*5110*/  @!P0 IADD3 R66, PT, PT, R66, 0x1, RZ ;  /* 0x0000000142428810 */ /* 0x000fe20007ffe0ff */
[----:B------:R0:W-:Y:S01]  /*5120*/  @!P0 STL.64 [R2], R4 ;  /* 0x0000000402008387 */ /* 0x0001e20000100a00 */
[----:B------:R-:W-:Y:S05]  /*5130*/  @P3 BRA `(.L_x_117) ;  /* 0x0000000000a83947 */ /* 0x000fea0003800000 */
[----:B------:R-:W-:Y:S02]  /*5140*/  HFMA2 R21, -RZ, RZ, 0, 0 ;  /* 0x00000000ff157431 */ /* 0x000fe400000001ff */
[----:B------:R-:W-:Y:S01]  /*5150*/  IMAD.MOV.U32 R70, RZ, RZ, RZ ;  /* 0x000000ffff467224 */ /* 0x000fe200078e00ff */
[----:B------:R-:W-:-:S06]  /*5160*/  UMOV UR4, URZ ;  /* 0x000000ff00047c82 */ /* 0x000fcc0008000000 */
.L_x_118:
        /* <DEDUP_REMOVED lines=15> */
[----:B-1----:R-:W4:Y:S01]  /*5260*/  @P0 LDL R20, [R25+0x10] ;  /* 0x0000100019140983 */ /* 0x002f220000100800 */
[----:B------:R-:W-:Y:S01]  /*5270*/  UMOV UR4, 0x54442d19 ;  /* 0x54442d1900047882 */ /* 0x000fe20000000000 */
[----:B------:R-:W-:Y:S01]  /*5280*/  UMOV UR5, 0x3bf921fb ;  /* 0x3bf921fb00057882 */ /* 0x000fe20000000000 */
[----:B------:R-:W-:-:S02]  /*5290*/  ISETP.GE.AND P2, PT, R36, RZ, PT ;  /* 0x000000ff2400720c */ /* 0x000fc40003f46270 */
[-C--:B--2---:R-:W-:Y:S02]  /*52a0*/  @P0 SHF.L.U32 R5, R2, R30.reuse, RZ ;  /* 0x0000001e02050219 */ /* 0x084fe400000006ff */
        /* <DEDUP_REMOVED lines=10> */
[----:B------:R-:W1:Y:S02]  /*5350*/  I2F.F64.S64 R2, R2 ;  /* 0x0000000200027312 */ /* 0x000e640000301c00 */
[----:B-1----:R-:W-:Y:S01]  /*5360*/  DMUL R4, R2, UR4 ;  /* 0x0000000402047c28 */ /* 0x002fe20008000000 */
[----:B------:R-:W-:Y:S02]  /*5370*/  SHF.R.U32.HI R20, RZ, 0x1e, R21 ;  /* 0x0000001eff147819 */ /* 0x000fe40000011615 */
[----:B0-----:R-:W-:-:S07]  /*5380*/  LOP3.LUT R70, R69, R36, RZ, 0x3c, !PT ;  /* 0x0000002445467212 */ /* 0x001fce00078e3cff */
[----:B------:R-:W0:Y:S01]  /*5390*/  F2F.F32.F64 R4, R4 ;  /* 0x0000000400047310 */ /* 0x000e220000301000 */
[----:B------:R-:W-:Y:S02]  /*53a0*/  LEA.HI R69, R69, R20, RZ, 0x1 ;  /* 0x0000001445457211 */ /* 0x000fe400078f08ff */
[----:B------:R-:W-:-:S03]  /*53b0*/  ISETP.GE.AND P0, PT, R70, RZ, PT ;  /* 0x000000ff4600720c */ /* 0x000fc60003f06270 */
[----:B------:R-:W-:Y:S01]  /*53c0*/  @!P2 IMAD.MOV R69, RZ, RZ, -R69 ;  /* 0x000000ffff45a224 */ /* 0x000fe200078e0a45 */
[----:B0-----:R-:W-:-:S09]  /*53d0*/  FSEL R20, -R4, R4, !P0 ;  /* 0x0000000404147208 */ /* 0x001fd20004000100 */
.L_x_117:
[----:B------:R-:W-:Y:S05]  /*53e0*/  BSYNC.RECONVERGENT B1 ;  /* 0x0000000000017941 */ /* 0x000fea0003800200 */
.L_x_116:
[----:B------:R-:W-:Y:S01]  /*53f0*/  FMUL R3, R20, R20 ;  /* 0x0000001414037220 */ /* 0x000fe20000400000 */
[C---:B0-----:R-:W-:Y:S01]  /*5400*/  LOP3.LUT R4, R69.reuse, 0x1, RZ, 0xc0, !PT ;  /* 0x0000000145047812 */ /* 0x041fe200078ec0ff */
[----:B------:R-:W-:Y:S01]  /*5410*/  BSSY.RECONVERGENT B1, `(.L_x_119) ;  /* 0x000003c000017945 */ /* 0x000fe20003800200 */
[----:B------:R-:W-:Y:S01]  /*5420*/  IADD3 R5, PT, PT, R69, 0x1, RZ ;  /* 0x0000000145057810 */ /* 0x000fe20007ffe0ff */
[----:B------:R-:W-:Y:S01]  /*5430*/  FFMA R2, R3, R23, -0.0013887860113754868507 ;  /* 0xbab607ed03027423 */ /* 0x000fe20000000017 */
[----:B------:R-:W-:Y:S01]  /*5440*/  ISETP.NE.U32.AND P0, PT, R4, 0x1, PT ;  /* 0x000000010400780c */ /* 0x000fe20003f05070 */
[----:B------:R-:W-:Y:S01]  /*5450*/  IMAD.MOV.U32 R69, RZ, RZ, R29 ;  /* 0x000000ffff457224 */ /* 0x000fe200078e001d */
[----:B------:R-:W-:Y:S02]  /*5460*/  ISETP.NE.AND P3, PT, R24, RZ, PT ;  /* 0x000000ff1800720c */ /* 0x000fe40003f65270 */
[----:B------:R-:W-:Y:S02]  /*5470*/  FSEL R4, R2, -0.00019574658654164522886, P0 ;  /* 0xb94d415302047808 */ /* 0x000fe40000000000 */
[----:B------:R-:W-:-:S02]  /*5480*/  FSEL R70, R22, 0.041666727513074874878, !P0 ;  /* 0x3d2aaabb16467808 */ /* 0x000fc40004000000 */
[----:B------:R-:W-:Y:S02]  /*5490*/  LOP3.LUT P2, RZ, R5, 0x2, RZ, 0xc0, !PT ;  /* 0x0000000205ff7812 */ /* 0x000fe4000784c0ff */
[----:B------:R-:W-:Y:S01]  /*54a0*/  FSEL R2, R20, 1, !P0 ;  /* 0x3f80000014027808 */ /* 0x000fe20004000000 */
[----:B------:R-:W-:Y:S01]  /*54b0*/  FFMA R4, R3, R4, R70 ;  /* 0x0000000403047223 */ /* 0x000fe20000000046 */
[----:B------:R-:W-:Y:S02]  /*54c0*/  FSEL R5, -R19, -0.4999999701976776123, !P0 ;  /* 0xbeffffff13057808 */ /* 0x000fe40004000100 */
        /* <DEDUP_REMOVED lines=9> */
.L_x_121:
        /* <DEDUP_REMOVED lines=30> */
[----:B------:R-:W0:Y:S02]  /*5740*/  I2F.F64.S64 R2, R2 ;  /* 0x0000000200027312 */ /* 0x000e240000301c00 */
        /* <DEDUP_REMOVED lines=8> */
.L_x_120:
[----:B------:R-:W-:Y:S05]  /*57d0*/  BSYNC.RECONVERGENT B1 ;  /* 0x0000000000017941 */ /* 0x000fea0003800200 */
.L_x_119:
[----:B------:R-:W-:Y:S01]  /*57e0*/  FMUL R3, R20, R20 ;  /* 0x0000001414037220 */ /* 0x000fe20000400000 */
[C---:B------:R-:W-:Y:S01]  /*57f0*/  LOP3.LUT R4, R69.reuse, 0x1, RZ, 0xc0, !PT ;  /* 0x0000000145047812 */ /* 0x040fe200078ec0ff */
[----:B------:R-:W-:Y:S01]  /*5800*/  BSSY.RECONVERGENT B1, `(.L_x_122) ;  /* 0x0000047000017945 */ /* 0x000fe20003800200 */
[----:B------:R-:W-:Y:S01]  /*5810*/  LOP3.LUT P2, RZ, R69, 0x2, RZ, 0xc0, !PT ;  /* 0x0000000245ff7812 */ /* 0x000fe2000784c0ff */
[----:B------:R-:W-:Y:S01]  /*5820*/  FFMA R2, R3, R23, -0.0013887860113754868507 ;  /* 0xbab607ed03027423 */ /* 0x000fe20000000017 */
[----:B------:R-:W-:-:S04]  /*5830*/  ISETP.NE.U32.AND P0, PT, R4, 0x1, PT ;  /* 0x000000010400780c */ /* 0x000fc80003f05070 */
[----:B------:R-:W-:Y:S02]  /*5840*/  FSEL R4, R2, -0.00019574658654164522886, !P0 ;  /* 0xb94d415302047808 */ /* 0x000fe40004000000 */
[----:B------:R-:W-:Y:S02]  /*5850*/  FSEL R70, R22, 0.041666727513074874878, P0 ;  /* 0x3d2aaabb16467808 */ /* 0x000fe40000000000 */
[----:B------:R-:W-:Y:S02]  /*5860*/  FSEL R2, R20, 1, P0 ;  /* 0x3f80000014027808 */ /* 0x000fe40000000000 */
[----:B------:R-:W-:Y:S01]  /*5870*/  FSEL R21, -R19, -0.4999999701976776123, P0 ;  /* 0xbeffffff13157808 */ /* 0x000fe20000000100 */
[C---:B------:R-:W-:Y:S02]  /*5880*/  FFMA R4, R3.reuse, R4, R70 ;  /* 0x0000000403047223 */ /* 0x040fe40000000046 */
[C---:B------:R-:W-:Y:S02]  /*5890*/  FFMA R5, R3.reuse, R2, RZ ;  /* 0x0000000203057223 */ /* 0x040fe400000000ff */
[----:B------:R-:W-:Y:S01]  /*58a0*/  FFMA R4, R3, R4, R21 ;  /* 0x0000000403047223 */ /* 0x000fe20000000015 */
[----:B------:R-:W-:Y:S01]  /*58b0*/  FADD R3, -R43, R54 ;  /* 0x000000362b037221 */ /* 0x000fe20000000100 */
[----:B------:R-:W-:-:S02]  /*58c0*/  MOV R21, R67 ;  /* 0x0000004300157202 */ /* 0x000fc40000000f00 */
[----:B------:R-:W-:Y:S01]  /*58d0*/  FFMA R2, R5, R4, R2 ;  /* 0x0000000405027223 */ /* 0x000fe20000000002 */
[----:B------:R-:W-:-:S03]  /*58e0*/  FADD R4, -R42, R55 ;  /* 0x000000372a047221 */ /* 0x000fc60000000100 */
        /* <DEDUP_REMOVED lines=8> */
[----:B------:R-:W-:Y:S01]  /*5970*/  @!P0 LEA R2, R66, R37, 0x3 ;  /* 0x0000002542028211 */ /* 0x000fe200078e18ff */
[----:B------:R-:W-:Y:S01]  /*5980*/  @!P0 FADD R65, R54, R65 ;  /* 0x0000004136418221 */ /* 0x000fe20000000000 */
[----:B------:R-:W-:Y:S01]  /*5990*/  @!P0 FADD R64, R55, R64 ;  /* 0x0000004037408221 */ /* 0x000fe20000000000 */
[----:B------:R-:W-:Y:S02]  /*59a0*/  @!P0 VIADD R66, R66, 0x1 ;  /* 0x0000000142428836 */ /* 0x000fe40000000000 */
[----:B------:R0:W-:Y:S01]  /*59b0*/  @!P0 STL.64 [R2], R54 ;  /* 0x0000003602008387 */ /* 0x0001e20000100a00 */
[----:B------:R-:W-:Y:S05]  /*59c0*/  @P1 BRA `(.L_x_123) ;  /* 0x0000000000a81947 */ /* 0x000fea0003800000 */
[----:B0-----:R-:W-:Y:S02]  /*59d0*/  HFMA2 R54, -RZ, RZ, 0, 0 ;  /* 0x00000000ff367431 */ /* 0x001fe400000001ff */
[----:B------:R-:W-:Y:S01]  /*59e0*/  IMAD.MOV.U32 R21, RZ, RZ, RZ ;  /* 0x000000ffff157224 */ /* 0x000fe200078e00ff */
[----:B------:R-:W-:-:S06]  /*59f0*/  UMOV UR4, URZ ;  /* 0x000000ff00047c82 */ /* 0x000fcc0008000000 */
.L_x_124:
        /* <DEDUP_REMOVED lines=29> */
[----:B-1----:R-:W-:Y:S02]  /*5bd0*/  LOP3.LUT R54, R20, R15, RZ, 0x3c, !PT ;  /* 0x0000000f14367212 */ /* 0x002fe400078e3cff */
        /* <DEDUP_REMOVED lines=8> */
[----:B0-----:R-:W-:-:S07]  /*5c60*/  FSEL R21, -R4, R4, !P0 ;  /* 0x0000000404157208 */ /* 0x001fce0004000100 */
.L_x_123:
[----:B------:R-:W-:Y:S05]  /*5c70*/  BSYNC.RECONVERGENT B1 ;  /* 0x0000000000017941 */ /* 0x000fea0003800200 */
.L_x_122:
[----:B------:R-:W-:Y:S01]  /*5c80*/  FMUL R3, R21, R21 ;  /* 0x0000001515037220 */ /* 0x000fe20000400000 */
[C---:B------:R-:W-:Y:S01]  /*5c90*/  LOP3.LUT R4, R20.reuse, 0x1, RZ, 0xc0, !PT ;  /* 0x0000000114047812 */ /* 0x040fe200078ec0ff */
[----:B------:R-:W-:Y:S01]  /*5ca0*/  VIADD R5, R20, 0x1 ;  /* 0x0000000114057836 */ /* 0x000fe20000000000 */
[----:B------:R-:W-:Y:S01]  /*5cb0*/  BSSY.RECONVERGENT B1, `(.L_x_125) ;  /* 0x000003a000017945 */ /* 0x000fe20003800200 */
[----:B0-----:R-:W-:Y:S01]  /*5cc0*/  FFMA R2, R3, R23, -0.0013887860113754868507 ;  /* 0xbab607ed03027423 */ /* 0x001fe20000000017 */
[----:B------:R-:W-:Y:S02]  /*5cd0*/  ISETP.NE.U32.AND P0, PT, R4, 0x1, PT ;  /* 0x000000010400780c */ /* 0x000fe40003f05070 */
        /* <DEDUP_REMOVED lines=16> */
.L_x_127:
        /* <DEDUP_REMOVED lines=39> */
.L_x_126:
[----:B------:R-:W-:Y:S05]  /*6050*/  BSYNC.RECONVERGENT B1 ;  /* 0x0000000000017941 */ /* 0x000fea0003800200 */
.L_x_125:
        /* <DEDUP_REMOVED lines=23> */
[----:B------:R-:W-:-:S04]  /*61d0*/  FFMA R3, R69, R3, -R2 ;  /* 0x0000000345037223 */ /* 0x000fc80000000802 */
[----:B------:R-:W-:Y:S01]  /*61e0*/  FSETP.GEU.AND P0, PT, |R20|, R5, PT ;  /* 0x000000051400720b */ /* 0x000fe20003f0e200 */
[----:B------:R-:W-:-:S03]  /*61f0*/  IMAD.MOV.U32 R20, RZ, RZ, R40 ;  /* 0x000000ffff147224 */ /* 0x000fc600078e0028 */
[----:B------:R-:W-:-:S13]  /*6200*/  FSETP.GEU.OR P0, PT, |R3|, R62, P0 ;  /* 0x0000003e0300720b */ /* 0x000fda000070e600 */
[----:B------:R-:W-:Y:S02]  /*6210*/  @!P0 IMAD R2, R66, 0x8, R37 ;  /* 0x0000000842028824 */ /* 0x000fe400078e0225 */
[----:B------:R-:W-:Y:S01]  /*6220*/  @!P0 FADD R65, R6, R65 ;  /* 0x0000004106418221 */ /* 0x000fe20000000000 */
[----:B------:R-:W-:Y:S01]  /*6230*/  @!P0 FADD R64, R7, R64 ;  /* 0x0000004007408221 */ /* 0x000fe20000000000 */
[----:B------:R-:W-:Y:S01]  /*6240*/  @!P0 IADD3 R66, PT, PT, R66, 0x1, RZ ;  /* 0x0000000142428810 */ /* 0x000fe20007ffe0ff */
[----:B------:R0:W-:Y:S01]  /*6250*/  @!P0 STL.64 [R2], R6 ;  /* 0x0000000602008387 */ /* 0x0001e20000100a00 */
[----:B------:R-:W-:Y:S05]  /*6260*/  @P3 BRA `(.L_x_129) ;  /* 0x0000000000a83947 */ /* 0x000fea0003800000 */
[----:B0-----:R-:W-:Y:S02]  /*6270*/  HFMA2 R7, -RZ, RZ, 0, 0 ;  /* 0x00000000ff077431 */ /* 0x001fe400000001ff */
[----:B------:R-:W-:Y:S01]  /*6280*/  IMAD.MOV.U32 R20, RZ, RZ, RZ ;  /* 0x000000ffff147224 */ /* 0x000fe200078e00ff */
[----:B------:R-:W-:-:S06]  /*6290*/  UMOV UR4, URZ ;  /* 0x000000ff00047c82 */ /* 0x000fcc0008000000 */
.L_x_130:
        /* <DEDUP_REMOVED lines=39> */
.L_x_129:
[----:B------:R-:W-:Y:S05]  /*6510*/  BSYNC.RECONVERGENT B1 ;  /* 0x0000000000017941 */ /* 0x000fea0003800200 */
.L_x_128:
[----:B------:R-:W-:Y:S01]  /*6520*/  FMUL R3, R20, R20 ;  /* 0x0000001414037220 */ /* 0x000fe20000400000 */
[C---:B------:R-:W-:Y:S01]  /*6530*/  LOP3.LUT R4, R21.reuse, 0x1, RZ, 0xc0, !PT ;  /* 0x0000000115047812 */ /* 0x040fe200078ec0ff */
[----:B------:R-:W-:Y:S01]  /*6540*/  BSSY.RECONVERGENT B1, `(.L_x_131) ;  /* 0x000003c000017945 */ /* 0x000fe20003800200 */
[----:B------:R-:W-:Y:S01]  /*6550*/  IADD3 R5, PT, PT, R21, 0x1, RZ ;  /* 0x0000000115057810 */ /* 0x000fe20007ffe0ff */
[----:B0-----:R-:W-:Y:S01]  /*6560*/  FFMA R2, R3, R23, -0.0013887860113754868507 ;  /* 0xbab607ed03027423 */ /* 0x001fe20000000017 */
        /* <DEDUP_REMOVED lines=18> */
.L_x_133:
        /* <DEDUP_REMOVED lines=39> */
.L_x_132:
[----:B------:R-:W-:Y:S05]  /*6900*/  BSYNC.RECONVERGENT B1 ;  /* 0x0000000000017941 */ /* 0x000fea0003800200 */
.L_x_131:
        /* <DEDUP_REMOVED lines=8> */
[----:B------:R-:W-:Y:S01]  /*6990*/  FSEL R2, R6, 1, P0 ;  /* 0x3f80000006027808 */ /* 0x000fe20000000000 */
[----:B------:R-:W-:Y:S01]  /*69a0*/  IMAD.MOV.U32 R6, RZ, RZ, R59 ;  /* 0x000000ffff067224 */ /* 0x000fe200078e003b */
[----:B------:R-:W-:Y:S01]  /*69b0*/  FSEL R7, -R19, -0.4999999701976776123, P0 ;  /* 0xbeffffff13077808 */ /* 0x000fe20000000100 */
[C---:B------:R-:W-:Y:S02]  /*69c0*/  FFMA R4, R3.reuse, R4, R20 ;  /* 0x0000000403047223 */ /* 0x040fe40000000014 */
[C---:B------:R-:W-:Y:S02]  /*69d0*/  FFMA R5, R3.reuse, R2, RZ ;  /* 0x0000000203057223 */ /* 0x040fe400000000ff */
[----:B------:R-:W-:Y:S01]  /*69e0*/  FFMA R4, R3, R4, R7 ;  /* 0x0000000403047223 */ /* 0x000fe20000000007 */
[----:B------:R-:W-:-:S03]  /*69f0*/  FADD R3, -R43, R52 ;  /* 0x000000342b037221 */ /* 0x000fc60000000100 */
[----:B------:R-:W-:Y:S01]  /*6a00*/  FFMA R2, R5, R4, R2 ;  /* 0x0000000405027223 */ /* 0x000fe20000000002 */
[----:B------:R-:W-:-:S03]  /*6a10*/  FADD R5, -R42, R53 ;  /* 0x000000352a057221 */ /* 0x000fc60000000100 */
[----:B------:R-:W-:-:S04]  /*6a20*/  @P2 FADD R2, RZ, -R2 ;  /* 0x80000002ff022221 */ /* 0x000fc80000000000 */
[C---:B------:R-:W-:Y:S01]  /*6a30*/  FMUL R7, R2.reuse, R3 ;  /* 0x0000000302077220 */ /* 0x040fe20000400000 */
[----:B------:R-:W-:-:S03]  /*6a40*/  FMUL R2, R2, R5 ;  /* 0x0000000502027220 */ /* 0x000fc60000400000 */
[C---:B------:R-:W-:Y:S01]  /*6a50*/  FFMA R7, R54.reuse, R5, R7 ;  /* 0x0000000536077223 */ /* 0x040fe20000000007 */
[----:B------:R-:W-:-:S04]  /*6a60*/  FFMA R2, R54, R3, -R2 ;  /* 0x0000000336027223 */ /* 0x000fc80000000802 */
[----:B------:R-:W-:Y:S02]  /*6a70*/  FSETP.GEU.AND P0, PT, |R7|, R34, PT ;  /* 0x000000220700720b */ /* 0x000fe40003f0e200 */
[----:B------:R-:W-:Y:S02]  /*6a80*/  MOV R7, R67 ;  /* 0x0000004300077202 */ /* 0x000fe40000000f00 */
[----:B------:R-:W-:-:S13]  /*6a90*/  FSETP.GEU.OR P0, PT, |R2|, R35, P0 ;  /* 0x000000230200720b */ /* 0x000fda000070e600 */
[----:B------:R-:W-:Y:S01]  /*6aa0*/  @!P0 LEA R2, R66, R37, 0x3 ;  /* 0x0000002542028211 */ /* 0x000fe200078e18ff */
[----:B------:R-:W-:Y:S01]  /*6ab0*/  @!P0 FADD R65, R52, R65 ;  /* 0x0000004134418221 */ /* 0x000fe20000000000 */
[----:B------:R-:W-:Y:S01]  /*6ac0*/  @!P0 FADD R64, R53, R64 ;  /* 0x0000004035408221 */ /* 0x000fe20000000000 */
[----:B------:R-:W-:Y:S02]  /*6ad0*/  @!P0 VIADD R66, R66, 0x1 ;  /* 0x0000000142428836 */ /* 0x000fe40000000000 */
[----:B------:R0:W-:Y:S01]  /*6ae0*/  @!P0 STL.64 [R2], R52 ;  /* 0x0000003402008387 */ /* 0x0001e20000100a00 */
[----:B------:R-:W-:Y:S05]  /*6af0*/  @P1 BRA `(.L_x_135) ;  /* 0x0000000000a81947 */ /* 0x000fea0003800000 */
[----:B------:R-:W-:Y:S02]  /*6b00*/  HFMA2 R20, -RZ, RZ, 0, 0 ;  /* 0x00000000ff147431 */ /* 0x000fe400000001ff */
[----:B------:R-:W-:Y:S01]  /*6b10*/  IMAD.MOV.U32 R7, RZ, RZ, RZ ;  /* 0x000000ffff077224 */ /* 0x000fe200078e00ff */
[----:B------:R-:W-:-:S06]  /*6b20*/  UMOV UR4, URZ ;  /* 0x000000ff00047c82 */ /* 0x000fcc0008000000 */
.L_x_136:
[----:B0-----:R-:W0:Y:S02]  /*6b30*/  LDC.64 R2, c[0x4][RZ] ;  /* 0x01000000ff027b82 */ /* 0x001e240000000a00 */
[----:B0-----:R-:W-:-:S05]  /*6b40*/  IMAD.WIDE.U32 R4, R7, 0x4, R2 ;  /* 0x0000000407047825 */ /* 0x001fca00078e0002 */
[----:B------:R-:W2:Y:S01]  /*6b50*/  LDG.E.CONSTANT R2, desc[UR6][R4.64] ;  /* 0x0000000604027981 */ /* 0x000ea2000c1e9900 */
[C---:B-1----:R-:W-:Y:S02]  /*6b60*/  LEA R6, R7.reuse, UR10, 0x2 ;  /* 0x0000000a07067c11 */ /* 0x042fe4000f8e10ff */
        /* <DEDUP_REMOVED lines=25> */
[----:B0-----:R-:W-:Y:S02]  /*6d00*/  LOP3.LUT R20, R6, R15, RZ, 0x3c, !PT ;  /* 0x0000000f06147212 */ /* 0x001fe400078e3cff */
        /* <DEDUP_REMOVED lines=9> */
.L_x_135:
[----:B------:R-:W-:Y:S05]  /*6da0*/  BSYNC.RECONVERGENT B1 ;  /* 0x0000000000017941 */ /* 0x000fea0003800200 */
.L_x_134:
        /* <DEDUP_REMOVED lines=9> */
[----:B------:R-:W-:Y:S02]  /*6e40*/  FSEL R2, R7, 1, !P0 ;  /* 0x3f80000007027808 */ /* 0x000fe40004000000 */
[----:B------:R-:W-:Y:S01]  /*6e50*/  FSEL R7, -R19, -0.4999999701976776123, !P0 ;  /* 0xbeffffff13077808 */ /* 0x000fe20004000100 */
[C---:B------:R-:W-:Y:S01]  /*6e60*/  FFMA R4, R3.reuse, R4, R6 ;  /* 0x0000000403047223 */ /* 0x040fe20000000006 */
[----:B------:R-:W-:Y:S01]  /*6e70*/  MOV R6, R59 ;  /* 0x0000003b00067202 */ /* 0x000fe20000000f00 */
[C---:B------:R-:W-:Y:S02]  /*6e80*/  FFMA R5, R3.reuse, R2, RZ ;  /* 0x0000000203057223 */ /* 0x040fe400000000ff */
[----:B------:R-:W-:Y:S01]  /*6e90*/  FFMA R4, R3, R4, R7 ;  /* 0x0000000403047223 */ /* 0x000fe20000000007 */
[----:B------:R-:W-:-:S03]  /*6ea0*/  IMAD.MOV.U32 R7, RZ, RZ, R67 ;  /* 0x000000ffff077224 */ /* 0x000fc600078e0043 */
[----:B------:R-:W-:-:S04]  /*6eb0*/  FFMA R52, R5, R4, R2 ;  /* 0x0000000405347223 */ /* 0x000fc80000000002 */
[----:B------:R-:W-:Y:S01]  /*6ec0*/  @P2 FADD R52, RZ, -R52 ;  /* 0x80000034ff342221 */ /* 0x000fe20000000000 */
[----:B------:R-:W-:Y:S06]  /*6ed0*/  @P1 BRA `(.L_x_138) ;  /* 0x0000000000a81947 */ /* 0x000fec0003800000 */
[----:B------:R-:W-:Y:S02]  /*6ee0*/  HFMA2 R20, -RZ, RZ, 0, 0 ;  /* 0x00000000ff147431 */ /* 0x000fe400000001ff */
[----:B------:R-:W-:Y:S01]  /*6ef0*/  IMAD.MOV.U32 R7, RZ, RZ, RZ ;  /* 0x000000ffff077224 */ /* 0x000fe200078e00ff */
[----:B------:R-:W-:-:S06]  /*6f00*/  UMOV UR4, URZ ;  /* 0x000000ff00047c82 */ /* 0x000fcc0008000000 */
.L_x_139:
        /* <DEDUP_REMOVED lines=39> */
.L_x_138:
[----:B------:R-:W-:Y:S05]  /*7180*/  BSYNC.RECONVERGENT B1 ;  /* 0x0000000000017941 */ /* 0x000fea0003800200 */
.L_x_137:
        /* <DEDUP_REMOVED lines=11> */
[C---:B------:R-:W-:Y:S01]  /*7240*/  FFMA R4, R3.reuse, R4, R20 ;  /* 0x0000000403047223 */ /* 0x040fe20000000014 */
[----:B------:R-:W-:Y:S01]  /*7250*/  MOV R6, R29 ;  /* 0x0000001d00067202 */ /* 0x000fe20000000f00 */
[C---:B------:R-:W-:Y:S02]  /*7260*/  FFMA R5, R3.reuse, R2, RZ ;  /* 0x0000000203057223 */ /* 0x040fe400000000ff */
[----:B------:R-:W-:Y:S01]  /*7270*/  FFMA R4, R3, R4, R7 ;  /* 0x0000000403047223 */ /* 0x000fe20000000007 */
[----:B------:R-:W-:-:S03]  /*7280*/  FADD R3, -R49, R8 ;  /* 0x0000000831037221 */ /* 0x000fc60000000100 */
[----:B------:R-:W-:Y:S01]  /*7290*/  FFMA R2, R5, R4, R2 ;  /* 0x0000000405027223 */ /* 0x000fe20000000002 */
[----:B------:R-:W-:Y:S01]  /*72a0*/  FADD R5, -R60, R9 ;  /* 0x000000093c057221 */ /* 0x000fe20000000100 */
[----:B------:R-:W-:Y:S02]  /*72b0*/  FFMA R4, R61, R14, 0.0099999997764825820923 ;  /* 0x3c23d70a3d047423 */ /* 0x000fe4000000000e */
        /* <DEDUP_REMOVED lines=15> */
[----:B0-----:R-:W-:Y:S01]  /*73b0*/  IMAD.MOV.U32 R8, RZ, RZ, RZ ;  /* 0x000000ffff087224 */ /* 0x001fe200078e00ff */
[----:B------:R-:W-:-:S06]  /*73c0*/  UMOV UR4, URZ ;  /* 0x000000ff00047c82 */ /* 0x000fcc0008000000 */
.L_x_142:
        /* <DEDUP_REMOVED lines=39> */
.L_x_141:
[----:B------:R-:W-:Y:S05]  /*7640*/  BSYNC.RECONVERGENT B1 ;  /* 0x0000000000017941 */ /* 0x000fea0003800200 */
.L_x_140:
        /* <DEDUP_REMOVED lines=10> */
[----:B------:R-:W-:Y:S02]  /*76f0*/  FSEL R2, R7, 1, !P0 ;  /* 0x3f80000007027808 */ /* 0x000fe40004000000 */
[----:B------:R-:W-:Y:S01]  /*7700*/  LOP3.LUT P2, RZ, R5, 0x2, RZ, 0xc0, !PT ;  /* 0x0000000205ff7812 */ /* 0x000fe2000784c0ff */
[----:B------:R-:W-:Y:S01]  /*7710*/  FFMA R4, R3, R4, R6 ;  /* 0x0000000403047223 */ /* 0x000fe20000000006 */
[----:B------:R-:W-:Y:S01]  /*7720*/  FSEL R7, -R19, -0.4999999701976776123, !P0 ;  /* 0xbeffffff13077808 */ /* 0x000fe20004000100 */
[----:B------:R-:W-:Y:S01]  /*7730*/  FFMA R5, R3, R2, RZ ;  /* 0x0000000203057223 */ /* 0x000fe200000000ff */
[----:B------:R-:W-:-:S03]  /*7740*/  MOV R6, R40 ;  /* 0x0000002800067202 */ /* 0x000fc60000000f00 */
[----:B------:R-:W-:-:S04]  /*7750*/  FFMA R4, R3, R4, R7 ;  /* 0x0000000403047223 */ /* 0x000fc80000000007 */
[----:B------:R-:W-:-:S04]  /*7760*/  FFMA R20, R5, R4, R2 ;  /* 0x0000000405147223 */ /* 0x000fc80000000002 */
[----:B------:R-:W-:Y:S01]  /*7770*/  @P2 FADD R20, RZ, -R20 ;  /* 0x80000014ff142221 */ /* 0x000fe20000000000 */
[----:B------:R-:W-:Y:S06]  /*7780*/  @P3 BRA `(.L_x_144) ;  /* 0x0000000000a83947 */ /* 0x000fec0003800000 */
[----:B------:R-:W-:Y:S02]  /*7790*/  HFMA2 R7, -RZ, RZ, 0, 0 ;  /* 0x00000000ff077431 */ /* 0x000fe400000001ff */
[----:B------:R-:W-:Y:S01]  /*77a0*/  IMAD.MOV.U32 R8, RZ, RZ, RZ ;  /* 0x000000ffff087224 */ /* 0x000fe200078e00ff */
[----:B------:R-:W-:-:S06]  /*77b0*/  UMOV UR4, URZ ;  /* 0x000000ff00047c82 */ /* 0x000fcc0008000000 */
.L_x_145:
        /* <DEDUP_REMOVED lines=39> */
.L_x_144:
[----:B------:R-:W-:Y:S05]  /*7a30*/  BSYNC.RECONVERGENT B1 ;  /* 0x0000000000017941 */ /* 0x000fea0003800200 */
.L_x_143:
        /* <DEDUP_REMOVED lines=34> */
.L_x_148:
        /* <DEDUP_REMOVED lines=15> */
[----:B------:R-:W1:Y:S01]  /*7d50*/  @P0 LDL R5, [R63+0x10] ;  /* 0x000010003f050983 */ /* 0x000e620000100800 */
[----:B------:R-:W-:Y:S01]  /*7d60*/  UMOV UR4, 0x54442d19 ;  /* 0x54442d1900047882 */ /* 0x000fe20000000000 */
[----:B------:R-:W-:Y:S01]  /*7d70*/  UMOV UR5, 0x3bf921fb ;  /* 0x3bf921fb00057882 */ /* 0x000fe20000000000 */
[----:B------:R-:W-:-:S02]  /*7d80*/  ISETP.GE.AND P2, PT, R15, RZ, PT ;  /* 0x000000ff0f00720c */ /* 0x000fc40003f46270 */
[-C--:B--2---:R-:W-:Y:S02]  /*7d90*/  @P0 SHF.L.U32 R2, R7, R12.reuse, RZ ;  /* 0x0000000c07020219 */ /* 0x084fe400000006ff */
[----:B---3--:R-:W-:Y:S02]  /*7da0*/  @P0 SHF.L.U32 R4, R3, R12, RZ ;  /* 0x0000000c03040219 */ /* 0x008fe400000006ff */
[-C--:B-1----:R-:W-:Y:S02]  /*7db0*/  @P0 SHF.R.U32.HI R9, RZ, R56.reuse, R5 ;  /* 0x00000038ff090219 */ /* 0x082fe40000011605 */
[----:B------:R-:W-:Y:S02]  /*7dc0*/  @P0 SHF.R.U32.HI R5, RZ, R56, R3 ;  /* 0x00000038ff050219 */ /* 0x000fe40000011603 */
[----:B------:R-:W-:-:S03]  /*7dd0*/  @P0 IADD3 R3, PT, PT, R4, R9, RZ ;  /* 0x0000000904030210 */ /* 0x000fc60007ffe0ff */
[----:B------:R-:W-:-:S05]  /*7de0*/  @P0 IMAD.IADD R7, R2, 0x1, R5 ;  /* 0x0000000102070824 */ /* 0x000fca00078e0205 */
[C---:B------:R-:W-:Y:S01]  /*7df0*/  SHF.L.W.U32.HI R6, R3.reuse, 0x2, R7 ;  /* 0x0000000203067819 */ /* 0x040fe20000010e07 */
[----:B------:R-:W-:-:S03]  /*7e00*/  IMAD.SHL.U32 R3, R3, 0x4, RZ ;  /* 0x0000000403037824 */ /* 0x000fc600078e00ff */
[----:B------:R-:W-:-:S04]  /*7e10*/  SHF.R.S32.HI R4, RZ, 0x1f, R6 ;  /* 0x0000001fff047819 */ /* 0x000fc80000011406 */
[C---:B------:R-:W-:Y:S02]  /*7e20*/  LOP3.LUT R2, R4.reuse, R3, RZ, 0x3c, !PT ;  /* 0x0000000304027212 */ /* 0x040fe400078e3cff */
[----:B------:R-:W-:-:S06]  /*7e30*/  LOP3.LUT R3, R4, R6, RZ, 0x3c, !PT ;  /* 0x0000000604037212 */ /* 0x000fcc00078e3cff */
[----:B------:R-:W1:Y:S02]  /*7e40*/  I2F.F64.S64 R2, R2 ;  /* 0x0000000200027312 */ /* 0x000e640000301c00 */
[----:B-1----:R-:W-:Y:S01]  /*7e50*/  DMUL R4, R2, UR4 ;  /* 0x0000000402047c28 */ /* 0x002fe20008000000 */
[----:B0-----:R-:W-:Y:S02]  /*7e60*/  LOP3.LUT R8, R6, R15, RZ, 0x3c, !PT ;  /* 0x0000000f06087212 */ /* 0x001fe400078e3cff */
[----:B------:R-:W-:-:S07]  /*7e70*/  SHF.R.U32.HI R7, RZ, 0x1e, R7 ;  /* 0x0000001eff077819 */ /* 0x000fce0000011607 */
[----:B------:R-:W0:Y:S01]  /*7e80*/  F2F.F32.F64 R4, R4 ;  /* 0x0000000400047310 */ /* 0x000e220000301000 */
[----:B------:R-:W-:Y:S02]  /*7e90*/  ISETP.GE.AND P0, PT, R8, RZ, PT ;  /* 0x000000ff0800720c */ /* 0x000fe40003f06270 */
[----:B------:R-:W-:-:S04]  /*7ea0*/  LEA.HI R6, R6, R7, RZ, 0x1 ;  /* 0x0000000706067211 */ /* 0x000fc800078f08ff */
[----:B------:R-:W-:Y:S02]  /*7eb0*/  @!P2 IADD3 R6, PT, PT, -R6, RZ, RZ ;  /* 0x000000ff0606a210 */ /* 0x000fe40007ffe1ff */
[----:B0-----:R-:W-:-:S07]  /*7ec0*/  FSEL R7, -R4, R4, !P0 ;  /* 0x0000000404077208 */ /* 0x001fce0004000100 */
.L_x_147:
[----:B------:R-:W-:Y:S05]  /*7ed0*/  BSYNC.RECONVERGENT B1 ;  /* 0x0000000000017941 */ /* 0x000fea0003800200 */
.L_x_146:
        /* <DEDUP_REMOVED lines=11> */
[C---:B------:R-:W-:Y:S02]  /*7f90*/  FFMA R4, R3.reuse, R4, R6 ;  /* 0x0000000403047223 */ /* 0x040fe40000000006 */
[C---:B------:R-:W-:Y:S02]  /*7fa0*/  FFMA R5, R3.reuse, R2, RZ ;  /* 0x0000000203057223 */ /* 0x040fe400000000ff */
[----:B------:R-:W-:-:S04]  /*7fb0*/  FFMA R4, R3, R4, R7 ;  /* 0x0000000403047223 */ /* 0x000fc80000000007 */
[----:B------:R-:W-:-:S04]  /*7fc0*/  FFMA R8, R5, R4, R2 ;  /* 0x0000000405087223 */ /* 0x000fc80000000002 */
[----:B------:R-:W-:Y:S01]  /*7fd0*/  @P2 FADD R8, RZ, -R8 ;  /* 0x80000008ff082221 */ /* 0x000fe20000000000 */
[----:B------:R-:W-:Y:S06]  /*7fe0*/  @P1 BRA `(.L_x_150) ;  /* 0x0000000000a41947 */ /* 0x000fec0003800000 */
[----:B------:R-:W-:Y:S01]  /*7ff0*/  CS2R R6, SRZ ;  /* 0x0000000000067805 */ /* 0x000fe2000001ff00 */
[----:B------:R-:W-:-:S06]  /*8000*/  UMOV UR4, URZ ;  /* 0x000000ff00047c82 */ /* 0x000fcc0008000000 */
.L_x_151:
        /* <DEDUP_REMOVED lines=13> */
[----:B------:R-:W0:Y:S04]  /*80e0*/  LDL R3, [R68+0x18] ;  /* 0x0000180044037983 */ /* 0x000e280000100800 */
[----:B------:R-:W2:Y:S04]  /*80f0*/  LDL R5, [R68+0x14] ;  /* 0x0000140044057983 */ /* 0x000ea80000100800 */
[----:B------:R-:W3:Y:S01]  /*8100*/  @P0 LDL R7, [R68+0x10] ;  /* 0x0000100044070983 */ /* 0x000ee20000100800 */
[----:B------:R-:W-:Y:S01]  /*8110*/  UMOV UR4, 0x54442d19 ;  /* 0x54442d1900047882 */ /* 0x000fe20000000000 */
[----:B------:R-:W-:Y:S01]  /*8120*/  UMOV UR5, 0x3bf921fb ;  /* 0x3bf921fb00057882 */ /* 0x000fe20000000000 */
[----:B------:R-:W-:-:S02]  /*8130*/  ISETP.GE.AND P1, PT, R15, RZ, PT ;  /* 0x000000ff0f00720c */ /* 0x000fc40003f26270 */
[-C--:B0-----:R-:W-:Y:S02]  /*8140*/  @P0 SHF.L.U32 R2, R3, R12.reuse, RZ ;  /* 0x0000000c03020219 */ /* 0x081fe400000006ff */
[----:B--2---:R-:W-:Y:S02]  /*8150*/  @P0 SHF.L.U32 R12, R5, R12, RZ ;  /* 0x0000000c050c0219 */ /* 0x004fe400000006ff */
[-C--:B---3--:R-:W-:Y:S02]  /*8160*/  @P0 SHF.R.U32.HI R9, RZ, R56.reuse, R7 ;  /* 0x00000038ff090219 */ /* 0x088fe40000011607 */
[----:B------:R-:W-:Y:S02]  /*8170*/  @P0 SHF.R.U32.HI R7, RZ, R56, R5 ;  /* 0x00000038ff070219 */ /* 0x000fe40000011605 */
[----:B------:R-:W-:-:S03]  /*8180*/  @P0 IADD3 R5, PT, PT, R12, R9, RZ ;  /* 0x000000090c050210 */ /* 0x000fc60007ffe0ff */
[----:B------:R-:W-:-:S05]  /*8190*/  @P0 IMAD.IADD R3, R2, 0x1, R7 ;  /* 0x0000000102030824 */ /* 0x000fca00078e0207 */
[C---:B------:R-:W-:Y:S01]  /*81a0*/  SHF.L.W.U32.HI R2, R5.reuse, 0x2, R3 ;  /* 0x0000000205027819 */ /* 0x040fe20000010e03 */
[----:B------:R-:W-:-:S03]  /*81b0*/  IMAD.SHL.U32 R5, R5, 0x4, RZ ;  /* 0x0000000405057824 */ /* 0x000fc600078e00ff */
[----:B-1----:R-:W-:-:S04]  /*81c0*/  SHF.R.S32.HI R6, RZ, 0x1f, R2 ;  /* 0x0000001fff067819 */ /* 0x002fc80000011402 */
[C---:B------:R-:W-:Y:S02]  /*81d0*/  LOP3.LUT R4, R6.reuse, R5, RZ, 0x3c, !PT ;  /* 0x0000000506047212 */ /* 0x040fe400078e3cff */
[----:B------:R-:W-:-:S06]  /*81e0*/  LOP3.LUT R5, R6, R2, RZ, 0x3c, !PT ;  /* 0x0000000206057212 */ /* 0x000fcc00078e3cff */
[----:B------:R-:W0:Y:S02]  /*81f0*/  I2F.F64.S64 R4, R4 ;  /* 0x0000000400047312 */ /* 0x000e240000301c00 */
[----:B0-----:R-:W-:Y:S01]  /*8200*/  DMUL R6, R4, UR4 ;  /* 0x0000000404067c28 */ /* 0x001fe20008000000 */
[----:B------:R-:W-:Y:S02]  /*8210*/  LOP3.LUT R15, R2, R15, RZ, 0x3c, !PT ;  /* 0x0000000f020f7212 */ /* 0x000fe400078e3cff */
[----:B------:R-:W-:-:S07]  /*8220*/  SHF.R.U32.HI R3, RZ, 0x1e, R3 ;  /* 0x0000001eff037819 */ /* 0x000fce0000011603 */
[----:B------:R-:W0:Y:S01]  /*8230*/  F2F.F32.F64 R6, R6 ;  /* 0x0000000600067310 */ /* 0x000e220000301000 */
[----:B------:R-:W-:Y:S02]  /*8240*/  ISETP.GE.AND P0, PT, R15, RZ, PT ;  /* 0x000000ff0f00720c */ /* 0x000fe40003f06270 */
[----:B------:R-:W-:-:S04]  /*8250*/  LEA.HI R59, R2, R3, RZ, 0x1 ;  /* 0x00000003023b7211 */ /* 0x000fc800078f08ff */
[----:B------:R-:W-:Y:S02]  /*8260*/  @!P1 IADD3 R59, PT, PT, -R59, RZ, RZ ;  /* 0x000000ff3b3b9210 */ /* 0x000fe40007ffe1ff */
[----:B0-----:R-:W-:-:S07]  /*8270*/  FSEL R67, -R6, R6, !P0 ;  /* 0x0000000606437208 */ /* 0x001fce0004000100 */
.L_x_150:
[----:B------:R-:W-:Y:S05]  /*8280*/  BSYNC.RECONVERGENT B1 ;  /* 0x0000000000017941 */ /* 0x000fea0003800200 */
.L_x_149:
[----:B------:R-:W-:Y:S01]  /*8290*/  FMUL R2, R67, R67 ;  /* 0x0000004343027220 */ /* 0x000fe20000400000 */
[----:B------:R-:W-:Y:S01]  /*82a0*/  LOP3.LUT R3, R59, 0x1, RZ, 0xc0, !PT ;  /* 0x000000013b037812 */ /* 0x000fe200078ec0ff */
[----:B------:R-:W-:Y:S01]  /*82b0*/  FADD R49, -R49, R10 ;  /* 0x0000000a31317221 */ /* 0x000fe20000000100 */
[----:B------:R-:W-:Y:S01]  /*82c0*/  LOP3.LUT P1, RZ, R59, 0x2, RZ, 0xc0, !PT ;  /* 0x000000023bff7812 */ /* 0x000fe2000782c0ff */
[----:B------:R-:W-:Y:S01]  /*82d0*/  FFMA R23, R2, R23, -0.0013887860113754868507 ;  /* 0xbab607ed02177423 */ /* 0x000fe20000000017 */
[----:B------:R-:W-:Y:S01]  /*82e0*/  ISETP.NE.U32.AND P0, PT, R3, 0x1, PT ;  /* 0x000000010300780c */ /* 0x000fe20003f05070 */
[----:B------:R-:W-:Y:S01]  /*82f0*/  FADD R60, -R60, R11 ;  /* 0x0000000b3c3c7221 */ /* 0x000fe20000000100 */
[----:B------:R-:W-:Y:S01]  /*8300*/  FFMA R14, R61, R14, 0.0099999997764825820923 ;  /* 0x3c23d70a3d0e7423 */ /* 0x000fe2000000000e */
[----:B------:R-:W-:Y:S01]  /*8310*/  BSSY.RECONVERGENT B3, `(.L_x_152) ;  /* 0x0000131000037945 */ /* 0x000fe20003800200 */
[----:B------:R-:W-:Y:S02]  /*8320*/  FSEL R3, R22, 0.041666727513074874878, P0 ;  /* 0x3d2aaabb16037808 */ /* 0x000fe40000000000 */
[----:B------:R-:W-:-:S02]  /*8330*/  FSEL R23, R23, -0.00019574658654164522886, !P0 ;  /* 0xb94d415317177808 */ /* 0x000fc40004000000 */
[----:B------:R-:W-:Y:S02]  /*8340*/  FSEL R67, R67, 1, P0 ;  /* 0x3f80000043437808 */ /* 0x000fe40000000000 */
[----:B------:R-:W-:Y:S01]  /*8350*/  FSEL R6, -R19, -0.4999999701976776123, P0 ;  /* 0xbeffffff13067808 */ /* 0x000fe20000000100 */
[C---:B------:R-:W-:Y:S02]  /*8360*/  FFMA R3, R2.reuse, R23, R3 ;  /* 0x0000001702037223 */ /* 0x040fe40000000003 */
[C---:B------:R-:W-:Y:S02]  /*8370*/  FFMA R4, R2.reuse, R67, RZ ;  /* 0x0000004302047223 */ /* 0x040fe400000000ff */
[----:B------:R-:W-:-:S04]  /*8380*/  FFMA R3, R2, R3, R6 ;  /* 0x0000000302037223 */ /* 0x000fc80000000006 */
[----:B------:R-:W-:-:S04]  /*8390*/  FFMA R3, R4, R3, R67 ;  /* 0x0000000304037223 */ /* 0x000fc80000000043 */
[----:B------:R-:W-:-:S04]  /*83a0*/  @P1 FADD R3, RZ, -R3 ;  /* 0x80000003ff031221 */ /* 0x000fc80000000000 */
[C---:B------:R-:W-:Y:S01]  /*83b0*/  FMUL R5, R3.reuse, R49 ;  /* 0x0000003103057220 */ /* 0x040fe20000400000 */
[----:B------:R-:W-:-:S03]  /*83c0*/  FMUL R2, R3, R60 ;  /* 0x0000003c03027220 */ /* 0x000fc60000400000 */
[C---:B------:R-:W-:Y:S01]  /*83d0*/  FFMA R5, R8.reuse, R60, R5 ;  /* 0x0000003c08057223 */ /* 0x040fe20000000005 */
[----:B------:R-:W-:-:S04]  /*83e0*/  FFMA R49, R8, R49, -R2 ;  /* 0x0000003108317223 */ /* 0x000fc80000000802 */
[----:B------:R-:W-:-:S04]  /*83f0*/  FSETP.GEU.AND P0, PT, |R5|, R14, PT ;  /* 0x0000000e0500720b */ /* 0x000fc80003f0e200 */
[----:B------:R-:W-:Y:S01]  /*8400*/  FSETP.GEU.OR P0, PT, |R49|, R62, P0 ;  /* 0x0000003e3100720b */ /* 0x000fe2000070e600 */
[----:B------:R-:W-:-:S12]  /*8410*/  IMAD.MOV.U32 R49, RZ, RZ, RZ ;  /* 0x000000ffff317224 */ /* 0x000fd800078e00ff */
[C---:B------:R-:W-:Y:S01]  /*8420*/  @!P0 IMAD R2, R66.reuse, 0x8, R37 ;  /* 0x0000000842028824 */ /* 0x040fe200078e0225 */
[----:B------:R-:W-:Y:S01]  /*8430*/  @!P0 IADD3 R66, PT, PT, R66, 0x1, RZ ;  /* 0x0000000142428810 */ /* 0x000fe20007ffe0ff */
[----:B------:R-:W-:Y:S01]  /*8440*/  @!P0 FADD R65, R10, R65 ;  /* 0x000000410a418221 */ /* 0x000fe20000000000 */
[----:B------:R-:W-:Y:S02]  /*8450*/  @!P0 FADD R64, R11, R64 ;  /* 0x000000400b408221 */ /* 0x000fe40000000000 */
[----:B------:R0:W-:Y:S01]  /*8460*/  @!P0 STL.64 [R2], R10 ;  /* 0x0000000a02008387 */ /* 0x0001e20000100a00 */
[----:B------:R-:W-:-:S13]  /*8470*/  ISETP.GE.AND P1, PT, R66, 0x2, PT ;  /* 0x000000024200780c */ /* 0x000fda0003f26270 */
[----:B0-----:R-:W-:Y:S05]  /*8480*/  @!P1 BRA `(.L_x_153) ;  /* 0x0000001000649947 */ /* 0x001fea0003800000 */
[----:B------:R-:W-:Y:S01]  /*8490*/  I2FP.F32.S32 R87, R66 ;  /* 0x0000004200577245 */ /* 0x000fe20000201400 */
[----:B------:R-:W-:Y:S01]  /*84a0*/  BSSY.RECONVERGENT B4, `(.L_x_154) ;  /* 0x000000e000047945 */ /* 0x000fe20003800200 */
[----:B------:R-:W-:Y:S02]  /*84b0*/  IADD3 R12, PT, PT, R66, -0x1, RZ ;  /* 0xffffffff420c7810 */ /* 0x000fe40007ffe0ff */
        /* <DEDUP_REMOVED lines=12> */
.L_x_155:
[----:B------:R-:W-:Y:S05]  /*8580*/  BSYNC.RECONVERGENT B4 ;  /* 0x0000000000047941 */ /* 0x000fea0003800200 */
.L_x_154:
[----:B------:R-:W0:Y:S01]  /*8590*/  MUFU.RCP R2, R87 ;  /* 0x0000005700027308 */ /* 0x000e220000001000 */
[----:B------:R-:W-:Y:S07]  /*85a0*/  BSSY.RECONVERGENT B4, `(.L_x_156) ;  /* 0x000000c000047945 */ /* 0x000fee0003800200 */
        /* <DEDUP_REMOVED lines=11> */
.L_x_157:
[----:B------:R-:W-:Y:S05]  /*8660*/  BSYNC.RECONVERGENT B4 ;  /* 0x0000000000047941 */ /* 0x000fea0003800200 */
.L_x_156:
[----:B------:R-:W-:Y:S01]  /*8670*/  BSSY.RECONVERGENT B4, `(.L_x_158) ;  /* 0x0000077000047945 */ /* 0x000fe20003800200 */
[----:B------:R-:W-:Y:S01]  /*8680*/  IMAD.MOV.U32 R15, RZ, RZ, RZ ;  /* 0x000000ffff0f7224 */ /* 0x000fe200078e00ff */
[----:B------:R-:W-:-:S07]  /*8690*/  MOV R11, R12 ;  /* 0x0000000c000b7202 */ /* 0x000fce0000000f00 */
.L_x_168:
[----:B------:R-:W-:Y:S01]  /*86a0*/  IMAD.IADD R2, R15, 0x1, -R66 ;  /* 0x000000010f027824 */ /* 0x000fe200078e0a42 */
[----:B------:R-:W-:Y:S04]  /*86b0*/  BSSY.RECONVERGENT B5, `(.L_x_159) ;  /* 0x000006e000057945 */ /* 0x000fe80003800200 */
[----:B------:R-:W-:-:S13]  /*86c0*/  ISETP.GT.AND P0, PT, R2, -0x2, PT ;  /* 0xfffffffe0200780c */ /* 0x000fda0003f04270 */
[----:B0-2---:R-:W-:Y:S05]  /*86d0*/  @P0 BRA `(.L_x_160) ;  /* 0x0000000400ac0947 */ /* 0x005fea0003800000 */
[----:B------:R0:W5:Y:S01]  /*86e0*/  LDL.64 R2, [R1+0x50] ;  /* 0x0000500001027983 */ /* 0x0001620000100a00 */
[----:B------:R-:W-:-:S07]  /*86f0*/  HFMA2 R14, -RZ, RZ, 0, 0 ;  /* 0x00000000ff0e7431 */ /* 0x000fce00000001ff */
.L_x_167:
[----:B-----5:R-:W-:Y:S01]  /*8700*/  FADD R9, R3, -R4 ;  /* 0x8000000403097221 */ /* 0x020fe20000000000 */
[----:B------:R-:W-:Y:S01]  /*8710*/  FADD R8, R2, -R5 ;  /* 0x8000000502087221 */ /* 0x000fe20000000000 */
[C---:B--2---:R-:W-:Y:S01]  /*8720*/  IMAD R10, R14.reuse, 0x8, R37 ;  /* 0x000000080e0a7824 */ /* 0x044fe200078e0225 */
[----:B------:R-:W-:Y:S01]  /*8730*/  IADD3 R14, PT, PT, R14, 0x1, RZ ;  /* 0x000000010e0e7810 */ /* 0x000fe20007ffe0ff */
[----:B------:R-:W-:Y:S02]  /*8740*/  BSSY.RECONVERGENT B6, `(.L_x_161) ;  /* 0x0000011000067945 */ /* 0x000fe40003800200 */
[CC--:B------:R-:W-:Y:S02]  /*8750*/  FSETP.GT.AND P1, PT, |R9|.reuse, |R8|.reuse, PT ;  /* 0x400000080900720b */ /* 0x0c0fe40003f24200 */
[----:B------:R-:W-:Y:S02]  /*8760*/  ISETP.NE.AND P2, PT, R14, R11, PT ;  /* 0x0000000b0e00720c */ /* 0x000fe40003f45270 */
[----:B------:R-:W-:-:S02]  /*8770*/  FSEL R19, |R9|, |R8|, P1 ;  /* 0x4000000809137208 */ /* 0x000fc40000800200 */
[----:B------:R-:W-:Y:S02]  /*8780*/  FSEL R23, |R8|, |R9|, P1 ;  /* 0x4000000908177208 */ /* 0x000fe40000800200 */
[----:B------:R-:W1:Y:S08]  /*8790*/  MUFU.RCP R2, R19 ;  /* 0x0000001300027308 */ /* 0x000e700000001000 */
[----:B------:R-:W2:Y:S01]  /*87a0*/  FCHK P0, R23, R19 ;  /* 0x0000001317007302 */ /* 0x000ea20000000000 */
[----:B-1----:R-:W-:-:S04]  /*87b0*/  FFMA R3, -R19, R2, 1 ;  /* 0x3f80000013037423 */ /* 0x002fc80000000102 */
[----:B------:R-:W-:-:S04]  /*87c0*/  FFMA R2, R2, R3, R2 ;  /* 0x0000000302027223 */ /* 0x000fc80000000002 */
[----:B------:R-:W-:-:S04]  /*87d0*/  FFMA R3, R23, R2, RZ ;  /* 0x0000000217037223 */ /* 0x000fc800000000ff */
[----:B------:R-:W-:-:S04]  /*87e0*/  FFMA R6, -R19, R3, R23 ;  /* 0x0000000313067223 */ /* 0x000fc80000000117 */
[----:B------:R-:W-:Y:S01]  /*87f0*/  FFMA R20, R2, R6, R3 ;  /* 0x0000000602147223 */ /* 0x000fe20000000003 */
[----:B--2---:R-:W-:Y:S06]  /*8800*/  @!P0 BRA `(.L_x_162) ;  /* 0x0000000000108947 */ /* 0x004fec0003800000 */
[----:B------:R-:W-:Y:S01]  /*8810*/  IMAD.MOV.U32 R87, RZ, RZ, R19 ;  /* 0x000000ffff577224 */ /* 0x000fe200078e0013 */
[----:B------:R-:W-:-:S07]  /*8820*/  MOV R80, 0x8840 ;  /* 0x0000884000507802 */ /* 0x000fce0000000f00 */
[----:B0-----:R-:W-:Y:S05]  /*8830*/  CALL.REL.NOINC `($__internal_1_$__cuda_sm3x_div_rn_noftz_f32_slowpath) ;  /* 0x00000010002c7944 */ /* 0x001fea0003c00000 */
[----:B------:R-:W-:-:S07]  /*8840*/  MOV R20, R23 ;  /* 0x0000001700147202 */ /* 0x000fce0000000f00 */
.L_x_162:
[----:B------:R-:W-:Y:S05]  /*8850*/  BSYNC.RECONVERGENT B6 ;  /* 0x0000000000067941 */ /* 0x000fea0003800200 */
.L_x_161:
[----:B------:R-:W2:Y:S01]  /*8860*/  LDL.64 R2, [R10+0x8] ;  /* 0x000008000a027983 */ /* 0x000ea20000100a00 */
[----:B------:R-:W-:Y:S02]  /*8870*/  IMAD.MOV.U32 R6, RZ, RZ, 0x3b33710b ;  /* 0x3b33710bff067424 */ /* 0x000fe400078e00ff */
[----:B------:R-:W-:Y:S01]  /*8880*/  FMUL R21, R20, R20 ;  /* 0x0000001414157220 */ /* 0x000fe20000400000 */
[C---:B------:R-:W-:Y:S01]  /*8890*/  ISETP.GE.AND P0, PT, R8.reuse, RZ, PT ;  /* 0x000000ff0800720c */ /* 0x040fe20003f06270 */
[----:B------:R-:W-:Y:S01]  /*88a0*/  BSSY.RECONVERGENT B6, `(.L_x_163) ;  /* 0x0000029000067945 */ /* 0x000fe20003800200 */
[----:B------:R-:W-:Y:S01]  /*88b0*/  FSETP.NEU.AND P5, PT, |R8|, |R9|, PT ;  /* 0x400000090800720b */ /* 0x000fe20003fad200 */
[----:B------:R-:W-:Y:S01]  /*88c0*/  FFMA R6, R21, R6, -0.015681877732276916504 ;  /* 0xbc80774815067423 */ /* 0x000fe20000000006 */
[----:B------:R-:W-:Y:S01]  /*88d0*/  FSETP.NEU.AND P4, PT, R19, RZ, PT ;  /* 0x000000ff1300720b */ /* 0x000fe20003f8d000 */
[----:B------:R-:W-:Y:S02]  /*88e0*/  FADD R8, |R9|, |R8| ;  /* 0x4000000809087221 */ /* 0x000fe40000000200 */
[----:B------:R-:W-:-:S04]  /*88f0*/  FFMA R6, R21, R6, 0.042200751602649688721 ;  /* 0x3d2cdab215067423 */ /* 0x000fc80000000006 */
[----:B------:R-:W-:-:S04]  /*8900*/  FFMA R6, R21, R6, -0.074792981147766113281 ;  /* 0xbd992d1015067423 */ /* 0x000fc80000000006 */
[----:B------:R-:W-:-:S04]  /*8910*/  FFMA R6, R21, R6, 0.10640415549278259277 ;  /* 0x3dd9ea6c15067423 */ /* 0x000fc80000000006 */
[----:B------:R-:W-:-:S04]  /*8920*/  FFMA R22, R21, R6, -0.14207722246646881104 ;  /* 0xbe117cb115167423 */ /* 0x000fc80000000006 */
[----:B------:R-:W-:-:S04]  /*8930*/  FFMA R22, R21, R22, 0.19993925094604492188 ;  /* 0x3e4cbce015167423 */ /* 0x000fc80000000016 */
[----:B------:R-:W-:-:S04]  /*8940*/  FFMA R22, R21, R22, -0.33333197236061096191 ;  /* 0xbeaaaa7d15167423 */ /* 0x000fc80000000016 */
[----:B------:R-:W-:Y:S01]  /*8950*/  FMUL R21, R21, R22 ;  /* 0x0000001615157220 */ /* 0x000fe20000400000 */
[----:B------:R-:W-:-:S03]  /*8960*/  HFMA2 R22, -RZ, RZ, 1.857421875, -1409 ;  /* 0x3f6ee581ff167431 */ /* 0x000fc600000001ff */
[----:B------:R-:W-:-:S04]  /*8970*/  FFMA R21, R21, R20, R20 ;  /* 0x0000001415157223 */ /* 0x000fc80000000014 */
[C---:B------:R-:W-:Y:S01]  /*8980*/  FFMA R20, R22.reuse, 1.6832555532455444336, -R21 ;  /* 0x3fd774eb16147823 */ /* 0x040fe20000000815 */
[----:B------:R-:W-:-:S04]  /*8990*/  FSEL R22, R22, 1.8663789033889770508, P1 ;  /* 0x3feee58116167808 */ /* 0x000fc80000800000 */
[-C--:B------:R-:W-:Y:S02]  /*89a0*/  FSEL R20, R20, R21.reuse, P1 ;  /* 0x0000001514147208 */ /* 0x080fe40000800000 */
[----:B------:R-:W-:-:S05]  /*89b0*/  FSEL R21, R21, -R21, P1 ;  /* 0x8000001515157208 */ /* 0x000fca0000800000 */
[----:B------:R-:W-:Y:S01]  /*89c0*/  @!P0 FFMA R20, R22, 1.6832555532455444336, R21 ;  /* 0x3fd774eb16148823 */ /* 0x000fe20000000015 */
[----:B------:R-:W-:-:S05]  /*89d0*/  IMAD.MOV.U32 R21, RZ, RZ, 0x4016cbe4 ;  /* 0x4016cbe4ff157424 */ /* 0x000fca00078e00ff */
[----:B------:R-:W-:Y:S02]  /*89e0*/  @!P5 FSEL R20, R21, 0.78539818525314331055, !P0 ;  /* 0x3f490fdb1514d808 */ /* 0x000fe40004000000 */
[----:B------:R-:W-:Y:S02]  /*89f0*/  @!P4 FSEL R20, RZ, 3.1415927410125732422, P0 ;  /* 0x40490fdbff14c808 */ /* 0x000fe40000000000 */
[----:B------:R-:W-:Y:S02]  /*8a00*/  FSETP.NAN.AND P0, PT, R8, R8, PT ;  /* 0x000000080800720b */ /* 0x000fe40003f08000 */
[----:B------:R-:W-:-:S04]  /*8a10*/  LOP3.LUT R9, R20, 0x80000000, R9, 0xb8, !PT ;  /* 0x8000000014097812 */ /* 0x000fc800078eb809 */
[----:B------:R-:W-:Y:S01]  /*8a20*/  FSEL R8, R8, R9, P0 ;  /* 0x0000000908087208 */ /* 0x000fe20000000000 */
[----:B--2---:R-:W-:Y:S01]  /*8a30*/  FADD R6, R3, -R4 ;  /* 0x8000000403067221 */ /* 0x004fe20000000000 */
[----:B------:R-:W-:-:S05]  /*8a40*/  FADD R7, R2, -R5 ;  /* 0x8000000502077221 */ /* 0x000fca0000000000 */
[----:B------:R-:W-:-:S04]  /*8a50*/  FSETP.GT.AND P3, PT, |R6|, |R7|, PT ;  /* 0x400000070600720b */ /* 0x000fc80003f64200 */
[----:B------:R-:W-:Y:S02]  /*8a60*/  FSEL R87, |R6|, |R7|, P3 ;  /* 0x4000000706577208 */ /* 0x000fe40001800200 */
        /* <DEDUP_REMOVED lines=9> */
[----:B------:R-:W-:-:S07]  /*8b00*/  MOV R80, 0x8b20 ;  /* 0x00008b2000507802 */ /* 0x000fce0000000f00 */
[----:B0-----:R-:W-:Y:S05]  /*8b10*/  CALL.REL.NOINC `($__internal_1_$__cuda_sm3x_div_rn_noftz_f32_slowpath) ;  /* 0x0000000c00747944 */ /* 0x001fea0003c00000 */
[----:B------:R-:W-:-:S07]  /*8b20*/  MOV R19, R23 ;  /* 0x0000001700137202 */ /* 0x000fce0000000f00 */
.L_x_164:
[----:B------:R-:W-:Y:S05]  /*8b30*/  BSYNC.RECONVERGENT B6 ;  /* 0x0000000000067941 */ /* 0x000fea0003800200 */
.L_x_163:
[----:B------:R-:W-:Y:S02]  /*8b40*/  IMAD.MOV.U32 R20, RZ, RZ, 0x3b33710b ;  /* 0x3b33710bff147424 */ /* 0x000fe400078e00ff */
[----:B------:R-:W-:Y:S01]  /*8b50*/  FMUL R9, R19, R19 ;  /* 0x0000001313097220 */ /* 0x000fe20000400000 */
[----:B------:R-:W-:Y:S01]  /*8b60*/  HFMA2 R21, -RZ, RZ, 1.857421875, -1409 ;  /* 0x3f6ee581ff157431 */ /* 0x000fe200000001ff */
[----:B------:R-:W-:Y:S01]  /*8b70*/  ISETP.GE.AND P0, PT, R7, RZ, PT ;  /* 0x000000ff0700720c */ /* 0x000fe20003f06270 */
[----:B------:R-:W-:Y:S01]  /*8b80*/  BSSY.RECONVERGENT B1, `(.L_x_165) ;  /* 0x000001f000017945 */ /* 0x000fe20003800200 */
[----:B------:R-:W-:Y:S01]  /*8b90*/  FFMA R20, R9, R20, -0.015681877732276916504 ;  /* 0xbc80774809147423 */ /* 0x000fe20000000014 */
[----:B------:R-:W-:Y:S01]  /*8ba0*/  FSETP.NEU.AND P4, PT, |R7|, |R6|, PT ;  /* 0x400000060700720b */ /* 0x000fe20003f8d200 */
[----:B------:R-:W-:Y:S01]  /*8bb0*/  FADD R7, |R6|, |R7| ;  /* 0x4000000706077221 */ /* 0x000fe20000000200 */
[----:B------:R-:W-:Y:S01]  /*8bc0*/  FSETP.NEU.AND P1, PT, R87, RZ, PT ;  /* 0x000000ff5700720b */ /* 0x000fe20003f2d000 */
[----:B------:R-:W-:-:S04]  /*8bd0*/  FFMA R20, R9, R20, 0.042200751602649688721 ;  /* 0x3d2cdab209147423 */ /* 0x000fc80000000014 */
[----:B------:R-:W-:-:S04]  /*8be0*/  FFMA R20, R9, R20, -0.074792981147766113281 ;  /* 0xbd992d1009147423 */ /* 0x000fc80000000014 */
[----:B------:R-:W-:-:S04]  /*8bf0*/  FFMA R20, R9, R20, 0.10640415549278259277 ;  /* 0x3dd9ea6c09147423 */ /* 0x000fc80000000014 */
[----:B------:R-:W-:-:S04]  /*8c00*/  FFMA R20, R9, R20, -0.14207722246646881104 ;  /* 0xbe117cb109147423 */ /* 0x000fc80000000014 */
[----:B------:R-:W-:-:S04]  /*8c10*/  FFMA R20, R9, R20, 0.19993925094604492188 ;  /* 0x3e4cbce009147423 */ /* 0x000fc80000000014 */
[----:B------:R-:W-:-:S04]  /*8c20*/  FFMA R20, R9, R20, -0.33333197236061096191 ;  /* 0xbeaaaa7d09147423 */ /* 0x000fc80000000014 */
[----:B------:R-:W-:-:S04]  /*8c30*/  FMUL R20, R9, R20 ;  /* 0x0000001409147220 */ /* 0x000fc80000400000 */
[----:B------:R-:W-:Y:S01]  /*8c40*/  FFMA R20, R20, R19, R19 ;  /* 0x0000001314147223 */ /* 0x000fe20000000013 */
[----:B------:R-:W-:-:S03]  /*8c50*/  FSEL R19, R21, 1.8663789033889770508, P3 ;  /* 0x3feee58115137808 */ /* 0x000fc60001800000 */
[----:B------:R-:W-:-:S05]  /*8c60*/  FFMA R9, R21, 1.6832555532455444336, -R20 ;  /* 0x3fd774eb15097823 */ /* 0x000fca0000000814 */
        /* <DEDUP_REMOVED lines=8> */
[----:B------:R-:W-:-:S04]  /*8cf0*/  FSEL R7, R7, R6, P0 ;  /* 0x0000000607077208 */ /* 0x000fc80000000000 */
[----:B------:R-:W-:-:S13]  /*8d00*/  FSETP.GT.AND P0, PT, R8, R7, PT ;  /* 0x000000070800720b */ /* 0x000fda0003f04000 */
[----:B------:R-:W-:Y:S05]  /*8d10*/  @!P0 BRA `(.L_x_166) ;  /* 0x0000000000148947 */ /* 0x000fea0003800000 */
[----:B------:R-:W2:Y:S04]  /*8d20*/  LDL.64 R6, [R10] ;  /* 0x000000000a067983 */ /* 0x000ea80000100a00 */
[----:B------:R1:W-:Y:S04]  /*8d30*/  STL.64 [R10], R2 ;  /* 0x000000020a007387 */ /* 0x0003e80000100a00 */
[----:B--2---:R2:W-:Y:S01]  /*8d40*/  STL.64 [R10+0x8], R6 ;  /* 0x000008060a007387 */ /* 0x0045e20000100a00 */
[----:B-1----:R-:W-:Y:S01]  /*8d50*/  MOV R2, R6 ;  /* 0x0000000600027202 */ /* 0x002fe20000000f00 */
[----:B------:R-:W-:-:S07]  /*8d60*/  IMAD.MOV.U32 R3, RZ, RZ, R7 ;  /* 0x000000ffff037224 */ /* 0x000fce00078e0007 */
.L_x_166:
[----:B------:R-:W-:Y:S05]  /*8d70*/  BSYNC.RECONVERGENT B1 ;  /* 0x0000000000017941 */ /* 0x000fea0003800200 */
.L_x_165:
[----:B------:R-:W-:Y:S05]  /*8d80*/  @P2 BRA `(.L_x_167) ;  /* 0xfffffff8005c2947 */ /* 0x000fea000383ffff */
.L_x_160:
[----:B------:R-:W-:Y:S05]  /*8d90*/  BSYNC.RECONVERGENT B5 ;  /* 0x0000000000057941 */ /* 0x000fea0003800200 */
.L_x_159:
[----:B------:R-:W-:Y:S01]  /*8da0*/  IADD3 R15, PT, PT, R15, 0x1, RZ ;  /* 0x000000010f0f7810 */ /* 0x000fe20007ffe0ff */
[----:B------:R-:W-:-:S03]  /*8db0*/  VIADD R11, R11, 0xffffffff ;  /* 0xffffffff0b0b7836 */ /* 0x000fc60000000000 */
[----:B------:R-:W-:-:S13]  /*8dc0*/  ISETP.NE.AND P0, PT, R15, R12, PT ;  /* 0x0000000c0f00720c */ /* 0x000fda0003f05270 */
[----:B------:R-:W-:Y:S05]  /*8dd0*/  @P0 BRA `(.L_x_168) ;  /* 0xfffffff800300947 */ /* 0x000fea000383ffff */
[----:B------:R-:W-:Y:S05]  /*8de0*/  BSYNC.RECONVERGENT B4 ;  /* 0x0000000000047941 */ /* 0x000fea0003800200 */
.L_x_158:
[----:B------:R-:W3:Y:S01]  /*8df0*/  LDL.64 R14, [R1+0x50] ;  /* 0x00005000010e7983 */ /* 0x000ee20000100a00 */
[----:B------:R-:W-:Y:S01]  /*8e00*/  IADD3 R66, PT, PT, R66, -0x2, RZ ;  /* 0xfffffffe42427810 */ /* 0x000fe20007ffe0ff */
[----:B------:R-:W-:Y:S01]  /*8e10*/  BSSY.RECONVERGENT B1, `(.L_x_169) ;  /* 0x0000041000017945 */ /* 0x000fe20003800200 */
[----:B------:R-:W-:Y:S01]  /*8e20*/  LOP3.LUT R19, R12, 0x7, RZ, 0xc0, !PT ;  /* 0x000000070c137812 */ /* 0x000fe200078ec0ff */
[----:B------:R-:W-:Y:S01]  /*8e30*/  IMAD.MOV.U32 R49, RZ, RZ, RZ ;  /* 0x000000ffff317224 */ /* 0x000fe200078e00ff */
[----:B------:R-:W-:Y:S02]  /*8e40*/  ISETP.GE.U32.AND P0, PT, R66, 0x7, PT ;  /* 0x000000074200780c */ /* 0x000fe40003f06070 */
[----:B------:R-:W-:Y:S02]  /*8e50*/  ISETP.NE.AND P1, PT, R19, RZ, PT ;  /* 0x000000ff1300720c */ /* 0x000fe40003f25270 */
[----:B------:R-:W-:Y:S01]  /*8e60*/  MOV R50, RZ ;  /* 0x000000ff00327202 */ /* 0x000fe20000000f00 */
[----:B---3--:R-:W-:Y:S01]  /*8e70*/  IMAD.MOV.U32 R3, RZ, RZ, R15 ;  /* 0x000000ffff037224 */ /* 0x008fe200078e000f */
[----:B------:R-:W-:-:S07]  /*8e80*/  MOV R2, R14 ;  /* 0x0000000e00027202 */ /* 0x000fce0000000f00 */
[----:B------:R-:W-:Y:S05]  /*8e90*/  @!P0 BRA `(.L_x_170) ;  /* 0x0000000000e08947 */ /* 0x000fea0003800000 */
[----:B------:R-:W-:Y:S01]  /*8ea0*/  HFMA2 R51, -RZ, RZ, 0, 0 ;  /* 0x00000000ff337431 */ /* 0x000fe200000001ff */
[----:B------:R-:W-:Y:S01]  /*8eb0*/  LOP3.LUT R50, R12, 0xfffffff8, RZ, 0xc0, !PT ;  /* 0xfffffff80c327812 */ /* 0x000fe200078ec0ff */
[----:B------:R-:W-:Y:S01]  /*8ec0*/  IMAD.MOV.U32 R49, RZ, RZ, RZ ;  /* 0x000000ffff317224 */ /* 0x000fe200078e00ff */
[----:B------:R-:W-:Y:S01]  /*8ed0*/  MOV R2, R14 ;  /* 0x0000000e00027202 */ /* 0x000fe20000000f00 */
[----:B------:R-:W-:-:S07]  /*8ee0*/  IMAD.MOV.U32 R3, RZ, RZ, R15 ;  /* 0x000000ffff037224 */ /* 0x000fce00078e000f */
.L_x_171:
[----:B------:R-:W-:-:S05]  /*8ef0*/  IMAD R56, R51, 0x8, R37 ;  /* 0x0000000833387824 */ /* 0x000fca00078e0225 */
[----:B------:R-:W3:Y:S04]  /*8f00*/  LDL.64 R52, [R56+0x8] ;  /* 0x0000080038347983 */ /* 0x000ee80000100a00 */
[----:B--2---:R-:W2:Y:S04]  /*8f10*/  LDL.128 R4, [R56+0x10] ;  /* 0x0000100038047983 */ /* 0x004ea80000100c00 */
[----:B------:R-:W4:Y:S04]  /*8f20*/  LDL.128 R8, [R56+0x20] ;  /* 0x0000200038087983 */ /* 0x000f280000100c00 */
[----:B------:R-:W5:Y:S01]  /*8f30*/  LDL.128 R20, [R56+0x30] ;  /* 0x0000300038147983 */ /* 0x000f620000100c00 */
[----:B------:R-:W-:Y:S01]  /*8f40*/  FADD R54, -R14, R2 ;  /* 0x000000020e367221 */ /* 0x000fe20000000100 */
[----:B------:R-:W-:-:S02]  /*8f50*/  FADD R55, -R15, R3 ;  /* 0x000000030f377221 */ /* 0x000fc40000000100 */
[----:B------:R-:W5:Y:S01]  /*8f60*/  LDL.64 R2, [R56+0x40] ;  /* 0x0000400038027983 */ /* 0x000f620000100a00 */
[----:B------:R-:W-:-:S04]  /*8f70*/  IADD3 R51, PT, PT, R51, 0x8, RZ ;  /* 0x0000000833337810 */ /* 0x000fc80007ffe0ff */
[----:B------:R-:W-:Y:S01]  /*8f80*/  ISETP.NE.AND P0, PT, R51, R50, PT ;  /* 0x000000323300720c */ /* 0x000fe20003f05270 */
[----:B---3--:R-:W-:Y:S01]  /*8f90*/  FADD R52, -R14, R52 ;  /* 0x000000340e347221 */ /* 0x008fe20000000100 */
[----:B------:R-:W-:-:S03]  /*8fa0*/  FADD R53, -R15, R53 ;  /* 0x000000350f357221 */ /* 0x000fc60000000100 */
[----:B------:R-:W-:Y:S01]  /*8fb0*/  FMUL R55, R55, R52 ;  /* 0x0000003437377220 */ /* 0x000fe20000400000 */
[C---:B--2---:R-:W-:Y:S01]  /*8fc0*/  FADD R4, -R14.reuse, R4 ;  /* 0x000000040e047221 */ /* 0x044fe20000000100 */
[----:B------:R-:W-:Y:S01]  /*8fd0*/  FADD R5, -R15, R5 ;  /* 0x000000050f057221 */ /* 0x000fe20000000100 */
[----:B------:R-:W-:Y:S01]  /*8fe0*/  FADD R6, -R14, R6 ;  /* 0x000000060e067221 */ /* 0x000fe20000000100 */
[----:B------:R-:W-:Y:S01]  /*8ff0*/  FFMA R54, R54, R53, -R55 ;  /* 0x0000003536367223 */ /* 0x000fe20000000837 */
[----:B------:R-:W-:Y:S01]  /*9000*/  FMUL R53, R53, R4 ;  /* 0x0000000435357220 */ /* 0x000fe20000400000 */
[----:B------:R-:W-:Y:S01]  /*9010*/  FADD R7, -R15, R7 ;  /* 0x000000070f077221 */ /* 0x000fe20000000100 */
[----:B------:R-:W-:Y:S01]  /*9020*/  FMUL R55, R5, R6 ;  /* 0x0000000605377220 */ /* 0x000fe20000400000 */
[----:B------:R-:W-:Y:S01]  /*9030*/  FADD R54, R54, R49 ;  /* 0x0000003136367221 */ /* 0x000fe20000000000 */
[----:B------:R-:W-:Y:S01]  /*9040*/  FFMA R53, R52, R5, -R53 ;  /* 0x0000000534357223 */ /* 0x000fe20000000835 */
[----:B----4-:R-:W-:Y:S01]  /*9050*/  FADD R8, -R14, R8 ;  /* 0x000000080e087221 */ /* 0x010fe20000000100 */
[----:B------:R-:W-:Y:S01]  /*9060*/  FFMA R4, R4, R7, -R55 ;  /* 0x0000000704047223 */ /* 0x000fe20000000837 */
[----:B------:R-:W-:Y:S01]  /*9070*/  FADD R9, -R15, R9 ;  /* 0x000000090f097221 */ /* 0x000fe20000000100 */
[----:B------:R-:W-:Y:S01]  /*9080*/  FADD R10, -R14, R10 ;  /* 0x0000000a0e0a7221 */ /* 0x000fe20000000100 */
[----:B------:R-:W-:Y:S01]  /*9090*/  FADD R53, R54, R53 ;  /* 0x0000003536357221 */ /* 0x000fe20000000000 */
[----:B------:R-:W-:Y:S01]  /*90a0*/  FMUL R7, R7, R8 ;  /* 0x0000000807077220 */ /* 0x000fe20000400000 */
[----:B------:R-:W-:Y:S01]  /*90b0*/  FADD R11, -R15, R11 ;  /* 0x0000000b0f0b7221 */ /* 0x000fe20000000100 */
[----:B------:R-:W-:Y:S01]  /*90c0*/  FMUL R5, R9, R10 ;  /* 0x0000000a09057220 */ /* 0x000fe20000400000 */
[----:B------:R-:W-:Y:S01]  /*90d0*/  FADD R4, R53, R4 ;  /* 0x0000000435047221 */ /* 0x000fe20000000000 */
[----:B------:R-:W-:Y:S01]  /*90e0*/  FFMA R7, R6, R9, -R7 ;  /* 0x0000000906077223 */ /* 0x000fe20000000807 */
[----:B-----5:R-:W-:Y:S01]  /*90f0*/  FADD R20, -R14, R20 ;  /* 0x000000140e147221 */ /* 0x020fe20000000100 */
[----:B------:R-:W-:Y:S01]  /*9100*/  FFMA R5, R8, R11, -R5 ;  /* 0x0000000b08057223 */ /* 0x000fe20000000805 */
[----:B------:R-:W-:Y:S01]  /*9110*/  FADD R21, -R15, R21 ;  /* 0x000000150f157221 */ /* 0x000fe20000000100 */
[----:B------:R-:W-:Y:S01]  /*9120*/  FADD R22, -R14, R22 ;  /* 0x000000160e167221 */ /* 0x000fe20000000100 */
[----:B------:R-:W-:Y:S01]  /*9130*/  FADD R4, R4, R7 ;  /* 0x0000000704047221 */ /* 0x000fe20000000000 */
[----:B------:R-:W-:Y:S01]  /*9140*/  FMUL R11, R11, R20 ;  /* 0x000000140b0b7220 */ /* 0x000fe20000400000 */
[----:B------:R-:W-:Y:S01]  /*9150*/  FADD R23, -R15, R23 ;  /* 0x000000170f177221 */ /* 0x000fe20000000100 */
[----:B------:R-:W-:Y:S01]  /*9160*/  FMUL R7, R21, R22 ;  /* 0x0000001615077220 */ /* 0x000fe20000400000 */
[----:B------:R-:W-:Y:S01]  /*9170*/  FADD R6, -R14, R2 ;  /* 0x000000020e067221 */ /* 0x000fe20000000100 */
[----:B------:R-:W-:Y:S01]  /*9180*/  FADD R4, R4, R5 ;  /* 0x0000000504047221 */ /* 0x000fe20000000000 */
[----:B------:R-:W-:Y:S01]  /*9190*/  FFMA R11, R10, R21, -R11 ;  /* 0x000000150a0b7223 */ /* 0x000fe2000000080b */
[----:B------:R-:W-:Y:S01]  /*91a0*/  FFMA R7, R20, R23, -R7 ;  /* 0x0000001714077223 */ /* 0x000fe20000000807 */
[----:B------:R-:W-:Y:S01]  /*91b0*/  FMUL R23, R23, R6 ;  /* 0x0000000617177220 */ /* 0x000fe20000400000 */
[----:B------:R-:W-:Y:S01]  /*91c0*/  FADD R5, -R15, R3 ;  /* 0x000000030f057221 */ /* 0x000fe20000000100 */
[----:B------:R-:W-:-:S03]  /*91d0*/  FADD R4, R4, R11 ;  /* 0x0000000b04047221 */ /* 0x000fc60000000000 */
[----:B------:R-:W-:Y:S01]  /*91e0*/  FFMA R5, R22, R5, -R23 ;  /* 0x0000000516057223 */ /* 0x000fe20000000817 */
[----:B------:R-:W-:-:S04]  /*91f0*/  FADD R4, R4, R7 ;  /* 0x0000000704047221 */ /* 0x000fc80000000000 */
[----:B------:R-:W-:Y:S01]  /*9200*/  FADD R49, R4, R5 ;  /* 0x0000000504317221 */ /* 0x000fe20000000000 */
[----:B------:R-:W-:Y:S06]  /*9210*/  @P0 BRA `(.L_x_171) ;  /* 0xfffffffc00340947 */ /* 0x000fec000383ffff */
.L_x_170:
[----:B------:R-:W-:Y:S05]  /*9220*/  BSYNC.RECONVERGENT B1 ;  /* 0x0000000000017941 */ /* 0x000fea0003800200 */
.L_x_169:
[----:B------:R-:W-:Y:S05]  /*9230*/  @!P1 BRA `(.L_x_153) ;  /* 0x0000000000f89947 */ /* 0x000fea0003800000 */
[----:B------:R-:W-:Y:S01]  /*9240*/  ISETP.GE.U32.AND P0, PT, R19, 0x4, PT ;  /* 0x000000041300780c */ /* 0x000fe20003f06070 */
[----:B------:R-:W-:Y:S01]  /*9250*/  BSSY.RECONVERGENT B1, `(.L_x_172) ;  /* 0x000001f000017945 */ /* 0x000fe20003800200 */
[----:B------:R-:W-:-:S04]  /*9260*/  LOP3.LUT R11, R12, 0x3, RZ, 0xc0, !PT ;  /* 0x000000030c0b7812 */ /* 0x000fc800078ec0ff */
[----:B------:R-:W-:-:S07]  /*9270*/  ISETP.NE.AND P1, PT, R11, RZ, PT ;  /* 0x000000ff0b00720c */ /* 0x000fce0003f25270 */
[----:B------:R-:W-:Y:S06]  /*9280*/  @!P0 BRA `(.L_x_173) ;  /* 0x00000000006c8947 */ /* 0x000fec0003800000 */
[----:B--2---:R-:W-:-:S05]  /*9290*/  IMAD R10, R50, 0x8, R37 ;  /* 0x00000008320a7824 */ /* 0x004fca00078e0225 */
[----:B------:R-:W2:Y:S04]  /*92a0*/  LDL.64 R20, [R10+0x8] ;  /* 0x000008000a147983 */ /* 0x000ea80000100a00 */
[----:B------:R-:W3:Y:S04]  /*92b0*/  LDL.128 R4, [R10+0x10] ;  /* 0x000010000a047983 */ /* 0x000ee80000100c00 */
[----:B------:R-:W4:Y:S01]  /*92c0*/  LDL.64 R8, [R10+0x20] ;  /* 0x000020000a087983 */ /* 0x000f220000100a00 */
[C---:B------:R-:W-:Y:S01]  /*92d0*/  FADD R3, -R15.reuse, R3 ;  /* 0x000000030f037221 */ /* 0x040fe20000000100 */
[----:B------:R-:W-:Y:S01]  /*92e0*/  FADD R2, -R14, R2 ;  /* 0x000000020e027221 */ /* 0x000fe20000000100 */
[----:B------:R-:W-:Y:S01]  /*92f0*/  IADD3 R50, PT, PT, R50, 0x4, RZ ;  /* 0x0000000432327810 */ /* 0x000fe20007ffe0ff */
[----:B--2---:R-:W-:Y:S01]  /*9300*/  FADD R20, -R14, R20 ;  /* 0x000000140e147221 */ /* 0x004fe20000000100 */
[----:B------:R-:W-:-:S03]  /*9310*/  FADD R21, -R15, R21 ;  /* 0x000000150f157221 */ /* 0x000fc60000000100 */
[----:B------:R-:W-:Y:S01]  /*9320*/  FMUL R3, R3, R20 ;  /* 0x0000001403037220 */ /* 0x000fe20000400000 */
[C---:B---3--:R-:W-:Y:S01]  /*9330*/  FADD R4, -R14.reuse, R4 ;  /* 0x000000040e047221 */ /* 0x048fe20000000100 */
[----:B------:R-:W-:Y:S01]  /*9340*/  FADD R5, -R15, R5 ;  /* 0x000000050f057221 */ /* 0x000fe20000000100 */
[----:B------:R-:W-:Y:S01]  /*9350*/  FADD R6, -R14, R6 ;  /* 0x000000060e067221 */ /* 0x000fe20000000100 */
[----:B------:R-:W-:Y:S01]  /*9360*/  FFMA R2, R2, R21, -R3 ;  /* 0x0000001502027223 */ /* 0x000fe20000000803 */
[----:B------:R-:W-:Y:S01]  /*9370*/  FMUL R21, R21, R4 ;  /* 0x0000000415157220 */ /* 0x000fe20000400000 */
[----:B------:R-:W-:Y:S01]  /*9380*/  FADD R7, -R15, R7 ;  /* 0x000000070f077221 */ /* 0x000fe20000000100 */
[----:B------:R-:W-:Y:S01]  /*9390*/  FMUL R3, R5, R6 ;  /* 0x0000000605037220 */ /* 0x000fe20000400000 */
[----:B----4-:R-:W-:Y:S01]  /*93a0*/  FADD R8, -R14, R8 ;  /* 0x000000080e087221 */ /* 0x010fe20000000100 */
        /* <DEDUP_REMOVED lines=8> */
[----:B------:R-:W-:-:S07]  /*9430*/  FADD R49, R2, R7 ;  /* 0x0000000702317221 */ /* 0x000fce0000000000 */
.L_x_173:
[----:B------:R-:W-:Y:S05]  /*9440*/  BSYNC.RECONVERGENT B1 ;  /* 0x0000000000017941 */ /* 0x000fea0003800200 */
.L_x_172:
[----:B------:R-:W-:Y:S05]  /*9450*/  @!P1 BRA `(.L_x_153) ;  /* 0x0000000000709947 */ /* 0x000fea0003800000 */
[----:B------:R-:W-:Y:S02]  /*9460*/  ISETP.NE.AND P0, PT, R11, 0x1, PT ;  /* 0x000000010b00780c */ /* 0x000fe40003f05270 */
[----:B------:R-:W-:-:S04]  /*9470*/  LOP3.LUT R12, R12, 0x1, RZ, 0xc0, !PT ;  /* 0x000000010c0c7812 */ /* 0x000fc800078ec0ff */
[----:B------:R-:W-:-:S07]  /*9480*/  ISETP.NE.U32.AND P1, PT, R12, 0x1, PT ;  /* 0x000000010c00780c */ /* 0x000fce0003f25070 */
[C---:B------:R-:W-:Y:S01]  /*9490*/  @P0 IMAD R2, R50.reuse, 0x8, R37 ;  /* 0x0000000832020824 */ /* 0x040fe200078e0225 */
[----:B------:R-:W-:-:S04]  /*94a0*/  @P0 IADD3 R50, PT, PT, R50, 0x2, RZ ;  /* 0x0000000232320810 */ /* 0x000fc80007ffe0ff */
[----:B--2---:R-:W2:Y:S01]  /*94b0*/  @P0 LDL.128 R4, [R2] ;  /* 0x0000000002040983 */ /* 0x004ea20000100c00 */
[----:B------:R-:W-:-:S03]  /*94c0*/  @!P1 IMAD R8, R50, 0x8, R37 ;  /* 0x0000000832089824 */ /* 0x000fc600078e0225 */
[----:B------:R-:W3:Y:S04]  /*94d0*/  @P0 LDL.64 R20, [R2+0x10] ;  /* 0x0000100002140983 */ /* 0x000ee80000100a00 */
[----:B------:R-:W4:Y:S01]  /*94e0*/  @!P1 LDL.128 R8, [R8] ;  /* 0x0000000008089983 */ /* 0x000f220000100c00 */
[C---:B--2---:R-:W-:Y:S01]  /*94f0*/  @P0 FADD R5, -R15.reuse, R5 ;  /* 0x000000050f050221 */ /* 0x044fe20000000100 */
[C---:B------:R-:W-:Y:S01]  /*9500*/  @P0 FADD R6, -R14.reuse, R6 ;  /* 0x000000060e060221 */ /* 0x040fe20000000100 */
[C---:B------:R-:W-:Y:S01]  /*9510*/  @P0 FADD R12, -R15.reuse, R7 ;  /* 0x000000070f0c0221 */ /* 0x040fe20000000100 */
[C---:B------:R-:W-:Y:S01]  /*9520*/  @P0 FADD R4, -R14.reuse, R4 ;  /* 0x000000040e040221 */ /* 0x040fe20000000100 */
[----:B---3--:R-:W-:Y:S01]  /*9530*/  @P0 FADD R3, -R14, R20 ;  /* 0x000000140e030221 */ /* 0x008fe20000000100 */
[----:B------:R-:W-:Y:S01]  /*9540*/  @P0 FMUL R5, R6, R5 ;  /* 0x0000000506050220 */ /* 0x000fe20000400000 */
[----:B------:R-:W-:-:S02]  /*9550*/  @P0 FADD R21, -R15, R21 ;  /* 0x000000150f150221 */ /* 0x000fc40000000100 */
[C---:B------:R-:W-:Y:S01]  /*9560*/  @P0 FMUL R3, R12.reuse, R3 ;  /* 0x000000030c030220 */ /* 0x040fe20000400000 */
[----:B------:R-:W-:Y:S01]  /*9570*/  @P0 FFMA R4, R12, R4, -R5 ;  /* 0x000000040c040223 */ /* 0x000fe20000000805 */
[----:B----4-:R-:W-:Y:S01]  /*9580*/  @!P1 FADD R10, -R14, R10 ;  /* 0x0000000a0e0a9221 */ /* 0x010fe20000000100 */
[C---:B------:R-:W-:Y:S01]  /*9590*/  @!P1 FADD R9, -R15.reuse, R9 ;  /* 0x000000090f099221 */ /* 0x040fe20000000100 */
[----:B------:R-:W-:Y:S01]  /*95a0*/  @P0 FFMA R3, R6, R21, -R3 ;  /* 0x0000001506030223 */ /* 0x000fe20000000803 */
[----:B------:R-:W-:Y:S01]  /*95b0*/  @!P1 FADD R8, -R14, R8 ;  /* 0x000000080e089221 */ /* 0x000fe20000000100 */
[----:B------:R-:W-:Y:S01]  /*95c0*/  @!P1 FADD R11, -R15, R11 ;  /* 0x0000000b0f0b9221 */ /* 0x000fe20000000100 */
[----:B------:R-:W-:Y:S01]  /*95d0*/  @P0 FADD R4, R49, R4 ;  /* 0x0000000431040221 */ /* 0x000fe20000000000 */
[----:B------:R-:W-:-:S03]  /*95e0*/  @!P1 FMUL R9, R9, R10 ;  /* 0x0000000a09099220 */ /* 0x000fc60000400000 */
[----:B------:R-:W-:Y:S01]  /*95f0*/  @P0 FADD R49, R3, R4 ;  /* 0x0000000403310221 */ /* 0x000fe20000000000 */
[----:B------:R-:W-:-:S04]  /*9600*/  @!P1 FFMA R8, R8, R11, -R9 ;  /* 0x0000000b08089223 */ /* 0x000fc80000000809 */
[----:B------:R-:W-:-:S07]  /*9610*/  @!P1 FADD R49, R49, R8 ;  /* 0x0000000831319221 */ /* 0x000fce0000000000 */
.L_x_153:
[----:B------:R-:W-:Y:S05]  /*9620*/  BSYNC.RECONVERGENT B3 ;  /* 0x0000000000037941 */ /* 0x000fea0003800200 */
.L_x_152:
[----:B------:R-:W-:Y:S01]  /*9630*/  FMUL R23, |R49|, 0.5 ;  /* 0x3f00000031177820 */ /* 0x000fe20000400200 */
[----:B------:R-:W-:Y:S01]  /*9640*/  FADD R0, R33, R0 ;  /* 0x0000000021007221 */ /* 0x000fe20000000000 */
[----:B------:R-:W-:Y:S03]  /*9650*/  BSSY.RECONVERGENT B3, `(.L_x_174) ;  /* 0x000000e000037945 */ /* 0x000fe60003800200 */
[----:B------:R-:W-:-:S05]  /*9660*/  FADD R0, -R23, R0 ;  /* 0x0000000017007221 */ /* 0x000fca0000000100 */
[----:B------:R-:W-:-:S04]  /*9670*/  FMNMX R87, R0, 9.9999999392252902908e-09, !PT ;  /* 0x322bcc7700577809 */ /* 0x000fc80007800000 */
[----:B------:R-:W1:Y:S08]  /*9680*/  MUFU.RCP R0, R87 ;  /* 0x0000005700007308 */ /* 0x000e700000001000 */
[----:B------:R-:W3:Y:S01]  /*9690*/  FCHK P0, R23, R87 ;  /* 0x0000005717007302 */ /* 0x000ee20000000000 */
[----:B-1----:R-:W-:-:S04]  /*96a0*/  FFMA R3, -R87, R0, 1 ;  /* 0x3f80000057037423 */ /* 0x002fc80000000100 */
[----:B------:R-:W-:-:S04]  /*96b0*/  FFMA R0, R0, R3, R0 ;  /* 0x0000000300007223 */ /* 0x000fc80000000000 */
[----:B------:R-:W-:-:S04]  /*96c0*/  FFMA R3, R23, R0, RZ ;  /* 0x0000000017037223 */ /* 0x000fc800000000ff */
[----:B------:R-:W-:-:S04]  /*96d0*/  FFMA R2, -R87, R3, R23 ;  /* 0x0000000357027223 */ /* 0x000fc80000000117 */
[----:B------:R-:W-:Y:S01]  /*96e0*/  FFMA R0, R0, R2, R3 ;  /* 0x0000000200007223 */ /* 0x000fe20000000003 */
[----:B---3--:R-:W-:Y:S06]  /*96f0*/  @!P0 BRA `(.L_x_175) ;  /* 0x00000000000c8947 */ /* 0x008fec0003800000 */
[----:B------:R-:W-:-:S07]  /*9700*/  MOV R80, 0x9720 ;  /* 0x0000972000507802 */ /* 0x000fce0000000f00 */
[----:B0-2---:R-:W-:Y:S05]  /*9710*/  CALL.REL.NOINC `($__internal_1_$__cuda_sm3x_div_rn_noftz_f32_slowpath) ;  /* 0x0000000000747944 */ /* 0x005fea0003c00000 */
[----:B------:R-:W-:-:S07]  /*9720*/  MOV R0, R23 ;  /* 0x0000001700007202 */ /* 0x000fce0000000f00 */
.L_x_175:
[----:B------:R-:W-:Y:S05]  /*9730*/  BSYNC.RECONVERGENT B3 ;  /* 0x0000000000037941 */ /* 0x000fea0003800200 */
.L_x_174:
[----:B------:R-:W1:Y:S01]  /*9740*/  LDCU UR4, c[0x0][0x384] ;  /* 0x00007080ff0477ac */ /* 0x000e620008000800 */
[----:B------:R-:W-:-:S05]  /*9750*/  IMAD.MOV.U32 R4, RZ, RZ, 0x1 ;  /* 0x00000001ff047424 */ /* 0x000fca00078e00ff */
[CC--:B------:R-:W-:Y:S02]  /*9760*/  SHF.L.U64.HI R2, R4.reuse, R39.reuse, RZ ;  /* 0x0000002704027219 */ /* 0x0c0fe400000102ff */
[----:B------:R-:W-:Y:S02]  /*9770*/  SHF.L.U32 R3, R4, R39, RZ ;  /* 0x0000002704037219 */ /* 0x000fe400000006ff */
[----:B------:R-:W-:-:S04]  /*9780*/  IADD3 R39, PT, PT, R39, 0x1, RZ ;  /* 0x0000000127277810 */ /* 0x000fc80007ffe0ff */
[----:B------:R-:W-:Y:S02]  /*9790*/  ISETP.NE.AND P1, PT, R39, R48, PT ;  /* 0x000000302700720c */ /* 0x000fe40003f25270 */
[----:B-1----:R-:W-:-:S04]  /*97a0*/  FSETP.GT.AND P0, PT, R0, UR4, PT ;  /* 0x0000000400007c0b */ /* 0x002fc8000bf04000 */
[----:B------:R-:W-:Y:S02]  /*97b0*/  SEL R3, R3, RZ, P0 ;  /* 0x000000ff03037207 */ /* 0x000fe40000000000 */
[----:B------:R-:W-:Y:S02]  /*97c0*/  SEL R0, R2, RZ, P0 ;  /* 0x000000ff02007207 */ /* 0x000fe40000000000 */
[----:B------:R-:W-:Y:S02]  /*97d0*/  LOP3.LUT R46, R3, R46, RZ, 0xfc, !PT ;  /* 0x0000002e032e7212 */ /* 0x000fe400078efcff */
[----:B------:R-:W-:Y:S01]  /*97e0*/  LOP3.LUT R45, R0, R45, RZ, 0xfc, !PT ;  /* 0x0000002d002d7212 */ /* 0x000fe200078efcff */
[----:B------:R-:W-:Y:S06]  /*97f0*/  @P1 BRA `(.L_x_176) ;  /* 0xffffff6c00e41947 */ /* 0x000fec000383ffff */
.L_x_38:
[----:B------:R-:W-:Y:S05]  /*9800*/  BSYNC.RECONVERGENT B0 ;  /* 0x0000000000007941 */ /* 0x000fea0003800200 */
.L_x_37:
[----:B------:R-:W1:Y:S01]  /*9810*/  LDCU UR5, c[0x0][0x380] ;  /* 0x00007000ff0577ac */ /* 0x000e620008000800 */
[----:B0-----:R-:W0:Y:S01]  /*9820*/  LDC.64 R2, c[0x0][0x390] ;  /* 0x0000e400ff027b82 */ /* 0x001e220000000a00 */
[----:B-1----:R-:W-:Y:S02]  /*9830*/  ULOP3.LUT UR8, UR5, 0x8000003f, URZ, 0xc0, !UPT ;  /* 0x8000003f05087892 */ /* 0x002fe4000f8ec0ff */
[----:B------:R-:W-:Y:S02]  /*9840*/  USHF.R.S32.HI UR4, URZ, 0x1f, UR5 ;  /* 0x0000001fff047899 */ /* 0x000fe40008011405 */
[----:B------:R-:W-:Y:S02]  /*9850*/  UISETP.GT.AND UP0, UPT, UR8, URZ, UPT ;  /* 0x000000ff0800728c */ /* 0x000fe4000bf04270 */
[----:B------:R-:W-:-:S04]  /*9860*/  ULEA.HI UR4, UR4, UR5, URZ, 0x6 ;  /* 0x0000000504047291 */ /* 0x000fc8000f8f30ff */
[----:B------:R-:W-:Y:S02]  /*9870*/  USHF.R.S32.HI UR5, URZ, 0x6, UR4 ;  /* 0x00000006ff057899 */ /* 0x000fe40008011404 */
[----:B------:R-:W-:-:S03]  /*9880*/  ULEA.HI.SX32 UR4, UR4, 0x1, 0x1a ;  /* 0x0000000104047891 */ /* 0x000fc6000f8fd2ff */
[----:B------:R-:W-:-:S06]  /*9890*/  @!UP0 UIADD3 UR4, UPT, UPT, UR5, URZ, URZ ;  /* 0x000000ff05048290 */ /* 0x000fcc000fffe0ff */
[----:B------:R-:W-:-:S04]  /*98a0*/  IMAD R47, R47, UR4, R58 ;  /* 0x000000042f2f7c24 */ /* 0x000fc8000f8e023a */
[----:B0-----:R-:W-:-:S04]  /*98b0*/  IMAD.WIDE R2, R47, 0x8, R2 ;  /* 0x000000082f027825 */ /* 0x001fc800078e0202 */
[----:B------:R-:W-:-:S05]  /*98c0*/  IMAD.MOV.U32 R47, RZ, RZ, R45 ;  /* 0x000000ffff2f7224 */ /* 0x000fca00078e002d */
[----:B------:R-:W-:Y:S01]  /*98d0*/  STG.E.64 desc[UR6][R2.64], R46 ;  /* 0x0000002e02007986 */ /* 0x000fe2000c101b06 */
[----:B------:R-:W-:Y:S05]  /*98e0*/  EXIT ;  /* 0x000000000000794d */ /* 0x000fea0003800000 */
        .weak           $__internal_1_$__cuda_sm3x_div_rn_noftz_f32_slowpath
        .type           $__internal_1_$__cuda_sm3x_div_rn_noftz_f32_slowpath,@function
        .size           $__internal_1_$__cuda_sm3x_div_rn_noftz_f32_slowpath,(.L_x_486 - $__internal_1_$__cuda_sm3x_div_rn_noftz_f32_slowpath)
$__internal_1_$__cuda_sm3x_div_rn_noftz_f32_slowpath:
[----:B------:R-:W-:Y:S01]  /*98f0*/  SHF.R.U32.HI R57, RZ, 0x17, R87 ;  /* 0x00000017ff397819 */ /* 0x000fe20000011657 */
[----:B------:R-:W-:Y:S01]  /*9900*/  BSSY.RECONVERGENT B1, `(.L_x_177) ;  /* 0x0000064000017945 */ /* 0x000fe20003800200 */
[----:B------:R-:W-:Y:S02]  /*9910*/  SHF.R.U32.HI R88, RZ, 0x17, R23 ;  /* 0x00000017ff587819 */ /* 0x000fe40000011617 */
[----:B------:R-:W-:Y:S02]  /*9920*/  LOP3.LUT R57, R57, 0xff, RZ, 0xc0, !PT ;  /* 0x000000ff39397812 */ /* 0x000fe400078ec0ff */
[----:B------:R-:W-:Y:S02]  /*9930*/  LOP3.LUT R88, R88, 0xff, RZ, 0xc0, !PT ;  /* 0x000000ff58587812 */ /* 0x000fe400078ec0ff */
[----:B------:R-:W-:Y:S02]  /*9940*/  IADD3 R84, PT, PT, R57, -0x1, RZ ;  /* 0xffffffff39547810 */ /* 0x000fe40007ffe0ff */
[----:B------:R-:W-:Y:S01]  /*9950*/  MOV R86, R87 ;  /* 0x0000005700567202 */ /* 0x000fe20000000f00 */
[----:B------:R-:W-:Y:S01]  /*9960*/  VIADD R83, R88, 0xffffffff ;  /* 0xffffffff58537836 */ /* 0x000fe20000000000 */
        /* <DEDUP_REMOVED lines=22> */
[----:B------:R-:W-:Y:S01]  /*9ad0*/  @P0 MOV R82, RZ ;  /* 0x000000ff00520202 */ /* 0x000fe20000000f00 */
[----:B------:R-:W-:Y:S02]  /*9ae0*/  @!P0 IMAD.MOV.U32 R82, RZ, RZ, -0x40 ;  /* 0xffffffc0ff528424 */ /* 0x000fe400078e00ff */
[----:B------:R-:W-:Y:S01]  /*9af0*/  @!P0 FFMA R23, R23, 1.84467440737095516160e+19, RZ ;  /* 0x5f80000017178823 */ /* 0x000fe200000000ff */
[----:B------:R-:W-:Y:S02]  /*9b00*/  @!P4 FFMA R86, R87, 1.84467440737095516160e+19, RZ ;  /* 0x5f8000005756c823 */ /* 0x000fe400000000ff */
[----:B------:R-:W-:-:S07]  /*9b10*/  @!P4 IADD3 R82, PT, PT, R82, 0x40, RZ ;  /* 0x000000405252c810 */ /* 0x000fce0007ffe0ff */
.L_x_178:
[----:B------:R-:W-:Y:S01]  /*9b20*/  LEA R83, R57, 0xc0800000, 0x17 ;  /* 0xc080000039537811 */ /* 0x000fe200078eb8ff */
[----:B------:R-:W-:Y:S01]  /*9b30*/  BSSY.RECONVERGENT B2, `(.L_x_183) ;  /* 0x0000036000027945 */ /* 0x000fe20003800200 */
[----:B------:R-:W-:-:S03]  /*9b40*/  IADD3 R88, PT, PT, R88, -0x7f, RZ ;  /* 0xffffff8158587810 */ /* 0x000fc60007ffe0ff */
[----:B------:R-:W-:Y:S02]  /*9b50*/  IMAD.IADD R92, R86, 0x1, -R83 ;  /* 0x00000001565c7824 */ /* 0x000fe400078e0a53 */
[----:B------:R-:W-:Y:S02]  /*9b60*/  IMAD R23, R88, -0x800000, R23 ;  /* 0xff80000058177824 */ /* 0x000fe400078e0217 */
[----:B------:R-:W0:Y:S01]  /*9b70*/  MUFU.RCP R83, R92 ;  /* 0x0000005c00537308 */ /* 0x000e220000001000 */
[----:B------:R-:W-:-:S04]  /*9b80*/  FADD.FTZ R86, -R92, -RZ ;  /* 0x800000ff5c567221 */ /* 0x000fc80000010100 */
[----:B0-----:R-:W-:-:S04]  /*9b90*/  FFMA R84, R83, R86, 1 ;  /* 0x3f80000053547423 */ /* 0x001fc80000000056 */
[----:B------:R-:W-:-:S04]  /*9ba0*/  FFMA R84, R83, R84, R83 ;  /* 0x0000005453547223 */ /* 0x000fc80000000053 */
[----:B------:R-:W-:-:S04]  /*9bb0*/  FFMA R83, R23, R84, RZ ;  /* 0x0000005417537223 */ /* 0x000fc800000000ff */
[----:B------:R-:W-:-:S04]  /*9bc0*/  FFMA R85, R86, R83, R23 ;  /* 0x0000005356557223 */ /* 0x000fc80000000017 */
[----:B------:R-:W-:Y:S01]  /*9bd0*/  FFMA R85, R84, R85, R83 ;  /* 0x0000005554557223 */ /* 0x000fe20000000053 */
[----:B------:R-:W-:-:S03]  /*9be0*/  IADD3 R83, PT, PT, R88, 0x7f, -R57 ;  /* 0x0000007f58537810 */ /* 0x000fc60007ffe839 */
[----:B------:R-:W-:Y:S02]  /*9bf0*/  FFMA R23, R86, R85, R23 ;  /* 0x0000005556177223 */ /* 0x000fe40000000017 */
[----:B------:R-:W-:Y:S02]  /*9c00*/  IMAD.IADD R83, R83, 0x1, R82 ;  /* 0x0000000153537824 */ /* 0x000fe400078e0252 */
[----:B------:R-:W-:-:S05]  /*9c10*/  FFMA R86, R84, R23, R85 ;  /* 0x0000001754567223 */ /* 0x000fca0000000055 */
[----:B------:R-:W-:-:S04]  /*9c20*/  SHF.R.U32.HI R82, RZ, 0x17, R86 ;  /* 0x00000017ff527819 */ /* 0x000fc80000011656 */
[----:B------:R-:W-:-:S04]  /*9c30*/  LOP3.LUT R82, R82, 0xff, RZ, 0xc0, !PT ;  /* 0x000000ff52527812 */ /* 0x000fc800078ec0ff */
[----:B------:R-:W-:-:S05]  /*9c40*/  IADD3 R57, PT, PT, R82, R83, RZ ;  /* 0x0000005352397210 */ /* 0x000fca0007ffe0ff */
        /* <DEDUP_REMOVED lines=10> */
[CCC-:B------:R-:W-:Y:S01]  /*9cf0*/  FFMA.RP R83, R84.reuse, R23.reuse, R85.reuse ;  /* 0x0000001754537223 */ /* 0x1c0fe20000008055 */
[CCC-:B------:R-:W-:Y:S01]  /*9d00*/  FFMA.RM R82, R84.reuse, R23.reuse, R85.reuse ;  /* 0x0000001754527223 */ /* 0x1c0fe20000004055 */
[----:B------:R-:W-:Y:S01]  /*9d10*/  FFMA.RZ R23, R84, R23, R85 ;  /* 0x0000001754177223 */ /* 0x000fe2000000c055 */
[C---:B------:R-:W-:Y:S02]  /*9d20*/  ISETP.NE.AND P5, PT, R57.reuse, RZ, PT ;  /* 0x000000ff3900720c */ /* 0x040fe40003fa5270 */
[----:B------:R-:W-:Y:S02]  /*9d30*/  ISETP.NE.AND P0, PT, R57, RZ, PT ;  /* 0x000000ff3900720c */ /* 0x000fe40003f05270 */
[----:B------:R-:W-:Y:S02]  /*9d40*/  LOP3.LUT R23, R23, 0x7fffff, RZ, 0xc0, !PT ;  /* 0x007fffff17177812 */ /* 0x000fe400078ec0ff */
[----:B------:R-:W-:Y:S02]  /*9d50*/  FSETP.NEU.FTZ.AND P4, PT, R83, R82, PT ;  /* 0x000000525300720b */ /* 0x000fe40003f9d000 */
[----:B------:R-:W-:-:S02]  /*9d60*/  LOP3.LUT R82, R23, 0x800000, RZ, 0xfc, !PT ;  /* 0x0080000017527812 */ /* 0x000fc400078efcff */
[----:B------:R-:W-:Y:S01]  /*9d70*/  IADD3 R23, PT, PT, R57, 0x20, RZ ;  /* 0x0000002039177810 */ /* 0x000fe20007ffe0ff */
[----:B------:R-:W-:-:S03]  /*9d80*/  IMAD.MOV R57, RZ, RZ, -R57 ;  /* 0x000000ffff397224 */ /* 0x000fc600078e0a39 */
[----:B------:R-:W-:Y:S02]  /*9d90*/  SHF.L.U32 R23, R82, R23, RZ ;  /* 0x0000001752177219 */ /* 0x000fe400000006ff */
[----:B------:R-:W-:Y:S02]  /*9da0*/  SEL R57, R57, RZ, P5 ;  /* 0x000000ff39397207 */ /* 0x000fe40002800000 */
[----:B------:R-:W-:Y:S02]  /*9db0*/  ISETP.NE.AND P0, PT, R23, RZ, P0 ;  /* 0x000000ff1700720c */ /* 0x000fe40000705270 */
[----:B------:R-:W-:Y:S02]  /*9dc0*/  SHF.R.U32.HI R82, RZ, R57, R82 ;  /* 0x00000039ff527219 */ /* 0x000fe40000011652 */
[----:B------:R-:W-:Y:S02]  /*9dd0*/  PLOP3.LUT P0, PT, P4, P0, PT, 0xf8, 0x8f ;  /* 0x00000000008f781c */ /* 0x000fe40002701f70 */
[----:B------:R-:W-:-:S02]  /*9de0*/  SHF.R.U32.HI R57, RZ, 0x1, R82 ;  /* 0x00000001ff397819 */ /* 0x000fc40000011652 */
[----:B------:R-:W-:-:S04]  /*9df0*/  SEL R84, RZ, 0x1, !P0 ;  /* 0x00000001ff547807 */ /* 0x000fc80004000000 */
[----:B------:R-:W-:-:S04]  /*9e00*/  LOP3.LUT R23, R84, 0x1, R57, 0xf8, !PT ;  /* 0x0000000154177812 */ /* 0x000fc800078ef839 */
[----:B------:R-:W-:-:S04]  /*9e10*/  LOP3.LUT R82, R23, R82, RZ, 0xc0, !PT ;  /* 0x0000005217527212 */ /* 0x000fc800078ec0ff */
[----:B------:R-:W-:-:S04]  /*9e20*/  IADD3 R57, PT, PT, R57, R82, RZ ;  /* 0x0000005239397210 */ /* 0x000fc80007ffe0ff */
[----:B------:R-:W-:Y:S01]  /*9e30*/  LOP3.LUT R86, R57, R86, RZ, 0xfc, !PT ;  /* 0x0000005639567212 */ /* 0x000fe200078efcff */
[----:B------:R-:W-:Y:S06]  /*9e40*/  BRA `(.L_x_186) ;  /* 0x0000000000107947 */ /* 0x000fec0003800000 */
.L_x_185:
[----:B------:R-:W-:-:S04]  /*9e50*/  LOP3.LUT R86, R86, 0x80000000, RZ, 0xc0, !PT ;  /* 0x8000000056567812 */ /* 0x000fc800078ec0ff */
[----:B------:R-:W-:Y:S01]  /*9e60*/  LOP3.LUT R86, R86, 0x7f800000, RZ, 0xfc, !PT ;  /* 0x7f80000056567812 */ /* 0x000fe200078efcff */
[----:B------:R-:W-:Y:S06]  /*9e70*/  BRA `(.L_x_186) ;  /* 0x0000000000047947 */ /* 0x000fec0003800000 */
.L_x_184:
[----:B------:R-:W-:-:S07]  /*9e80*/  IMAD R86, R83, 0x800000, R86 ;  /* 0x0080000053567824 */ /* 0x000fce00078e0256 */
.L_x_186:
[----:B------:R-:W-:Y:S05]  /*9e90*/  BSYNC.RECONVERGENT B2 ;  /* 0x0000000000027941 */ /* 0x000fea0003800200 */
.L_x_183:
[----:B------:R-:W-:Y:S01]  /*9ea0*/  MOV R23, R86 ;  /* 0x0000005600177202 */ /* 0x000fe20000000f00 */
[----:B------:R-:W-:Y:S06]  /*9eb0*/  BRA `(.L_x_187) ;  /* 0x0000000000207947 */ /* 0x000fec0003800000 */
.L_x_182:
[----:B------:R-:W-:-:S04]  /*9ec0*/  LOP3.LUT R23, R86, 0x80000000, R23, 0x48, !PT ;  /* 0x8000000056177812 */ /* 0x000fc800078e4817 */
[----:B------:R-:W-:Y:S01]  /*9ed0*/  LOP3.LUT R23, R23, 0x7f800000, RZ, 0xfc, !PT ;  /* 0x7f80000017177812 */ /* 0x000fe200078efcff */
[----:B------:R-:W-:Y:S06]  /*9ee0*/  BRA `(.L_x_187) ;  /* 0x0000000000147947 */ /* 0x000fec0003800000 */
.L_x_181:
[----:B------:R-:W-:Y:S01]  /*9ef0*/  LOP3.LUT R23, R86, 0x80000000, R23, 0x48, !PT ;  /* 0x8000000056177812 */ /* 0x000fe200078e4817 */
[----:B------:R-:W-:Y:S06]  /*9f00*/  BRA `(.L_x_187) ;  /* 0x00000000000c7947 */ /* 0x000fec0003800000 */
.L_x_180:
[----:B------:R-:W0:Y:S01]  /*9f10*/  MUFU.RSQ R23, -QNAN ;  /* 0xffc0000000177908 */ /* 0x000e220000001400 */
[----:B------:R-:W-:Y:S05]  /*9f20*/  BRA `(.L_x_187) ;  /* 0x0000000000047947 */ /* 0x000fea0003800000 */
.L_x_179:
[----:B------:R-:W-:-:S07]  /*9f30*/  FADD.FTZ R23, R23, R87 ;  /* 0x0000005717177221 */ /* 0x000fce0000010000 */
.L_x_187:
[----:B------:R-:W-:Y:S05]  /*9f40*/  BSYNC.RECONVERGENT B1 ;  /* 0x0000000000017941 */ /* 0x000fea0003800200 */
.L_x_177:
[----:B------:R-:W-:Y:S02]  /*9f50*/  HFMA2 R83, -RZ, RZ, 0, 0 ;  /* 0x00000000ff537431 */ /* 0x000fe400000001ff */
[----:B------:R-:W-:-:S04]  /*9f60*/  IMAD.MOV.U32 R82, RZ, RZ, R80 ;  /* 0x000000ffff527224 */ /* 0x000fc800078e0050 */
[----:B0-----:R-:W-:Y:S05]  /*9f70*/  RET.REL.NODEC R82 `(_Z10nms_kernelifPKfPy) ;  /* 0xffffff6052207950 */ /* 0x001fea0003c3ffff */
.L_x_188:
        /* <DEDUP_REMOVED lines=16> */
.L_x_486:


//--------------------- .text._Z20boxes_iou_bev_kerneliPKfiS0_Pf --------------------------
	.section	.text._Z20boxes_iou_bev_kerneliPKfiS0_Pf,"ax",@progbits
	.align	128
        .global         _Z20boxes_iou_bev_kerneliPKfiS0_Pf
        .type           _Z20boxes_iou_bev_kerneliPKfiS0_Pf,@function
        .size           _Z20boxes_iou_bev_kerneliPKfiS0_Pf,(.L_x_487 - _Z20boxes_iou_bev_kerneliPKfiS0_Pf)
        .other          _Z20boxes_iou_bev_kerneliPKfiS0_Pf,@"STO_CUDA_ENTRY STV_DEFAULT"
_Z20boxes_iou_bev_kerneliPKfiS0_Pf:
.text._Z20boxes_iou_bev_kerneliPKfiS0_Pf:
[----:B------:R-:W0:Y:S01]  /*0000*/  LDC R1, c[0x0][0x37c] ;  /* 0x0000df00ff017b82 */ /* 0x000e220000000800 */
[----:B------:R-:W1:Y:S01]  /*0010*/  S2R R4, SR_CTAID.X ;  /* 0x0000000000047919 */ /* 0x000e620000002500 */
[----:B------:R-:W2:Y:S01]  /*0020*/  LDCU UR4, c[0x0][0x390] ;  /* 0x00007200ff0477ac */ /* 0x000ea20008000800 */
[----:B0-----:R-:W-:Y:S01]  /*0030*/  IADD3 R1, PT, PT, R1, -0xd0, RZ ;  /* 0xffffff3001017810 */ /* 0x001fe20007ffe0ff */
[----:B------:R-:W1:Y:S01]  /*0040*/  S2R R5, SR_TID.X ;  /* 0x0000000000057919 */ /* 0x000e620000002100 */
[----:B------:R-:W0:Y:S01]  /*0050*/  LDCU UR5, c[0x0][0x380] ;  /* 0x00007000ff0577ac */ /* 0x000e220008000800 */
[----:B------:R-:W3:Y:S01]  /*0060*/  S2R R0, SR_CTAID.Y ;  /* 0x0000000000007919 */ /* 0x000ee20000002600 */
[----:B------:R-:W3:Y:S01]  /*0070*/  S2R R3, SR_TID.Y ;  /* 0x0000000000037919 */ /* 0x000ee20000002200 */
[----:B-1----:R-:W-:-:S05]  /*0080*/  IMAD R4, R4, 0x10, R5 ;  /* 0x0000001004047824 */ /* 0x002fca00078e0205 */
[----:B--2---:R-:W-:Y:S02]  /*0090*/  ISETP.GE.AND P0, PT, R4, UR4, PT ;  /* 0x0000000404007c0c */ /* 0x004fe4000bf06270 */
[----:B---3--:R-:W-:-:S04]  /*00a0*/  LEA R0, R0, R3, 0x4 ;  /* 0x0000000300007211 */ /* 0x008fc800078e20ff */
[----:B0-----:R-:W-:-:S13]  /*00b0*/  ISETP.GE.OR P0, PT, R0, UR5, P0 ;  /* 0x0000000500007c0c */ /* 0x001fda0008706670 */
[----:B------:R-:W-:Y:S05]  /*00c0*/  @P0 EXIT ;  /* 0x000000000000094d */ /* 0x000fea0003800000 */
[----:B------:R-:W0:Y:S01]  /*00d0*/  LDC.64 R2, c[0x0][0x388] ;  /* 0x0000e200ff027b82 */ /* 0x000e220000000a00 */
[----:B------:R-:W1:Y:S01]  /*00e0*/  LDCU.64 UR6, c[0x0][0x358] ;  /* 0x00006b00ff0677ac */ /* 0x000e620008000a00 */
[----:B------:R-:W-:-:S06]  /*00f0*/  IMAD R5, R0, 0x7, RZ ;  /* 0x0000000700057824 */ /* 0x000fcc00078e02ff */
[----:B------:R-:W2:Y:S01]  /*0100*/  LDC.64 R12, c[0x0][0x398] ;  /* 0x0000e600ff0c7b82 */ /* 0x000ea20000000a00 */
[----:B0-----:R-:W-:-:S05]  /*0110*/  IMAD.WIDE.U32 R2, R5, 0x4, R2 ;  /* 0x0000000405027825 */ /* 0x001fca00078e0002 */
[----:B-1----:R-:W3:Y:S04]  /*0120*/  LDG.E R53, desc[UR6][R2.64+0x18] ;  /* 0x0000180602357981 */ /* 0x002ee8000c1e1900 */
[----:B------:R-:W4:Y:S04]  /*0130*/  LDG.E R52, desc[UR6][R2.64+0xc] ;  /* 0x00000c0602347981 */ /* 0x000f28000c1e1900 */
[----:B------:R-:W4:Y:S04]  /*0140*/  LDG.E R51, desc[UR6][R2.64] ;  /* 0x0000000602337981 */ /* 0x000f28000c1e1900 */
[----:B------:R-:W4:Y:S04]  /*0150*/  LDG.E R49, desc[UR6][R2.64+0x10] ;  /* 0x0000100602317981 */ /* 0x000f28000c1e1900 */
[----:B------:R-:W4:Y:S01]  /*0160*/  LDG.E R50, desc[UR6][R2.64+0x4] ;  /* 0x0000040602327981 */ /* 0x000f22000c1e1900 */
[----:B------:R-:W-:-:S04]  /*0170*/  IMAD R5, R4, 0x7, RZ ;  /* 0x0000000704057824 */ /* 0x000fc800078e02ff */
[----:B--2---:R-:W-:-:S05]  /*0180*/  IMAD.WIDE R12, R5, 0x4, R12 ;  /* 0x00000004050c7825 */ /* 0x004fca00078e020c */
[----:B------:R-:W2:Y:S04]  /*0190*/  LDG.E R48, desc[UR6][R12.64+0xc] ;  /* 0x00000c060c307981 */ /* 0x000ea8000c1e1900 */
[----:B------:R-:W2:Y:S04]  /*01a0*/  LDG.E R47, desc[UR6][R12.64+0x10] ;  /* 0x000010060c2f7981 */ /* 0x000ea8000c1e1900 */
[----:B------:R0:W5:Y:S04]  /*01b0*/  LDG.E R46, desc[UR6][R12.64+0x18] ;  /* 0x000018060c2e7981 */ /* 0x000168000c1e1900 */
[----:B------:R0:W5:Y:S04]  /*01c0*/  LDG.E R45, desc[UR6][R12.64] ;  /* 0x000000060c2d7981 */ /* 0x000168000c1e1900 */
[----:B------:R0:W5:Y:S01]  /*01d0*/  LDG.E R44, desc[UR6][R12.64+0x4] ;  /* 0x000004060c2c7981 */ /* 0x000162000c1e1900 */
[----:B------:R-:W-:Y:S01]  /*01e0*/  BSSY.RECONVERGENT B0, `(.L_x_189) ;  /* 0x000004e000007945 */ /* 0x000fe20003800200 */
[C---:B---3--:R-:W-:Y:S01]  /*01f0*/  FMUL R0, R53.reuse, 0.63661974668502807617 ;  /* 0x3f22f98335007820 */ /* 0x048fe20000400000 */
[----:B------:R-:W-:-:S03]  /*0200*/  FSETP.GE.AND P0, PT, |R53|, 105615, PT ;  /* 0x47ce47803500780b */ /* 0x000fc60003f06200 */
[----:B------:R-:W1:Y:S01]  /*0210*/  F2I.NTZ R16, R0 ;  /* 0x0000000000107305 */ /* 0x000e620000203100 */
[C-C-:B----4-:R-:W-:Y:S01]  /*0220*/  FFMA R8, R52.reuse, -0.5, R51.reuse ;  /* 0xbf00000034087823 */ /* 0x150fe20000000033 */
[C---:B------:R-:W-:Y:S01]  /*0230*/  FFMA R10, R52.reuse, 0.5, R51 ;  /* 0x3f000000340a7823 */ /* 0x040fe20000000033 */
[----:B------:R-:W-:-:S03]  /*0240*/  FMUL R19, R52, R49 ;  /* 0x0000003134137220 */ /* 0x000fc60000400000 */
[----:B------:R-:W-:Y:S01]  /*0250*/  IMAD.MOV.U32 R4, RZ, RZ, R10 ;  /* 0x000000ffff047224 */ /* 0x000fe200078e000a */
[----:B------:R-:W-:Y:S01]  /*0260*/  MOV R6, R8 ;  /* 0x0000000800067202 */ /* 0x000fe20000000f00 */
[C-C-:B------:R-:W-:Y:S01]  /*0270*/  FFMA R9, R49.reuse, -0.5, R50.reuse ;  /* 0xbf00000031097823 */ /* 0x140fe20000000032 */
[----:B------:R-:W-:Y:S01]  /*0280*/  FFMA R5, R49, 0.5, R50 ;  /* 0x3f00000031057823 */ /* 0x000fe20000000032 */
[----:B-1----:R-:W-:Y:S01]  /*0290*/  I2FP.F32.S32 R2, R16 ;  /* 0x0000001000027245 */ /* 0x002fe20000201400 */
[----:B------:R-:W-:Y:S02]  /*02a0*/  IMAD.MOV.U32 R0, RZ, RZ, R16 ;  /* 0x000000ffff007224 */ /* 0x000fe400078e0010 */
[----:B------:R-:W-:Y:S01]  /*02b0*/  MOV R11, R9 ;  /* 0x00000009000b7202 */ /* 0x000fe20000000f00 */
[----:B------:R-:W-:Y:S02]  /*02c0*/  IMAD.MOV.U32 R7, RZ, RZ, R5 ;  /* 0x000000ffff077224 */ /* 0x000fe400078e0005 */
[----:B------:R-:W-:-:S02]  /*02d0*/  FFMA R3, R2, -1.5707962512969970703, R53 ;  /* 0xbfc90fda02037823 */ /* 0x000fc40000000035 */
[----:B------:R0:W-:Y:S02]  /*02e0*/  STL.128 [R1+0xa0], R8 ;  /* 0x0000a00801007387 */ /* 0x0001e40000100c00 */
[----:B------:R-:W-:Y:S02]  /*02f0*/  FFMA R3, R2, -7.5497894158615963534e-08, R3 ;  /* 0xb3a2216802037823 */ /* 0x000fe40000000003 */
[----:B------:R0:W-:Y:S01]  /*0300*/  STL.128 [R1+0xb0], R4 ;  /* 0x0000b00401007387 */ /* 0x0001e20000100c00 */
[----:B--2---:R-:W-:Y:S01]  /*0310*/  FMUL R18, R48, R47 ;  /* 0x0000002f30127220 */ /* 0x004fe20000400000 */
[----:B------:R-:W-:-:S05]  /*0320*/  FFMA R2, R2, -5.3903029534742383927e-15, R3 ;  /* 0xa7c234c502027823 */ /* 0x000fca0000000003 */
[----:B------:R-:W-:Y:S01]  /*0330*/  MOV R3, R2 ;  /* 0x0000000200037202 */ /* 0x000fe20000000f00 */
[----:B------:R-:W-:Y:S06]  /*0340*/  @!P0 BRA `(.L_x_190) ;  /* 0x0000000000dc8947 */ /* 0x000fec0003800000 */
[----:B------:R-:W-:-:S13]  /*0350*/  FSETP.NEU.AND P1, PT, |R53|, +INF , PT ;  /* 0x7f8000003500780b */ /* 0x000fda0003f2d200 */
[----:B------:R-:W-:Y:S01]  /*0360*/  @!P1 FMUL R3, RZ, R53 ;  /* 0x00000035ff039220 */ /* 0x000fe20000400000 */
[----:B------:R-:W-:Y:S01]  /*0370*/  @!P1 IMAD.MOV.U32 R16, RZ, RZ, RZ ;  /* 0x000000ffff109224 */ /* 0x000fe200078e00ff */
[----:B------:R-:W-:Y:S06]  /*0380*/  @!P1 BRA `(.L_x_190) ;  /* 0x0000000000cc9947 */ /* 0x000fec0003800000 */
[----:B0-----:R-:W-:Y:S01]  /*0390*/  SHF.L.U32 R4, R53, 0x8, RZ ;  /* 0x0000000835047819 */ /* 0x001fe200000006ff */
[----:B------:R-:W-:Y:S01]  /*03a0*/  IMAD.MOV.U32 R14, RZ, RZ, RZ ;  /* 0x000000ffff0e7224 */ /* 0x000fe200078e00ff */
[----:B------:R-:W-:Y:S01]  /*03b0*/  MOV R3, R1 ;  /* 0x0000000100037202 */ /* 0x000fe20000000f00 */
[----:B------:R-:W0:Y:S01]  /*03c0*/  LDCU.64 UR8, c[0x4][URZ] ;  /* 0x01000000ff0877ac */ /* 0x000e220008000a00 */
[----:B------:R-:W-:Y:S01]  /*03d0*/  LOP3.LUT R4, R4, 0x80000000, RZ, 0xfc, !PT ;  /* 0x8000000004047812 */ /* 0x000fe200078efcff */
[----:B------:R-:W-:Y:S01]  /*03e0*/  UMOV UR5, URZ ;  /* 0x000000ff00057c82 */ /* 0x000fe20008000000 */
[----:B------:R-:W-:-:S05]  /*03f0*/  UMOV UR4, URZ ;  /* 0x000000ff00047c82 */ /* 0x000fca0008000000 */
.L_x_191:
[----:B0-----:R-:W-:Y:S01]  /*0400*/  IMAD.U32 R12, RZ, RZ, UR8 ;  /* 0x00000008ff0c7e24 */ /* 0x001fe2000f8e00ff */
[----:B------:R-:W-:-:S05]  /*0410*/  MOV R13, UR9 ;  /* 0x00000009000d7c02 */ /* 0x000fca0008000f00 */
[----:B------:R-:W2:Y:S01]  /*0420*/  LDG.E.CONSTANT R7, desc[UR6][R12.64] ;  /* 0x000000060c077981 */ /* 0x000ea2000c1e9900 */
[----:B------:R-:W-:Y:S02]  /*0430*/  UIADD3 UR8, UP0, UPT, UR8, 0x4, URZ ;  /* 0x0000000408087890 */ /* 0x000fe4000ff1e0ff */
[----:B------:R-:W-:Y:S02]  /*0440*/  UIADD3 UR4, UPT, UPT, UR4, 0x1, URZ ;  /* 0x0000000104047890 */ /* 0x000fe4000fffe0ff */
[----:B------:R-:W-:Y:S02]  /*0450*/  UIADD3.X UR9, UPT, UPT, URZ, UR9, URZ, UP0, !UPT ;  /* 0x00000009ff097290 */ /* 0x000fe400087fe4ff */
[----:B------:R-:W-:Y:S01]  /*0460*/  UISETP.NE.AND UP0, UPT, UR4, 0x6, UPT ;  /* 0x000000060400788c */ /* 0x000fe2000bf05270 */
[----:B--2---:R-:W-:-:S03]  /*0470*/  IMAD.WIDE.U32 R6, R7, R4, RZ ;  /* 0x0000000407067225 */ /* 0x004fc600078e00ff */
[----:B------:R-:W-:-:S04]  /*0480*/  IADD3 R6, P1, PT, R6, R14, RZ ;  /* 0x0000000e06067210 */ /* 0x000fc80007f3e0ff */
[----:B------:R-:W-:Y:S01]  /*0490*/  IADD3.X R14, PT, PT, R7, UR5, RZ, P1, !PT ;  /* 0x00000005070e7c10 */ /* 0x000fe20008ffe4ff */
[----:B------:R0:W-:Y:S02]  /*04a0*/  STL [R3], R6 ;  /* 0x0000000603007387 */ /* 0x0001e40000100800 */
[----:B0-----:R-:W-:Y:S01]  /*04b0*/  VIADD R3, R3, 0x4 ;  /* 0x0000000403037836 */ /* 0x001fe20000000000 */
[----:B------:R-:W-:Y:S06]  /*04c0*/  BRA.U UP0, `(.L_x_191) ;  /* 0xfffffffd00cc7547 */ /* 0x000fec000b83ffff */
[----:B------:R-:W-:Y:S01]  /*04d0*/  SHF.R.U32.HI R3, RZ, 0x17, R53 ;  /* 0x00000017ff037819 */ /* 0x000fe20000011635 */
[----:B------:R0:W-:Y:S03]  /*04e0*/  STL [R1+0x18], R14 ;  /* 0x0000180e01007387 */ /* 0x0001e60000100800 */
[C---:B------:R-:W-:Y:S02]  /*04f0*/  LOP3.LUT R4, R3.reuse, 0xe0, RZ, 0xc0, !PT ;  /* 0x000000e003047812 */ /* 0x040fe400078ec0ff */
[----:B------:R-:W-:Y:S02]  /*0500*/  LOP3.LUT P1, RZ, R3, 0x1f, RZ, 0xc0, !PT ;  /* 0x0000001f03ff7812 */ /* 0x000fe4000782c0ff */
[----:B------:R-:W-:-:S04]  /*0510*/  IADD3 R4, PT, PT, R4, -0x80, RZ ;  /* 0xffffff8004047810 */ /* 0x000fc80007ffe0ff */
[----:B------:R-:W-:-:S05]  /*0520*/  SHF.R.U32.HI R4, RZ, 0x5, R4 ;  /* 0x00000005ff047819 */ /* 0x000fca0000011604 */
[----:B------:R-:W-:-:S05]  /*0530*/  IMAD R11, R4, -0x4, R1 ;  /* 0xfffffffc040b7824 */ /* 0x000fca00078e0201 */
[----:B------:R-:W2:Y:S04]  /*0540*/  LDL R4, [R11+0x18] ;  /* 0x000018000b047983 */ /* 0x000ea80000100800 */
[----:B------:R-:W2:Y:S04]  /*0550*/  LDL R6, [R11+0x14] ;  /* 0x000014000b067983 */ /* 0x000ea80000100800 */
[----:B------:R-:W3:Y:S01]  /*0560*/  @P1 LDL R7, [R11+0x10] ;  /* 0x000010000b071983 */ /* 0x000ee20000100800 */
[----:B------:R-:W-:Y:S01]  /*0570*/  LOP3.LUT R3, R3, 0x1f, RZ, 0xc0, !PT ;  /* 0x0000001f03037812 */ /* 0x000fe200078ec0ff */
[----:B------:R-:W-:Y:S01]  /*0580*/  UMOV UR4, 0x54442d19 ;  /* 0x54442d1900047882 */ /* 0x000fe20000000000 */
[----:B------:R-:W-:-:S02]  /*0590*/  UMOV UR5, 0x3bf921fb ;  /* 0x3bf921fb00057882 */ /* 0x000fc40000000000 */
[-C--:B--2---:R-:W-:Y:S02]  /*05a0*/  @P1 SHF.L.W.U32.HI R4, R6, R3.reuse, R4 ;  /* 0x0000000306041219 */ /* 0x084fe40000010e04 */
[----:B---3--:R-:W-:Y:S02]  /*05b0*/  @P1 SHF.L.W.U32.HI R6, R7, R3, R6 ;  /* 0x0000000307061219 */ /* 0x008fe40000010e06 */
[----:B------:R-:W-:Y:S02]  /*05c0*/  ISETP.GE.AND P1, PT, R53, RZ, PT ;  /* 0x000000ff3500720c */ /* 0x000fe40003f26270 */
        /* <DEDUP_REMOVED lines=14> */
[----:B0-----:R-:W-:-:S07]  /*06b0*/  FSEL R3, -R14, R14, !P2 ;  /* 0x0000000e0e037208 */ /* 0x001fce0005000100 */
.L_x_190:
[----:B------:R-:W-:Y:S05]  /*06c0*/  BSYNC.RECONVERGENT B0 ;  /* 0x0000000000007941 */ /* 0x000fea0003800200 */
.L_x_189:
[----:B0-----:R-:W-:Y:S01]  /*06d0*/  MOV R11, 0x37cbac00 ;  /* 0x37cbac00000b7802 */ /* 0x001fe20000000f00 */
[----:B------:R-:W-:Y:S01]  /*06e0*/  FMUL R4, R3, R3 ;  /* 0x0000000303047220 */ /* 0x000fe20000400000 */
[C---:B------:R-:W-:Y:S01]  /*06f0*/  LOP3.LUT R7, R16.reuse, 0x1, RZ, 0xc0, !PT ;  /* 0x0000000110077812 */ /* 0x040fe200078ec0ff */
[----:B------:R-:W-:Y:S01]  /*0700*/  IMAD.MOV.U32 R15, RZ, RZ, 0x3c0885e4 ;  /* 0x3c0885e4ff0f7424 */ /* 0x000fe200078e00ff */
[----:B------:R-:W-:Y:S01]  /*0710*/  IADD3 R12, PT, PT, R16, 0x1, RZ ;  /* 0x00000001100c7810 */ /* 0x000fe20007ffe0ff */
[----:B------:R-:W-:Y:S01]  /*0720*/  FFMA R6, R4, R11, -0.0013887860113754868507 ;  /* 0xbab607ed04067423 */ /* 0x000fe2000000000b */
[----:B------:R-:W-:Y:S01]  /*0730*/  ISETP.NE.U32.AND P1, PT, R7, 0x1, PT ;  /* 0x000000010700780c */ /* 0x000fe20003f25070 */
[----:B------:R-:W-:Y:S01]  /*0740*/  IMAD.MOV.U32 R16, RZ, RZ, 0x3e2aaaa8 ;  /* 0x3e2aaaa8ff107424 */ /* 0x000fe200078e00ff */
[----:B------:R-:W-:Y:S01]  /*0750*/  LOP3.LUT P2, RZ, R12, 0x2, RZ, 0xc0, !PT ;  /* 0x000000020cff7812 */ /* 0x000fe2000784c0ff */
[----:B------:R-:W-:Y:S01]  /*0760*/  BSSY.RECONVERGENT B0, `(.L_x_192) ;  /* 0x0000042000007945 */ /* 0x000fe20003800200 */
[----:B------:R-:W-:-:S02]  /*0770*/  FSEL R7, R6, -0.00019574658654164522886, P1 ;  /* 0xb94d415306077808 */ /* 0x000fc40000800000 */
[----:B------:R-:W-:Y:S02]  /*0780*/  FSEL R13, R15, 0.041666727513074874878, !P1 ;  /* 0x3d2aaabb0f0d7808 */ /* 0x000fe40004800000 */
[----:B------:R-:W-:Y:S02]  /*0790*/  FSEL R3, R3, 1, !P1 ;  /* 0x3f80000003037808 */ /* 0x000fe40004800000 */
[----:B------:R-:W-:Y:S01]  /*07a0*/  FSEL R6, -R16, -0.4999999701976776123, !P1 ;  /* 0xbeffffff10067808 */ /* 0x000fe20004800100 */
[C---:B------:R-:W-:Y:S02]  /*07b0*/  FFMA R7, R4.reuse, R7, R13 ;  /* 0x0000000704077223 */ /* 0x040fe4000000000d */
[C---:B------:R-:W-:Y:S02]  /*07c0*/  FFMA R14, R4.reuse, R3, RZ ;  /* 0x00000003040e7223 */ /* 0x040fe400000000ff */
[----:B------:R-:W-:-:S04]  /*07d0*/  FFMA R6, R4, R7, R6 ;  /* 0x0000000704067223 */ /* 0x000fc80000000006 */
[----:B------:R-:W-:-:S04]  /*07e0*/  FFMA R14, R14, R6, R3 ;  /* 0x000000060e0e7223 */ /* 0x000fc80000000003 */
[----:B------:R-:W-:Y:S01]  /*07f0*/  @P2 FADD R14, RZ, -R14 ;  /* 0x8000000eff0e2221 */ /* 0x000fe20000000000 */
[----:B------:R-:W-:Y:S06]  /*0800*/  @!P0 BRA `(.L_x_193) ;  /* 0x0000000000dc8947 */ /* 0x000fec0003800000 */
[----:B------:R-:W-:-:S13]  /*0810*/  FSETP.NEU.AND P0, PT, |R53|, +INF , PT ;  /* 0x7f8000003500780b */ /* 0x000fda0003f0d200 */
[----:B------:R-:W-:Y:S01]  /*0820*/  @!P0 FMUL R2, RZ, R53 ;  /* 0x00000035ff028220 */ /* 0x000fe20000400000 */
[----:B------:R-:W-:Y:S01]  /*0830*/  @!P0 MOV R0, RZ ;  /* 0x000000ff00008202 */ /* 0x000fe20000000f00 */
[----:B------:R-:W-:Y:S06]  /*0840*/  @!P0 BRA `(.L_x_193) ;  /* 0x0000000000cc8947 */ /* 0x000fec0003800000 */
[----:B------:R-:W-:Y:S02]  /*0850*/  IMAD.SHL.U32 R2, R53, 0x100, RZ ;  /* 0x0000010035027824 */ /* 0x000fe400078e00ff */
[----:B------:R-:W-:Y:S02]  /*0860*/  HFMA2 R6, -RZ, RZ, 0, 0 ;  /* 0x00000000ff067431 */ /* 0x000fe400000001ff */
[----:B------:R-:W-:Y:S01]  /*0870*/  IMAD.MOV.U32 R0, RZ, RZ, R1 ;  /* 0x000000ffff007224 */ /* 0x000fe200078e0001 */
[----:B------:R-:W0:Y:S01]  /*0880*/  LDCU.64 UR8, c[0x4][URZ] ;  /* 0x01000000ff0877ac */ /* 0x000e220008000a00 */
[----:B------:R-:W-:Y:S01]  /*0890*/  LOP3.LUT R17, R2, 0x80000000, RZ, 0xfc, !PT ;  /* 0x8000000002117812 */ /* 0x000fe200078efcff */
[----:B------:R-:W-:Y:S01]  /*08a0*/  UMOV UR5, URZ ;  /* 0x000000ff00057c82 */ /* 0x000fe20008000000 */
[----:B------:R-:W-:-:S05]  /*08b0*/  UMOV UR4, URZ ;  /* 0x000000ff00047c82 */ /* 0x000fca0008000000 */
.L_x_194:
[----:B0-----:R-:W-:Y:S01]  /*08c0*/  MOV R12, UR8 ;  /* 0x00000008000c7c02 */ /* 0x001fe20008000f00 */
[----:B------:R-:W-:-:S05]  /*08d0*/  IMAD.U32 R13, RZ, RZ, UR9 ;  /* 0x00000009ff0d7e24 */ /* 0x000fca000f8e00ff */
        /* <DEDUP_REMOVED lines=9> */
[----:B0-----:R-:W-:Y:S01]  /*0970*/  IADD3 R0, PT, PT, R0, 0x4, RZ ;  /* 0x0000000400007810 */ /* 0x001fe20007ffe0ff */
[----:B------:R-:W-:Y:S06]  /*0980*/  BRA.U UP0, `(.L_x_194) ;  /* 0xfffffffd00cc7547 */ /* 0x000fec000b83ffff */
[----:B------:R-:W-:Y:S01]  /*0990*/  SHF.R.U32.HI R4, RZ, 0x17, R53 ;  /* 0x00000017ff047819 */ /* 0x000fe20000011635 */
[----:B------:R0:W-:Y:S03]  /*09a0*/  STL [R1+0x18], R6 ;  /* 0x0000180601007387 */ /* 0x0001e60000100800 */
[C---:B------:R-:W-:Y:S02]  /*09b0*/  LOP3.LUT R0, R4.reuse, 0xe0, RZ, 0xc0, !PT ;  /* 0x000000e004007812 */ /* 0x040fe400078ec0ff */
[----:B------:R-:W-:-:S03]  /*09c0*/  LOP3.LUT P0, RZ, R4, 0x1f, RZ, 0xc0, !PT ;  /* 0x0000001f04ff7812 */ /* 0x000fc6000780c0ff */
[----:B------:R-:W-:-:S05]  /*09d0*/  VIADD R0, R0, 0xffffff80 ;  /* 0xffffff8000007836 */ /* 0x000fca0000000000 */
[----:B------:R-:W-:-:S05]  /*09e0*/  SHF.R.U32.HI R0, RZ, 0x5, R0 ;  /* 0x00000005ff007819 */ /* 0x000fca0000011600 */
[----:B------:R-:W-:-:S05]  /*09f0*/  IMAD R7, R0, -0x4, R1 ;  /* 0xfffffffc00077824 */ /* 0x000fca00078e0201 */
[----:B------:R-:W2:Y:S04]  /*0a00*/  LDL R0, [R7+0x18] ;  /* 0x0000180007007983 */ /* 0x000ea80000100800 */
[----:B------:R-:W2:Y:S04]  /*0a10*/  LDL R3, [R7+0x14] ;  /* 0x0000140007037983 */ /* 0x000ea80000100800 */
[----:B------:R-:W3:Y:S01]  /*0a20*/  @P0 LDL R2, [R7+0x10] ;  /* 0x0000100007020983 */ /* 0x000ee20000100800 */
[----:B------:R-:W-:Y:S01]  /*0a30*/  LOP3.LUT R4, R4, 0x1f, RZ, 0xc0, !PT ;  /* 0x0000001f04047812 */ /* 0x000fe200078ec0ff */
[----:B------:R-:W-:Y:S01]  /*0a40*/  UMOV UR4, 0x54442d19 ;  /* 0x54442d1900047882 */ /* 0x000fe20000000000 */
[----:B------:R-:W-:Y:S01]  /*0a50*/  UMOV UR5, 0x3bf921fb ;  /* 0x3bf921fb00057882 */ /* 0x000fe20000000000 */
[----:B------:R-:W-:-:S02]  /*0a60*/  ISETP.GE.AND P1, PT, R53, RZ, PT ;  /* 0x000000ff3500720c */ /* 0x000fc40003f26270 */
[-C--:B--2---:R-:W-:Y:S02]  /*0a70*/  @P0 SHF.L.W.U32.HI R0, R3, R4.reuse, R0 ;  /* 0x0000000403000219 */ /* 0x084fe40000010e00 */
[----:B---3--:R-:W-:-:S04]  /*0a80*/  @P0 SHF.L.W.U32.HI R3, R2, R4, R3 ;  /* 0x0000000402030219 */ /* 0x008fc80000010e03 */
[C---:B------:R-:W-:Y:S02]  /*0a90*/  SHF.L.W.U32.HI R2, R3.reuse, 0x2, R0 ;  /* 0x0000000203027819 */ /* 0x040fe40000010e00 */
[----:B------:R-:W-:Y:S02]  /*0aa0*/  SHF.L.U32 R3, R3, 0x2, RZ ;  /* 0x0000000203037819 */ /* 0x000fe400000006ff */
[----:B------:R-:W-:-:S04]  /*0ab0*/  SHF.R.S32.HI R4, RZ, 0x1f, R2 ;  /* 0x0000001fff047819 */ /* 0x000fc80000011402 */
[C---:B------:R-:W-:Y:S02]  /*0ac0*/  LOP3.LUT R12, R4.reuse, R3, RZ, 0x3c, !PT ;  /* 0x00000003040c7212 */ /* 0x040fe400078e3cff */
[----:B------:R-:W-:Y:S02]  /*0ad0*/  LOP3.LUT R13, R4, R2, RZ, 0x3c, !PT ;  /* 0x00000002040d7212 */ /* 0x000fe400078e3cff */
[----:B------:R-:W-:Y:S02]  /*0ae0*/  SHF.R.U32.HI R3, RZ, 0x1e, R0 ;  /* 0x0000001eff037819 */ /* 0x000fe40000011600 */
[C---:B------:R-:W-:Y:S02]  /*0af0*/  LOP3.LUT R4, R2.reuse, R53, RZ, 0x3c, !PT ;  /* 0x0000003502047212 */ /* 0x040fe400078e3cff */
[----:B------:R-:W0:Y:S01]  /*0b00*/  I2F.F64.S64 R12, R12 ;  /* 0x0000000c000c7312 */ /* 0x000e220000301c00 */
[----:B------:R-:W-:Y:S02]  /*0b10*/  LEA.HI R0, R2, R3, RZ, 0x1 ;  /* 0x0000000302007211 */ /* 0x000fe400078f08ff */
[----:B------:R-:W-:-:S03]  /*0b20*/  ISETP.GE.AND P0, PT, R4, RZ, PT ;  /* 0x000000ff0400720c */ /* 0x000fc60003f06270 */
[----:B------:R-:W-:-:S05]  /*0b30*/  IMAD.MOV R2, RZ, RZ, -R0 ;  /* 0x000000ffff027224 */ /* 0x000fca00078e0a00 */
[----:B------:R-:W-:Y:S01]  /*0b40*/  @!P1 MOV R0, R2 ;  /* 0x0000000200009202 */ /* 0x000fe20000000f00 */
[----:B0-----:R-:W-:-:S10]  /*0b50*/  DMUL R6, R12, UR4 ;  /* 0x000000040c067c28 */ /* 0x001fd40008000000 */
[----:B------:R-:W0:Y:S02]  /*0b60*/  F2F.F32.F64 R6, R6 ;  /* 0x0000000600067310 */ /* 0x000e240000301000 */
[----:B0-----:R-:W-:-:S07]  /*0b70*/  FSEL R2, -R6, R6, !P0 ;  /* 0x0000000606027208 */ /* 0x001fce0004000100 */
.L_x_193:
[----:B------:R-:W-:Y:S05]  /*0b80*/  BSYNC.RECONVERGENT B0 ;  /* 0x0000000000007941 */ /* 0x000fea0003800200 */
.L_x_192:
[----:B-----5:R-:W-:Y:S01]  /*0b90*/  FMUL R7, R46, 0.63661974668502807617 ;  /* 0x3f22f9832e077820 */ /* 0x020fe20000400000 */
[----:B------:R-:W-:Y:S01]  /*0ba0*/  FMUL R3, R2, R2 ;  /* 0x0000000202037220 */ /* 0x000fe20000400000 */
[----:B------:R-:W-:Y:S01]  /*0bb0*/  LOP3.LUT R4, R0, 0x1, RZ, 0xc0, !PT ;  /* 0x0000000100047812 */ /* 0x000fe200078ec0ff */
[----:B------:R-:W-:Y:S01]  /*0bc0*/  IMAD.MOV.U32 R17, RZ, RZ, 0x3d2aaabb ;  /* 0x3d2aaabbff117424 */ /* 0x000fe200078e00ff */
[----:B------:R-:W-:Y:S01]  /*0bd0*/  MOV R20, 0x3effffff ;  /* 0x3effffff00147802 */ /* 0x000fe20000000f00 */
[----:B------:R-:W-:Y:S01]  /*0be0*/  FFMA R6, R3, R11, -0.0013887860113754868507 ;  /* 0xbab607ed03067423 */ /* 0x000fe2000000000b */
[----:B------:R-:W0:Y:S01]  /*0bf0*/  F2I.NTZ R7, R7 ;  /* 0x0000000700077305 */ /* 0x000e220000203100 */
[----:B------:R-:W-:Y:S01]  /*0c00*/  ISETP.NE.U32.AND P0, PT, R4, 0x1, PT ;  /* 0x000000010400780c */ /* 0x000fe20003f05070 */
[----:B------:R-:W-:Y:S01]  /*0c10*/  BSSY.RECONVERGENT B0, `(.L_x_195) ;  /* 0x000004a000007945 */ /* 0x000fe20003800200 */
[----:B------:R-:W-:Y:S02]  /*0c20*/  LOP3.LUT P1, RZ, R0, 0x2, RZ, 0xc0, !PT ;  /* 0x0000000200ff7812 */ /* 0x000fe4000782c0ff */
[----:B------:R-:W-:-:S02]  /*0c30*/  FSEL R6, R6, -0.00019574658654164522886, !P0 ;  /* 0xb94d415306067808 */ /* 0x000fc40004000000 */
[----:B------:R-:W-:Y:S02]  /*0c40*/  FSEL R4, R17, 0.0083327032625675201416, !P0 ;  /* 0x3c0885e411047808 */ /* 0x000fe40004000000 */
[----:B------:R-:W-:Y:S02]  /*0c50*/  FSEL R12, -R20, -0.16666662693023681641, !P0 ;  /* 0xbe2aaaa8140c7808 */ /* 0x000fe40004000100 */
[----:B------:R-:W-:Y:S01]  /*0c60*/  FSEL R2, R2, 1, P0 ;  /* 0x3f80000002027808 */ /* 0x000fe20000000000 */
[C---:B------:R-:W-:Y:S01]  /*0c70*/  FFMA R4, R3.reuse, R6, R4 ;  /* 0x0000000603047223 */ /* 0x040fe20000000004 */
[----:B------:R-:W-:Y:S02]  /*0c80*/  FSETP.GE.AND P0, PT, |R46|, 105615, PT ;  /* 0x47ce47802e00780b */ /* 0x000fe40003f06200 */
[----:B0-----:R-:W-:Y:S01]  /*0c90*/  I2FP.F32.S32 R13, R7 ;  /* 0x00000007000d7245 */ /* 0x001fe20000201400 */
[C---:B------:R-:W-:Y:S01]  /*0ca0*/  FFMA R4, R3.reuse, R4, R12 ;  /* 0x0000000403047223 */ /* 0x040fe2000000000c */
[----:B------:R-:W-:Y:S01]  /*0cb0*/  FFMA R3, R3, R2, RZ ;  /* 0x0000000203037223 */ /* 0x000fe200000000ff */
[----:B------:R-:W-:-:S02]  /*0cc0*/  IMAD.MOV.U32 R6, RZ, RZ, R7 ;  /* 0x000000ffff067224 */ /* 0x000fc400078e0007 */
[----:B------:R-:W-:Y:S01]  /*0cd0*/  FFMA R0, R13, -1.5707962512969970703, R46 ;  /* 0xbfc90fda0d007823 */ /* 0x000fe2000000002e */
[----:B------:R-:W-:-:S03]  /*0ce0*/  FFMA R21, R3, R4, R2 ;  /* 0x0000000403157223 */ /* 0x000fc60000000002 */
[----:B------:R-:W-:Y:S01]  /*0cf0*/  FFMA R0, R13, -7.5497894158615963534e-08, R0 ;  /* 0xb3a221680d007823 */ /* 0x000fe20000000000 */
[----:B------:R-:W-:-:S03]  /*0d00*/  @P1 FADD R21, RZ, -R21 ;  /* 0x80000015ff151221 */ /* 0x000fc60000000000 */
[----:B------:R-:W-:-:S05]  /*0d10*/  FFMA R22, R13, -5.3903029534742383927e-15, R0 ;  /* 0xa7c234c50d167823 */ /* 0x000fca0000000000 */
[----:B------:R-:W-:Y:S01]  /*0d20*/  MOV R0, R22 ;  /* 0x0000001600007202 */ /* 0x000fe20000000f00 */
[----:B------:R-:W-:Y:S06]  /*0d30*/  @!P0 BRA `(.L_x_196) ;  /* 0x0000000000dc8947 */ /* 0x000fec0003800000 */
[----:B------:R-:W-:-:S13]  /*0d40*/  FSETP.NEU.AND P1, PT, |R46|, +INF , PT ;  /* 0x7f8000002e00780b */ /* 0x000fda0003f2d200 */
[----:B------:R-:W-:Y:S01]  /*0d50*/  @!P1 FMUL R0, RZ, R46 ;  /* 0x0000002eff009220 */ /* 0x000fe20000400000 */
[----:B------:R-:W-:Y:S01]  /*0d60*/  @!P1 IMAD.MOV.U32 R7, RZ, RZ, RZ ;  /* 0x000000ffff079224 */ /* 0x000fe200078e00ff */
[----:B------:R-:W-:Y:S06]  /*0d70*/  @!P1 BRA `(.L_x_196) ;  /* 0x0000000000cc9947 */ /* 0x000fec0003800000 */
[----:B------:R-:W-:Y:S01]  /*0d80*/  SHF.L.U32 R2, R46, 0x8, RZ ;  /* 0x000000082e027819 */ /* 0x000fe200000006ff */
[----:B------:R-:W-:Y:S01]  /*0d90*/  IMAD.MOV.U32 R4, RZ, RZ, RZ ;  /* 0x000000ffff047224 */ /* 0x000fe200078e00ff */
[----:B------:R-:W-:Y:S01]  /*0da0*/  MOV R0, R1 ;  /* 0x0000000100007202 */ /* 0x000fe20000000f00 */
[----:B------:R-:W0:Y:S01]  /*0db0*/  LDCU.64 UR8, c[0x4][URZ] ;  /* 0x01000000ff0877ac */ /* 0x000e220008000a00 */
[----:B------:R-:W-:Y:S01]  /*0dc0*/  LOP3.LUT R7, R2, 0x80000000, RZ, 0xfc, !PT ;  /* 0x8000000002077812 */ /* 0x000fe200078efcff */
[----:B------:R-:W-:Y:S01]  /*0dd0*/  UMOV UR5, URZ ;  /* 0x000000ff00057c82 */ /* 0x000fe20008000000 */
[----:B------:R-:W-:-:S05]  /*0de0*/  UMOV UR4, URZ ;  /* 0x000000ff00047c82 */ /* 0x000fca0008000000 */
.L_x_197:
        /* <DEDUP_REMOVED lines=36> */
[----:B------:R-:W1:Y:S01]  /*1030*/  I2F.F64.S64 R12, R12 ;  /* 0x0000000c000c7312 */ /* 0x000e620000301c00 */
[----:B------:R-:W-:Y:S02]  /*1040*/  LEA.HI R7, R7, R0, RZ, 0x1 ;  /* 0x0000000007077211 */ /* 0x000fe400078f08ff */
[----:B------:R-:W-:-:S02]  /*1050*/  ISETP.GE.AND P2, PT, R2, RZ, PT ;  /* 0x000000ff0200720c */ /* 0x000fc40003f46270 */
[----:B------:R-:W-:-:S05]  /*1060*/  IADD3 R0, PT, PT, -R7, RZ, RZ ;  /* 0x000000ff07007210 */ /* 0x000fca0007ffe1ff */
[----:B------:R-:W-:Y:S01]  /*1070*/  @!P1 IMAD.MOV.U32 R7, RZ, RZ, R0 ;  /* 0x000000ffff079224 */ /* 0x000fe200078e0000 */
[----:B-1----:R-:W-:-:S10]  /*1080*/  DMUL R24, R12, UR4 ;  /* 0x000000040c187c28 */ /* 0x002fd40008000000 */
[----:B------:R-:W1:Y:S02]  /*1090*/  F2F.F32.F64 R24, R24 ;  /* 0x0000001800187310 */ /* 0x000e640000301000 */
[----:B01----:R-:W-:-:S07]  /*10a0*/  FSEL R0, -R24, R24, !P2 ;  /* 0x0000001818007208 */ /* 0x003fce0005000100 */
.L_x_196:
[----:B------:R-:W-:Y:S05]  /*10b0*/  BSYNC.RECONVERGENT B0 ;  /* 0x0000000000007941 */ /* 0x000fea0003800200 */
.L_x_195:
[C---:B------:R-:W-:Y:S01]  /*10c0*/  LOP3.LUT R3, R7.reuse, 0x1, RZ, 0xc0, !PT ;  /* 0x0000000107037812 */ /* 0x040fe200078ec0ff */
[----:B------:R-:W-:Y:S01]  /*10d0*/  FMUL R2, R0, R0 ;  /* 0x0000000000027220 */ /* 0x000fe20000400000 */
[----:B------:R-:W-:Y:S01]  /*10e0*/  IADD3 R4, PT, PT, R7, 0x1, RZ ;  /* 0x0000000107047810 */ /* 0x000fe20007ffe0ff */
[----:B------:R-:W-:Y:S01]  /*10f0*/  BSSY.RECONVERGENT B0, `(.L_x_198) ;  /* 0x0000045000007945 */ /* 0x000fe20003800200 */
[----:B------:R-:W-:Y:S01]  /*1100*/  ISETP.NE.U32.AND P1, PT, R3, 0x1, PT ;  /* 0x000000010300780c */ /* 0x000fe20003f25070 */
[----:B------:R-:W-:Y:S01]  /*1110*/  FFMA R3, R2, R11, -0.0013887860113754868507 ;  /* 0xbab607ed02037423 */ /* 0x000fe2000000000b */
[----:B------:R-:W-:Y:S02]  /*1120*/  LOP3.LUT P2, RZ, R4, 0x2, RZ, 0xc0, !PT ;  /* 0x0000000204ff7812 */ /* 0x000fe4000784c0ff */
[----:B------:R-:W-:Y:S02]  /*1130*/  FSEL R15, R15, 0.041666727513074874878, !P1 ;  /* 0x3d2aaabb0f0f7808 */ /* 0x000fe40004800000 */
[----:B------:R-:W-:-:S02]  /*1140*/  FSEL R3, R3, -0.00019574658654164522886, P1 ;  /* 0xb94d415303037808 */ /* 0x000fc40000800000 */
        /* <DEDUP_REMOVED lines=19> */
.L_x_200:
        /* <DEDUP_REMOVED lines=29> */
[C-C-:B------:R-:W-:Y:S01]  /*1450*/  SHF.L.W.U32.HI R7, R3.reuse, 0x2, R0.reuse ;  /* 0x0000000203077819 */ /* 0x140fe20000010e00 */
[----:B------:R-:W-:Y:S01]  /*1460*/  IMAD.SHL.U32 R3, R3, 0x4, RZ ;  /* 0x0000000403037824 */ /* 0x000fe200078e00ff */
[----:B------:R-:W-:Y:S02]  /*1470*/  SHF.R.U32.HI R0, RZ, 0x1e, R0 ;  /* 0x0000001eff007819 */ /* 0x000fe40000011600 */
[----:B------:R-:W-:Y:S02]  /*1480*/  SHF.R.S32.HI R2, RZ, 0x1f, R7 ;  /* 0x0000001fff027819 */ /* 0x000fe40000011407 */
[----:B------:R-:W-:Y:S02]  /*1490*/  LEA.HI R6, R7, R0, RZ, 0x1 ;  /* 0x0000000007067211 */ /* 0x000fe400078f08ff */
[C---:B------:R-:W-:Y:S02]  /*14a0*/  LOP3.LUT R12, R2.reuse, R3, RZ, 0x3c, !PT ;  /* 0x00000003020c7212 */ /* 0x040fe400078e3cff */
[----:B------:R-:W-:-:S02]  /*14b0*/  LOP3.LUT R13, R2, R7, RZ, 0x3c, !PT ;  /* 0x00000007020d7212 */ /* 0x000fc400078e3cff */
[----:B0-----:R-:W-:Y:S02]  /*14c0*/  LOP3.LUT R4, R7, R46, RZ, 0x3c, !PT ;  /* 0x0000002e07047212 */ /* 0x001fe400078e3cff */
[----:B------:R-:W-:Y:S02]  /*14d0*/  IADD3 R0, PT, PT, -R6, RZ, RZ ;  /* 0x000000ff06007210 */ /* 0x000fe40007ffe1ff */
[----:B------:R-:W0:Y:S01]  /*14e0*/  I2F.F64.S64 R12, R12 ;  /* 0x0000000c000c7312 */ /* 0x000e220000301c00 */
[----:B------:R-:W-:Y:S02]  /*14f0*/  ISETP.GE.AND P0, PT, R4, RZ, PT ;  /* 0x000000ff0400720c */ /* 0x000fe40003f06270 */
[----:B------:R-:W-:Y:S01]  /*1500*/  @!P1 IMAD.MOV.U32 R6, RZ, RZ, R0 ;  /* 0x000000ffff069224 */ /* 0x000fe200078e0000 */
[----:B0-----:R-:W-:-:S10]  /*1510*/  DMUL R2, R12, UR4 ;  /* 0x000000040c027c28 */ /* 0x001fd40008000000 */
[----:B------:R-:W0:Y:S02]  /*1520*/  F2F.F32.F64 R2, R2 ;  /* 0x0000000200027310 */ /* 0x000e240000301000 */
[----:B0-----:R-:W-:-:S07]  /*1530*/  FSEL R22, -R2, R2, !P0 ;  /* 0x0000000202167208 */ /* 0x001fce0004000100 */
.L_x_199:
[----:B------:R-:W-:Y:S05]  /*1540*/  BSYNC.RECONVERGENT B0 ;  /* 0x0000000000007941 */ /* 0x000fea0003800200 */
.L_x_198:
[----:B------:R-:W-:Y:S01]  /*1550*/  FMUL R2, R22, R22 ;  /* 0x0000001616027220 */ /* 0x000fe20000400000 */
[----:B------:R-:W-:Y:S01]  /*1560*/  LOP3.LUT R0, R6, 0x1, RZ, 0xc0, !PT ;  /* 0x0000000106007812 */ /* 0x000fe200078ec0ff */
[----:B------:R-:W-:Y:S01]  /*1570*/  FADD R9, -R50, R9 ;  /* 0x0000000932097221 */ /* 0x000fe20000000100 */
[----:B------:R-:W-:Y:S01]  /*1580*/  LOP3.LUT P1, RZ, R6, 0x2, RZ, 0xc0, !PT ;  /* 0x0000000206ff7812 */ /* 0x000fe2000782c0ff */
[----:B------:R-:W-:Y:S01]  /*1590*/  FFMA R11, R2, R11, -0.0013887860113754868507 ;  /* 0xbab607ed020b7423 */ /* 0x000fe2000000000b */
[----:B------:R-:W-:Y:S01]  /*15a0*/  ISETP.NE.U32.AND P0, PT, R0, 0x1, PT ;  /* 0x000000010000780c */ /* 0x000fe20003f05070 */
[----:B------:R-:W-:Y:S01]  /*15b0*/  FADD R0, -R50, R5 ;  /* 0x0000000532007221 */ /* 0x000fe20000000100 */
[C---:B------:R-:W-:Y:S01]  /*15c0*/  FADD R8, -R51.reuse, R8 ;  /* 0x0000000833087221 */ /* 0x040fe20000000100 */
[----:B------:R-:W-:Y:S01]  /*15d0*/  FADD R10, -R51, R10 ;  /* 0x0000000a330a7221 */ /* 0x000fe20000000100 */
[----:B------:R-:W-:Y:S01]  /*15e0*/  FSEL R17, R17, 0.0083327032625675201416, !P0 ;  /* 0x3c0885e411117808 */ /* 0x000fe20004000000 */
[-C--:B------:R-:W-:Y:S01]  /*15f0*/  FMUL R7, R21, R0.reuse ;  /* 0x0000000015077220 */ /* 0x080fe20000400000 */
[----:B------:R-:W-:Y:S01]  /*1600*/  FSEL R11, R11, -0.00019574658654164522886, !P0 ;  /* 0xb94d41530b0b7808 */ /* 0x000fe20004000000 */
[----:B------:R-:W-:Y:S01]  /*1610*/  FMUL R13, R14, R0 ;  /* 0x000000000e0d7220 */ /* 0x000fe20000400000 */
[----:B------:R-:W-:Y:S01]  /*1620*/  FSEL R3, -R20, -0.16666662693023681641, !P0 ;  /* 0xbe2aaaa814037808 */ /* 0x000fe20004000100 */
[----:B------:R-:W-:Y:S01]  /*1630*/  FMUL R5, R21, R9 ;  /* 0x0000000915057220 */ /* 0x000fe20000400000 */
[----:B------:R-:W-:Y:S01]  /*1640*/  FSEL R0, R22, 1, P0 ;  /* 0x3f80000016007808 */ /* 0x000fe20000000000 */
[----:B------:R-:W-:Y:S01]  /*1650*/  FFMA R11, R2, R11, R17 ;  /* 0x0000000b020b7223 */ /* 0x000fe20000000011 */
[C---:B------:R-:W-:Y:S01]  /*1660*/  FMUL R6, R14.reuse, R9 ;  /* 0x000000090e067220 */ /* 0x040fe20000400000 */
[C-C-:B------:R-:W-:Y:S01]  /*1670*/  FFMA R4, R14.reuse, R8, -R5.reuse ;  /* 0x000000080e047223 */ /* 0x140fe20000000805 */
[----:B------:R-:W-:Y:S01]  /*1680*/  FFMA R12, R14, R10, -R5 ;  /* 0x0000000a0e0c7223 */ /* 0x000fe20000000805 */
[C---:B------:R-:W-:Y:S01]  /*1690*/  FFMA R11, R2.reuse, R11, R3 ;  /* 0x0000000b020b7223 */ /* 0x040fe20000000003 */
[----:B------:R-:W-:Y:S01]  /*16a0*/  FFMA R3, R2, R0, RZ ;  /* 0x0000000002037223 */ /* 0x000fe200000000ff */
[----:B------:R-:W-:Y:S01]  /*16b0*/  FFMA R5, R47, 0.5, R44 ;  /* 0x3f0000002f057823 */ /* 0x000fe2000000002c */
[C-C-:B------:R-:W-:Y:S01]  /*16c0*/  FFMA R16, R14.reuse, R10, -R7.reuse ;  /* 0x0000000a0e107223 */ /* 0x140fe20000000807 */
[-C--:B------:R-:W-:Y:S01]  /*16d0*/  FFMA R14, R14, R8.reuse, -R7 ;  /* 0x000000080e0e7223 */ /* 0x080fe20000000807 */
[----:B------:R-:W-:Y:S01]  /*16e0*/  FFMA R0, R3, R11, R0 ;  /* 0x0000000b03007223 */ /* 0x000fe20000000000 */
[----:B------:R-:W-:Y:S01]  /*16f0*/  FFMA R3, R47, -0.5, R44 ;  /* 0xbf0000002f037823 */ /* 0x000fe2000000002c */
[C-C-:B------:R-:W-:Y:S01]  /*1700*/  FFMA R9, R21.reuse, R8, R6.reuse ;  /* 0x0000000815097223 */ /* 0x140fe20000000006 */
[CC--:B------:R-:W-:Y:S01]  /*1710*/  FFMA R7, R21.reuse, R10.reuse, R6 ;  /* 0x0000000a15077223 */ /* 0x0c0fe20000000006 */
[C---:B------:R-:W-:Y:S01]  /*1720*/  FFMA R17, R21.reuse, R10, R13 ;  /* 0x0000000a15117223 */ /* 0x040fe2000000000d */
[----:B------:R-:W-:Y:S01]  /*1730*/  FFMA R6, R48, 0.5, R45 ;  /* 0x3f00000030067823 */ /* 0x000fe2000000002d */
[----:B------:R-:W-:Y:S01]  /*1740*/  FADD R10, -R44, R5 ;  /* 0x000000052c0a7221 */ /* 0x000fe20000000100 */
[----:B------:R-:W-:Y:S01]  /*1750*/  FFMA R2, R48, -0.5, R45 ;  /* 0xbf00000030027823 */ /* 0x000fe2000000002d */
[----:B------:R-:W-:Y:S01]  /*1760*/  FADD R3, -R44, R3 ;  /* 0x000000032c037221 */ /* 0x000fe20000000100 */
[----:B------:R-:W-:Y:S01]  /*1770*/  @P1 FADD R0, RZ, -R0 ;  /* 0x80000000ff001221 */ /* 0x000fe20000000000 */
[----:B------:R-:W-:Y:S01]  /*1780*/  FFMA R13, R21, R8, R13 ;  /* 0x00000008150d7223 */ /* 0x000fe2000000000d */
[----:B------:R-:W-:Y:S01]  /*1790*/  FADD R8, -R45, R6 ;  /* 0x000000062d087221 */ /* 0x000fe20000000100 */
[-C--:B------:R-:W-:Y:S01]  /*17a0*/  FMUL R11, R15, R10.reuse ;  /* 0x0000000a0f0b7220 */ /* 0x080fe20000400000 */
[----:B------:R-:W-:Y:S01]  /*17b0*/  FADD R2, -R45, R2 ;  /* 0x000000022d027221 */ /* 0x000fe20000000100 */
[CC--:B------:R-:W-:Y:S01]  /*17c0*/  FMUL R5, R15.reuse, R3.reuse ;  /* 0x000000030f057220 */ /* 0x0c0fe20000400000 */
[C---:B------:R-:W-:Y:S01]  /*17d0*/  FMUL R6, R0.reuse, R3 ;  /* 0x0000000300067220 */ /* 0x040fe20000400000 */
[C---:B------:R-:W-:Y:S01]  /*17e0*/  FMUL R10, R0.reuse, R10 ;  /* 0x0000000a000a7220 */ /* 0x040fe20000400000 */
[CC--:B------:R-:W-:Y:S01]  /*17f0*/  FFMA R39, R0.reuse, R8.reuse, R11 ;  /* 0x0000000800277223 */ /* 0x0c0fe2000000000b */
[C---:B------:R-:W-:Y:S01]  /*1800*/  FFMA R41, R0.reuse, R8, R5 ;  /* 0x0000000800297223 */ /* 0x040fe20000000005 */
[C---:B------:R-:W-:Y:S01]  /*1810*/  FFMA R37, R0.reuse, R2, R11 ;  /* 0x0000000200257223 */ /* 0x040fe2000000000b */
[CC--:B------:R-:W-:Y:S01]  /*1820*/  FFMA R40, R15.reuse, R8.reuse, -R6 ;  /* 0x000000080f287223 */ /* 0x0c0fe20000000806 */
[C---:B------:R-:W-:Y:S01]  /*1830*/  FFMA R38, R15.reuse, R8, -R10 ;  /* 0x000000080f267223 */ /* 0x040fe2000000080a */
[-C--:B------:R-:W-:Y:S01]  /*1840*/  FFMA R3, R0, R2.reuse, R5 ;  /* 0x0000000200037223 */ /* 0x080fe20000000005 */
[CC--:B------:R-:W-:Y:S01]  /*1850*/  FFMA R20, R15.reuse, R2.reuse, -R6 ;  /* 0x000000020f147223 */ /* 0x0c0fe20000000806 */
[----:B------:R-:W-:Y:S01]  /*1860*/  FFMA R36, R15, R2, -R10 ;  /* 0x000000020f247223 */ /* 0x000fe2000000080a */
[C---:B------:R-:W-:Y:S01]  /*1870*/  FADD R8, R51.reuse, R4 ;  /* 0x0000000433087221 */ /* 0x040fe20000000000 */
[C---:B------:R-:W-:Y:S01]  /*1880*/  FADD R11, R50.reuse, R7 ;  /* 0x00000007320b7221 */ /* 0x040fe20000000000 */
[C---:B------:R-:W-:Y:S01]  /*1890*/  FADD R10, R51.reuse, R12 ;  /* 0x0000000c330a7221 */ /* 0x040fe20000000000 */
[C---:B------:R-:W-:Y:S01]  /*18a0*/  FADD R4, R51.reuse, R16 ;  /* 0x0000001033047221 */ /* 0x040fe20000000000 */
[----:B------:R-:W-:Y:S01]  /*18b0*/  FADD R6, R51, R14 ;  /* 0x0000000e33067221 */ /* 0x000fe20000000000 */
[C---:B------:R-:W-:Y:S01]  /*18c0*/  FADD R9, R50.reuse, R9 ;  /* 0x0000000932097221 */ /* 0x040fe20000000000 */
[C---:B------:R-:W-:Y:S01]  /*18d0*/  FADD R5, R50.reuse, R17 ;  /* 0x0000001132057221 */ /* 0x040fe20000000000 */
[----:B------:R-:W-:Y:S01]  /*18e0*/  FADD R7, R50, R13 ;  /* 0x0000000d32077221 */ /* 0x000fe20000000000 */
[C---:B------:R-:W-:Y:S01]  /*18f0*/  FADD R3, R44.reuse, R3 ;  /* 0x000000032c037221 */ /* 0x040fe20000000000 */
[C---:B------:R-:W-:Y:S01]  /*1900*/  FADD R41, R44.reuse, R41 ;  /* 0x000000292c297221 */ /* 0x040fe20000000000 */
[----:B------:R0:W-:Y:S01]  /*1910*/  STL.128 [R1+0xa0], R8 ;  /* 0x0000a00801007387 */ /* 0x0001e20000100c00 */
[C---:B------:R-:W-:Y:S01]  /*1920*/  FADD R39, R44.reuse, R39 ;  /* 0x000000272c277221 */ /* 0x040fe20000000000 */
[----:B------:R-:W-:Y:S01]  /*1930*/  FADD R37, R44, R37 ;  /* 0x000000252c257221 */ /* 0x000fe20000000000 */
[C---:B------:R-:W-:Y:S01]  /*1940*/  FADD R2, R45.reuse, R20 ;  /* 0x000000142d027221 */ /* 0x040fe20000000000 */
[----:B------:R0:W-:Y:S01]  /*1950*/  STL.128 [R1+0xb0], R4 ;  /* 0x0000b00401007387 */ /* 0x0001e20000100c00 */
[C---:B------:R-:W-:Y:S01]  /*1960*/  FADD R40, R45.reuse, R40 ;  /* 0x000000282d287221 */ /* 0x040fe20000000000 */
[C---:B------:R-:W-:Y:S01]  /*1970*/  FADD R38, R45.reuse, R38 ;  /* 0x000000262d267221 */ /* 0x040fe20000000000 */
[----:B------:R-:W-:Y:S01]  /*1980*/  FADD R36, R45, R36 ;  /* 0x000000242d247221 */ /* 0x000fe20000000000 */
[----:B------:R0:W-:Y:S01]  /*1990*/  STL.64 [R1+0xc0], R8 ;  /* 0x0000c00801007387 */ /* 0x0001e20000100a00 */
[----:B------:R-:W-:Y:S01]  /*19a0*/  IADD3 R35, PT, PT, R1, 0xac, RZ ;  /* 0x000000ac01237810 */ /* 0x000fe20007ffe0ff */
[----:B------:R-:W-:Y:S01]  /*19b0*/  IMAD.MOV.U32 R34, RZ, RZ, RZ ;  /* 0x000000ffff227224 */ /* 0x000fe200078e00ff */
[----:B------:R-:W-:-:S02]  /*19c0*/  CS2R R32, SRZ ;  /* 0x0000000000207805 */ /* 0x000fc4000001ff00 */
[----:B------:R-:W-:Y:S01]  /*19d0*/  IADD3 R31, PT, PT, R1, 0x20, RZ ;  /* 0x00000020011f7810 */ /* 0x000fe20007ffe0ff */
[----:B------:R-:W-:Y:S01]  /*19e0*/  IMAD.MOV.U32 R17, RZ, RZ, R8 ;  /* 0x000000ffff117224 */ /* 0x000fe200078e0008 */
[CC--:B------:R-:W-:Y:S01]  /*19f0*/  FMNMX R16, R3.reuse, R41.reuse, !PT ;  /* 0x0000002903107209 */ /* 0x0c0fe20007800000 */
[----:B------:R-:W-:Y:S01]  /*1a00*/  UMOV UR4, URZ ;  /* 0x000000ff00047c82 */ /* 0x000fe20008000000 */
[----:B------:R-:W-:Y:S02]  /*1a10*/  FMNMX R15, R3, R41, PT ;  /* 0x00000029030f7209 */ /* 0x000fe40003800000 */
[CC--:B------:R-:W-:Y:S02]  /*1a20*/  FMNMX R14, R41.reuse, R39.reuse, !PT ;  /* 0x00000027290e7209 */ /* 0x0c0fe40007800000 */
[----:B------:R-:W-:Y:S02]  /*1a30*/  FMNMX R13, R41, R39, PT ;  /* 0x00000027290d7209 */ /* 0x000fe40003800000 */
[----:B------:R-:W-:-:S02]  /*1a40*/  FMNMX R12, R39, R37, !PT ;  /* 0x00000025270c7209 */ /* 0x000fc40007800000 */
[-C--:B------:R-:W-:Y:S02]  /*1a50*/  FMNMX R0, R39, R37.reuse, PT ;  /* 0x0000002527007209 */ /* 0x080fe40003800000 */
[CC--:B------:R-:W-:Y:S02]  /*1a60*/  FMNMX R30, R3.reuse, R37.reuse, !PT ;  /* 0x00000025031e7209 */ /* 0x0c0fe40007800000 */
[----:B------:R-:W-:Y:S02]  /*1a70*/  FMNMX R29, R3, R37, PT ;  /* 0x00000025031d7209 */ /* 0x000fe40003800000 */
[CC--:B------:R-:W-:Y:S02]  /*1a80*/  FMNMX R28, R2.reuse, R40.reuse, !PT ;  /* 0x00000028021c7209 */ /* 0x0c0fe40007800000 */
[----:B------:R-:W-:Y:S02]  /*1a90*/  FMNMX R27, R2, R40, PT ;  /* 0x00000028021b7209 */ /* 0x000fe40003800000 */
[----:B------:R-:W-:-:S02]  /*1aa0*/  FMNMX R26, R40, R38, !PT ;  /* 0x00000026281a7209 */ /* 0x000fc40007800000 */
[----:B------:R-:W-:Y:S02]  /*1ab0*/  FMNMX R25, R40, R38, PT ;  /* 0x0000002628197209 */ /* 0x000fe40003800000 */
[CC--:B------:R-:W-:Y:S02]  /*1ac0*/  FMNMX R24, R38.reuse, R36.reuse, !PT ;  /* 0x0000002426187209 */ /* 0x0c0fe40007800000 */
[-C--:B------:R-:W-:Y:S02]  /*1ad0*/  FMNMX R23, R38, R36.reuse, PT ;  /* 0x0000002426177209 */ /* 0x080fe40003800000 */
[CC--:B------:R-:W-:Y:S02]  /*1ae0*/  FMNMX R22, R2.reuse, R36.reuse, !PT ;  /* 0x0000002402167209 */ /* 0x0c0fe40007800000 */
[----:B0-----:R-:W-:-:S07]  /*1af0*/  FMNMX R21, R2, R36, PT ;  /* 0x0000002402157209 */ /* 0x001fce0003800000 */
.L_x_253:
[----:B0123--:R-:W2:Y:S01]  /*1b00*/  LDL R20, [R35+-0x4] ;  /* 0xfffffc0023147983 */ /* 0x00fea20000100800 */
[----:B------:R-:W-:Y:S01]  /*1b10*/  UIADD3 UR4, UPT, UPT, UR4, 0x1, URZ ;  /* 0x0000000104047890 */ /* 0x000fe2000fffe0ff */
[----:B------:R-:W-:Y:S01]  /*1b20*/  BSSY.RECONVERGENT B2, `(.L_x_201) ;  /* 0x000007e000027945 */ /* 0x000fe20003800200 */
[-C--:B------:R-:W-:Y:S02]  /*1b30*/  MOV R55, R17.reuse ;  /* 0x0000001100377202 */ /* 0x080fe40000000f00 */
[----:B------:R-:W-:Y:S01]  /*1b40*/  UISETP.NE.AND UP0, UPT, UR4, 0x4, UPT ;  /* 0x000000040400788c */ /* 0x000fe2000bf05270 */
[CC--:B--2---:R-:W-:Y:S02]  /*1b50*/  FMNMX R54, R20.reuse, R17.reuse, !PT ;  /* 0x0000001114367209 */ /* 0x0c4fe40007800000 */
[----:B------:R-:W-:Y:S01]  /*1b60*/  FMNMX R57, R20, R17, PT ;  /* 0x0000001114397209 */ /* 0x000fe20003800000 */
[----:B------:R-:W-:Y:S01]  /*1b70*/  IMAD.MOV.U32 R17, RZ, RZ, R20 ;  /* 0x000000ffff117224 */ /* 0x000fe200078e0014 */
[----:B------:R-:W-:-:S04]  /*1b80*/  FSETP.GTU.AND P0, PT, R27, R54, PT ;  /* 0x000000361b00720b */ /* 0x000fc80003f0c000 */
[----:B------:R-:W-:-:S13]  /*1b90*/  FSETP.GTU.OR P0, PT, R57, R28, P0 ;  /* 0x0000001c3900720b */ /* 0x000fda000070c400 */
[----:B------:R-:W-:Y:S05]  /*1ba0*/  @P0 BRA `(.L_x_202) ;  /* 0x0000000400d40947 */ /* 0x000fea0003800000 */
[----:B------:R-:W2:Y:S04]  /*1bb0*/  LDL R20, [R35+-0x8] ;  /* 0xfffff80023147983 */ /* 0x000ea80000100800 */
[----:B------:R-:W2:Y:S02]  /*1bc0*/  LDL R43, [R35] ;  /* 0x00000000232b7983 */ /* 0x000ea40000100800 */
        /* <DEDUP_REMOVED lines=16> */
[----:B------:R-:W-:Y:S01]  /*1cd0*/  FADD R42, R3, -R20 ;  /* 0x80000014032a7221 */ /* 0x000fe20000000000 */
[----:B------:R-:W-:-:S02]  /*1ce0*/  FADD R65, R2, -R55 ;  /* 0x8000003702417221 */ /* 0x000fc40000000000 */
        /* <DEDUP_REMOVED lines=30> */
[----:B------:R-:W-:Y:S05]  /*1ed0*/  CALL.REL.NOINC `($__internal_2_$__cuda_sm3x_div_rn_noftz_f32_slowpath) ;  /* 0x0000007800887944 */ /* 0x000fea0003c00000 */
[----:B------:R-:W-:-:S07]  /*1ee0*/  MOV R43, R20 ;  /* 0x00000014002b7202 */ /* 0x000fce0000000f00 */
.L_x_206:
[----:B------:R-:W-:Y:S05]  /*1ef0*/  BSYNC.RECONVERGENT B4 ;  /* 0x0000000000047941 */ /* 0x000fea0003800200 */
.L_x_205:
        /* <DEDUP_REMOVED lines=12> */
[----:B------:R-:W-:Y:S02]  /*1fc0*/  MOV R20, R58 ;  /* 0x0000003a00147202 */ /* 0x000fe40000000f00 */
[----:B------:R-:W-:-:S07]  /*1fd0*/  MOV R56, 0x1ff0 ;  /* 0x00001ff000387802 */ /* 0x000fce0000000f00 */
[----:B------:R-:W-:Y:S05]  /*1fe0*/  CALL.REL.NOINC `($__internal_2_$__cuda_sm3x_div_rn_noftz_f32_slowpath) ;  /* 0x0000007800447944 */ /* 0x000fea0003c00000 */
.L_x_208:
[----:B------:R-:W-:Y:S05]  /*1ff0*/  BSYNC.RECONVERGENT B4 ;  /* 0x0000000000047941 */ /* 0x000fea0003800200 */
.L_x_207:
[----:B------:R-:W-:Y:S01]  /*2000*/  IMAD.MOV.U32 R43, RZ, RZ, R20 ;  /* 0x000000ffff2b7224 */ /* 0x000fe200078e0014 */
[----:B------:R-:W-:Y:S06]  /*2010*/  BRA `(.L_x_209) ;  /* 0x0000000000a07947 */ /* 0x000fec0003800000 */
.L_x_204:
        /* <DEDUP_REMOVED lines=22> */
.L_x_211:
[----:B------:R-:W-:Y:S05]  /*2180*/  BSYNC.RECONVERGENT B4 ;  /* 0x0000000000047941 */ /* 0x000fea0003800200 */
.L_x_210:
        /* <DEDUP_REMOVED lines=15> */
.L_x_213:
[----:B------:R-:W-:Y:S05]  /*2280*/  BSYNC.RECONVERGENT B4 ;  /* 0x0000000000047941 */ /* 0x000fea0003800200 */
.L_x_212:
[----:B------:R-:W-:-:S07]  /*2290*/  IMAD.MOV.U32 R43, RZ, RZ, R20 ;  /* 0x000000ffff2b7224 */ /* 0x000fce00078e0014 */
.L_x_209:
[----:B------:R-:W-:Y:S05]  /*22a0*/  BSYNC.RECONVERGENT B3 ;  /* 0x0000000000037941 */ /* 0x000fea0003800200 */
.L_x_203:
[----:B------:R-:W-:Y:S01]  /*22b0*/  LEA R20, R32, R31, 0x3 ;  /* 0x0000001f20147211 */ /* 0x000fe200078e18ff */
[----:B------:R-:W-:Y:S01]  /*22c0*/  FADD R33, R33, R42 ;  /* 0x0000002a21217221 */ /* 0x000fe20000000000 */
[----:B------:R-:W-:Y:S01]  /*22d0*/  FADD R34, R34, R43 ;  /* 0x0000002b22227221 */ /* 0x000fe20000000000 */
[----:B------:R-:W-:Y:S02]  /*22e0*/  VIADD R32, R32, 0x1 ;  /* 0x0000000120207836 */ /* 0x000fe40000000000 */
[----:B------:R0:W-:Y:S05]  /*22f0*/  STL.64 [R20], R42 ;  /* 0x0000002a14007387 */ /* 0x0001ea0000100a00 */
.L_x_202:
[----:B------:R-:W-:Y:S05]  /*2300*/  BSYNC.RECONVERGENT B2 ;  /* 0x0000000000027941 */ /* 0x000fea0003800200 */
.L_x_201:
[----:B------:R-:W-:Y:S01]  /*2310*/  FSETP.GTU.AND P0, PT, R25, R54, PT ;  /* 0x000000361900720b */ /* 0x000fe20003f0c000 */
[----:B------:R-:W-:Y:S03]  /*2320*/  BSSY.RECONVERGENT B2, `(.L_x_214) ;  /* 0x0000078000027945 */ /* 0x000fe60003800200 */
[----:B------:R-:W-:-:S13]  /*2330*/  FSETP.GTU.OR P0, PT, R57, R26, P0 ;  /* 0x0000001a3900720b */ /* 0x000fda000070c400 */
[----:B------:R-:W-:Y:S05]  /*2340*/  @P0 BRA `(.L_x_215) ;  /* 0x0000000400d40947 */ /* 0x000fea0003800000 */
[----:B0-----:R-:W2:Y:S04]  /*2350*/  LDL R20, [R35+-0x8] ;  /* 0xfffff80023147983 */ /* 0x001ea80000100800 */
        /* <DEDUP_REMOVED lines=59> */
.L_x_219:
[----:B------:R-:W-:Y:S05]  /*2710*/  BSYNC.RECONVERGENT B4 ;  /* 0x0000000000047941 */ /* 0x000fea0003800200 */
.L_x_218:
        /* <DEDUP_REMOVED lines=15> */
.L_x_221:
[----:B------:R-:W-:Y:S05]  /*2810*/  BSYNC.RECONVERGENT B4 ;  /* 0x0000000000047941 */ /* 0x000fea0003800200 */
.L_x_220:
[----:B------:R-:W-:Y:S01]  /*2820*/  IMAD.MOV.U32 R43, RZ, RZ, R20 ;  /* 0x000000ffff2b7224 */ /* 0x000fe200078e0014 */
[----:B------:R-:W-:Y:S06]  /*2830*/  BRA `(.L_x_222) ;  /* 0x0000000000807947 */ /* 0x000fec0003800000 */
.L_x_217:
        /* <DEDUP_REMOVED lines=14> */
.L_x_224:
[----:B------:R-:W-:Y:S05]  /*2920*/  BSYNC.RECONVERGENT B4 ;  /* 0x0000000000047941 */ /* 0x000fea0003800200 */
.L_x_223:
        /* <DEDUP_REMOVED lines=15> */
.L_x_226:
[----:B------:R-:W-:Y:S05]  /*2a20*/  BSYNC.RECONVERGENT B4 ;  /* 0x0000000000047941 */ /* 0x000fea0003800200 */
.L_x_225:
[----:B------:R-:W-:-:S07]  /*2a30*/  IMAD.MOV.U32 R43, RZ, RZ, R20 ;  /* 0x000000ffff2b7224 */ /* 0x000fce00078e0014 */
.L_x_222:
[----:B------:R-:W-:Y:S05]  /*2a40*/  BSYNC.RECONVERGENT B3 ;  /* 0x0000000000037941 */ /* 0x000fea0003800200 */
.L_x_216:
[----:B------:R-:W-:Y:S01]  /*2a50*/  LEA R20, R32, R31, 0x3 ;  /* 0x0000001f20147211 */ /* 0x000fe200078e18ff */
[----:B------:R-:W-:Y:S01]  /*2a60*/  FADD R33, R33, R42 ;  /* 0x0000002a21217221 */ /* 0x000fe20000000000 */
[----:B------:R-:W-:Y:S01]  /*2a70*/  FADD R34, R34, R43 ;  /* 0x0000002b22227221 */ /* 0x000fe20000000000 */
[----:B------:R-:W-:Y:S02]  /*2a80*/  VIADD R32, R32, 0x1 ;  /* 0x0000000120207836 */ /* 0x000fe40000000000 */
[----:B------:R1:W-:Y:S05]  /*2a90*/  STL.64 [R20], R42 ;  /* 0x0000002a14007387 */ /* 0x0003ea0000100a00 */
.L_x_215:
[----:B------:R-:W-:Y:S05]  /*2aa0*/  BSYNC.RECONVERGENT B2 ;  /* 0x0000000000027941 */ /* 0x000fea0003800200 */
.L_x_214:
[----:B------:R-:W-:Y:S01]  /*2ab0*/  FSETP.GTU.AND P0, PT, R23, R54, PT ;  /* 0x000000361700720b */ /* 0x000fe20003f0c000 */
[----:B------:R-:W-:Y:S03]  /*2ac0*/  BSSY.RECONVERGENT B2, `(.L_x_227) ;  /* 0x0000078000027945 */ /* 0x000fe60003800200 */
[----:B------:R-:W-:-:S13]  /*2ad0*/  FSETP.GTU.OR P0, PT, R57, R24, P0 ;  /* 0x000000183900720b */ /* 0x000fda000070c400 */
[----:B------:R-:W-:Y:S05]  /*2ae0*/  @P0 BRA `(.L_x_228) ;  /* 0x0000000400d40947 */ /* 0x000fea0003800000 */
[----:B01----:R-:W2:Y:S04]  /*2af0*/  LDL R20, [R35+-0x8] ;  /* 0xfffff80023147983 */ /* 0x003ea80000100800 */
        /* <DEDUP_REMOVED lines=18> */
[--C-:B------:R-:W-:Y:S01]  /*2c20*/  FADD R60, R38, -R55.reuse ;  /* 0x80000037263c7221 */ /* 0x100fe20000000000 */
[----:B------:R-:W-:Y:S01]  /*2c30*/  FADD R61, R36, -R55 ;  /* 0x80000037243d7221 */ /* 0x000fe20000000000 */
[----:B------:R-:W-:Y:S01]  /*2c40*/  FMUL R59, R58, R59 ;  /* 0x0000003b3a3b7220 */ /* 0x000fe20000400000 */
[----:B------:R-:W-:Y:S01]  /*2c50*/  FMUL R63, R42, R63 ;  /* 0x0000003f2a3f7220 */ /* 0x000fe20000400000 */
[----:B------:R-:W-:-:S04]  /*2c60*/  FADD R42, -R20, R43 ;  /* 0x0000002b142a7221 */ /* 0x000fc80000000100 */
[----:B------:R-:W-:Y:S01]  /*2c70*/  FFMA R65, R60, R42, -R59 ;  /* 0x0000002a3c417223 */ /* 0x000fe2000000083b */
[----:B------:R-:W-:Y:S01]  /*2c80*/  FADD R59, R37, -R20 ;  /* 0x80000014253b7221 */ /* 0x000fe20000000000 */
[----:B------:R-:W-:Y:S01]  /*2c90*/  FMUL R60, R42, R61 ;  /* 0x0000003d2a3c7220 */ /* 0x000fe20000400000 */
[----:B------:R-:W-:Y:S02]  /*2ca0*/  FSETP.GT.AND P0, PT, R63, RZ, PT ;  /* 0x000000ff3f00720b */ /* 0x000fe40003f04000 */
        /* <DEDUP_REMOVED lines=32> */
.L_x_232:
[----:B------:R-:W-:Y:S05]  /*2eb0*/  BSYNC.RECONVERGENT B4 ;  /* 0x0000000000047941 */ /* 0x000fea0003800200 */
.L_x_231:
[----:B------:R-:W0:Y:S01]  /*2ec0*/  MUFU.RCP R20, R63 ;  /* 0x0000003f00147308 */ /* 0x000e220000001000 */
[----:B------:R-:W-:Y:S01]  /*2ed0*/  FMUL R65, R65, R42 ;  /* 0x0000002a41417220 */ /* 0x000fe20000400000 */
[----:B------:R-:W-:Y:S01]  /*2ee0*/  BSSY.RECONVERGENT B4, `(.L_x_233) ;  /* 0x000000d000047945 */ /* 0x000fe20003800200 */
[----:B------:R-:W-:Y:S02]  /*2ef0*/  IMAD.MOV.U32 R42, RZ, RZ, R43 ;  /* 0x000000ffff2a7224 */ /* 0x000fe400078e002b */
        /* <DEDUP_REMOVED lines=11> */
.L_x_234:
[----:B------:R-:W-:Y:S05]  /*2fb0*/  BSYNC.RECONVERGENT B4 ;  /* 0x0000000000047941 */ /* 0x000fea0003800200 */
.L_x_233:
[----:B------:R-:W-:Y:S01]  /*2fc0*/  IMAD.MOV.U32 R43, RZ, RZ, R20 ;  /* 0x000000ffff2b7224 */ /* 0x000fe200078e0014 */
[----:B------:R-:W-:Y:S06]  /*2fd0*/  BRA `(.L_x_235) ;  /* 0x0000000000807947 */ /* 0x000fec0003800000 */
.L_x_230:
        /* <DEDUP_REMOVED lines=14> */
.L_x_237:
[----:B------:R-:W-:Y:S05]  /*30c0*/  BSYNC.RECONVERGENT B4 ;  /* 0x0000000000047941 */ /* 0x000fea0003800200 */
.L_x_236:
        /* <DEDUP_REMOVED lines=15> */
.L_x_239:
[----:B------:R-:W-:Y:S05]  /*31c0*/  BSYNC.RECONVERGENT B4 ;  /* 0x0000000000047941 */ /* 0x000fea0003800200 */
.L_x_238:
[----:B------:R-:W-:-:S07]  /*31d0*/  IMAD.MOV.U32 R43, RZ, RZ, R20 ;  /* 0x000000ffff2b7224 */ /* 0x000fce00078e0014 */
.L_x_235:
[----:B------:R-:W-:Y:S05]  /*31e0*/  BSYNC.RECONVERGENT B3 ;  /* 0x0000000000037941 */ /* 0x000fea0003800200 */
.L_x_229:
[----:B------:R-:W-:Y:S01]  /*31f0*/  LEA R20, R32, R31, 0x3 ;  /* 0x0000001f20147211 */ /* 0x000fe200078e18ff */
[----:B------:R-:W-:Y:S01]  /*3200*/  FADD R33, R33, R42 ;  /* 0x0000002a21217221 */ /* 0x000fe20000000000 */
[----:B------:R-:W-:Y:S01]  /*3210*/  FADD R34, R34, R43 ;  /* 0x0000002b22227221 */ /* 0x000fe20000000000 */
[----:B------:R-:W-:Y:S02]  /*3220*/  VIADD R32, R32, 0x1 ;  /* 0x0000000120207836 */ /* 0x000fe40000000000 */
[----:B------:R2:W-:Y:S05]  /*3230*/  STL.64 [R20], R42 ;  /* 0x0000002a14007387 */ /* 0x0005ea0000100a00 */
.L_x_228:
[----:B------:R-:W-:Y:S05]  /*3240*/  BSYNC.RECONVERGENT B2 ;  /* 0x0000000000027941 */ /* 0x000fea0003800200 */
.L_x_227:
[----:B------:R-:W-:Y:S01]  /*3250*/  FSETP.GTU.AND P0, PT, R21, R54, PT ;  /* 0x000000361500720b */ /* 0x000fe20003f0c000 */
[----:B------:R-:W-:Y:S03]  /*3260*/  BSSY.RECONVERGENT B2, `(.L_x_240) ;  /* 0x000007c000027945 */ /* 0x000fe60003800200 */
[----:B------:R-:W-:-:S13]  /*3270*/  FSETP.GTU.OR P0, PT, R57, R22, P0 ;  /* 0x000000163900720b */ /* 0x000fda000070c400 */
[----:B------:R-:W-:Y:S05]  /*3280*/  @P0 BRA `(.L_x_241) ;  /* 0x0000000400e40947 */ /* 0x000fea0003800000 */
[----:B012---:R-:W2:Y:S04]  /*3290*/  LDL R20, [R35+-0x8] ;  /* 0xfffff80023147983 */ /* 0x007ea80000100800 */
[----:B------:R-:W2:Y:S02]  /*32a0*/  LDL R59, [R35] ;  /* 0x00000000233b7983 */ /* 0x000ea40000100800 */
[CC--:B--2---:R-:W-:Y:S02]  /*32b0*/  FMNMX R42, R20.reuse, R59.reuse, !PT ;  /* 0x0000003b142a7209 */ /* 0x0c4fe40007800000 */
        /* <DEDUP_REMOVED lines=10> */
[----:B------:R-:W-:Y:S01]  /*3360*/  FADD R43, R17, -R55 ;  /* 0x80000037112b7221 */ /* 0x000fe20000000000 */
[----:B------:R-:W-:Y:S01]  /*3370*/  FADD R54, R37, -R20 ;  /* 0x8000001425367221 */ /* 0x000fe20000000000 */
[----:B------:R-:W-:Y:S01]  /*3380*/  FMUL R65, R57, R58 ;  /* 0x0000003a39417220 */ /* 0x000fe20000400000 */
[----:B------:R-:W-:Y:S01]  /*3390*/  FFMA R61, R42, R57, -R61 ;  /* 0x000000392a3d7223 */ /* 0x000fe2000000083d */
[----:B------:R-:W-:Y:S01]  /*33a0*/  FADD R58, R36, -R55 ;  /* 0x80000037243a7221 */ /* 0x000fe20000000000 */
[----:B------:R-:W-:Y:S01]  /*33b0*/  FADD R42, -R20, R59 ;  /* 0x0000003b142a7221 */ /* 0x000fe20000000100 */
[----:B------:R-:W-:Y:S01]  /*33c0*/  FMUL R57, R43, R54 ;  /* 0x000000362b397220 */ /* 0x000fe20000400000 */
[----:B------:R-:W-:Y:S01]  /*33d0*/  FADD R67, R2, -R55 ;  /* 0x8000003702437221 */ /* 0x000fe20000000000 */
[----:B------:R-:W-:-:S02]  /*33e0*/  FADD R63, -R37, R59 ;  /* 0x0000003b253f7221 */ /* 0x000fc40000000100 */
[-C--:B------:R-:W-:Y:S01]  /*33f0*/  FFMA R57, R58, R42.reuse, -R57 ;  /* 0x0000002a3a397223 */ /* 0x080fe20000000839 */
[----:B------:R-:W-:Y:S01]  /*3400*/  FMUL R67, R67, R42 ;  /* 0x0000002a43437220 */ /* 0x000fe20000400000 */
[----:B------:R-:W-:Y:S01]  /*3410*/  FADD R42, R3, -R20 ;  /* 0x80000014032a7221 */ /* 0x000fe20000000000 */
[----:B------:R-:W-:-:S03]  /*3420*/  FFMA R54, R56, R63, -R65 ;  /* 0x0000003f38367223 */ /* 0x000fc60000000841 */
[----:B------:R-:W-:Y:S01]  /*3430*/  FMUL R58, R43, R42 ;  /* 0x0000002a2b3a7220 */ /* 0x000fe20000400000 */
[----:B------:R-:W-:-:S03]  /*3440*/  FMUL R54, R61, R54 ;  /* 0x000000363d367220 */ /* 0x000fc60000400000 */
        /* <DEDUP_REMOVED lines=13> */
[----:B------:R-:W-:Y:S01]  /*3520*/  FMUL R64, R2, R37 ;  /* 0x0000002502407220 */ /* 0x000fe20000400000 */
[----:B------:R-:W-:Y:S01]  /*3530*/  FMUL R61, R43, R42 ;  /* 0x0000002a2b3d7220 */ /* 0x000fe20000400000 */
[----:B------:R-:W-:Y:S01]  /*3540*/  BSSY.RECONVERGENT B4, `(.L_x_244) ;  /* 0x0000012000047945 */ /* 0x000fe20003800200 */
[----:B------:R-:W-:Y:S01]  /*3550*/  FFMA R55, R59, R55, -R20 ;  /* 0x000000373b377223 */ /* 0x000fe20000000814 */
[----:B------:R-:W-:Y:S01]  /*3560*/  FFMA R64, R3, R36, -R64 ;  /* 0x0000002403407223 */ /* 0x000fe20000000840 */
[C---:B------:R-:W-:Y:S02]  /*3570*/  FFMA R54, R56.reuse, R57, -R61 ;  /* 0x0000003938367223 */ /* 0x040fe4000000083d */
[----:B------:R-:W-:-:S02]  /*3580*/  FMUL R20, R56, R55 ;  /* 0x0000003738147220 */ /* 0x000fc40000400000 */
[----:B------:R-:W0:Y:S02]  /*3590*/  MUFU.RCP R61, R54 ;  /* 0x00000036003d7308 */ /* 0x000e240000001000 */
[----:B------:R-:W-:-:S06]  /*35a0*/  FFMA R20, R43, R64, -R20 ;  /* 0x000000402b147223 */ /* 0x000fcc0000000814 */
        /* <DEDUP_REMOVED lines=10> */
[----:B------:R-:W-:-:S07]  /*3650*/  IMAD.MOV.U32 R43, RZ, RZ, R20 ;  /* 0x000000ffff2b7224 */ /* 0x000fce00078e0014 */
.L_x_245:
[----:B------:R-:W-:Y:S05]  /*3660*/  BSYNC.RECONVERGENT B4 ;  /* 0x0000000000047941 */ /* 0x000fea0003800200 */
.L_x_244:
        /* <DEDUP_REMOVED lines=13> */
[----:B------:R-:W-:Y:S02]  /*3740*/  MOV R63, R54 ;  /* 0x00000036003f7202 */ /* 0x000fe40000000f00 */
[----:B------:R-:W-:-:S07]  /*3750*/  MOV R56, 0x3770 ;  /* 0x0000377000387802 */ /* 0x000fce0000000f00 */
[----:B------:R-:W-:Y:S05]  /*3760*/  CALL.REL.NOINC `($__internal_2_$__cuda_sm3x_div_rn_noftz_f32_slowpath) ;  /* 0x0000006000647944 */ /* 0x000fea0003c00000 */
.L_x_247:
[----:B------:R-:W-:Y:S05]  /*3770*/  BSYNC.RECONVERGENT B4 ;  /* 0x0000000000047941 */ /* 0x000fea0003800200 */
.L_x_246:
[----:B------:R-:W-:Y:S01]  /*3780*/  IMAD.MOV.U32 R43, RZ, RZ, R20 ;  /* 0x000000ffff2b7224 */ /* 0x000fe200078e0014 */
[----:B------:R-:W-:Y:S06]  /*3790*/  BRA `(.L_x_248) ;  /* 0x0000000000887947 */ /* 0x000fec0003800000 */
.L_x_243:
        /* <DEDUP_REMOVED lines=15> */
.L_x_250:
[----:B------:R-:W-:Y:S05]  /*3890*/  BSYNC.RECONVERGENT B4 ;  /* 0x0000000000047941 */ /* 0x000fea0003800200 */
.L_x_249:
        /* <DEDUP_REMOVED lines=16> */
.L_x_252:
[----:B------:R-:W-:Y:S05]  /*39a0*/  BSYNC.RECONVERGENT B4 ;  /* 0x0000000000047941 */ /* 0x000fea0003800200 */
.L_x_251:
[----:B------:R-:W-:-:S07]  /*39b0*/  IMAD.MOV.U32 R43, RZ, RZ, R20 ;  /* 0x000000ffff2b7224 */ /* 0x000fce00078e0014 */
.L_x_248:
[----:B------:R-:W-:Y:S05]  /*39c0*/  BSYNC.RECONVERGENT B3 ;  /* 0x0000000000037941 */ /* 0x000fea0003800200 */
.L_x_242:
[----:B------:R-:W-:Y:S01]  /*39d0*/  LEA R20, R32, R31, 0x3 ;  /* 0x0000001f20147211 */ /* 0x000fe200078e18ff */
[----:B------:R-:W-:Y:S01]  /*39e0*/  FADD R33, R33, R42 ;  /* 0x0000002a21217221 */ /* 0x000fe20000000000 */
[----:B------:R-:W-:Y:S01]  /*39f0*/  FADD R34, R34, R43 ;  /* 0x0000002b22227221 */ /* 0x000fe20000000000 */
[----:B------:R-:W-:Y:S02]  /*3a00*/  VIADD R32, R32, 0x1 ;  /* 0x0000000120207836 */ /* 0x000fe40000000000 */
[----:B------:R3:W-:Y:S05]  /*3a10*/  STL.64 [R20], R42 ;  /* 0x0000002a14007387 */ /* 0x0007ea0000100a00 */
.L_x_241:
[----:B------:R-:W-:Y:S05]  /*3a20*/  BSYNC.RECONVERGENT B2 ;  /* 0x0000000000027941 */ /* 0x000fea0003800200 */
.L_x_240:
[----:B------:R-:W-:Y:S01]  /*3a30*/  IADD3 R35, PT, PT, R35, 0x8, RZ ;  /* 0x0000000823237810 */ /* 0x000fe20007ffe0ff */
[----:B------:R-:W-:Y:S06]  /*3a40*/  BRA.U UP0, `(.L_x_253) ;  /* 0xffffffe1002c7547 */ /* 0x000fec000b83ffff */
[C---:B------:R-:W-:Y:S01]  /*3a50*/  FMUL R13, R53.reuse, -0.63661974668502807617 ;  /* 0xbf22f983350d7820 */ /* 0x040fe20000400000 */
[C---:B------:R-:W-:Y:S01]  /*3a60*/  FADD R12, -R53.reuse, -RZ ;  /* 0x800000ff350c7221 */ /* 0x040fe20000000100 */
[C---:B------:R-:W-:Y:S01]  /*3a70*/  FSETP.GE.AND P0, PT, |R53|.reuse, 105615, PT ;  /* 0x47ce47803500780b */ /* 0x040fe20003f06200 */
[----:B------:R-:W-:Y:S01]  /*3a80*/  BSSY.RECONVERGENT B0, `(.L_x_254) ;  /* 0x000004a000007945 */ /* 0x000fe20003800200 */
[----:B------:R4:W5:Y:S02]  /*3a90*/  F2I.NTZ R30, R13 ;  /* 0x0000000d001e7305 */ /* 0x0009640000203100 */
[----:B------:R-:W-:Y:S02]  /*3aa0*/  SHF.R.U32.HI R27, RZ, 0x17, R12 ;  /* 0x00000017ff1b7819 */ /* 0x000fe4000001160c */
[----:B------:R-:W-:Y:S02]  /*3ab0*/  FSETP.EQ.OR P1, PT, |R53|, +INF , !P0 ;  /* 0x7f8000003500780b */ /* 0x000fe40004722600 */
[----:B------:R-:W-:-:S02]  /*3ac0*/  LOP3.LUT R14, R27, 0xe0, RZ, 0xc0, !PT ;  /* 0x000000e01b0e7812 */ /* 0x000fc400078ec0ff */
[----:B------:R-:W-:Y:S01]  /*3ad0*/  SHF.L.U32 R26, R12, 0x8, RZ ;  /* 0x000000080c1a7819 */ /* 0x000fe200000006ff */
[----:B----4-:R-:W-:Y:S01]  /*3ae0*/  FADD R13, -R46, -RZ ;  /* 0x800000ff2e0d7221 */ /* 0x010fe20000000100 */
[----:B------:R-:W-:Y:S01]  /*3af0*/  LOP3.LUT R27, R27, 0x1f, RZ, 0xc0, !PT ;  /* 0x0000001f1b1b7812 */ /* 0x000fe200078ec0ff */
[----:B------:R-:W-:Y:S01]  /*3b00*/  VIADD R14, R14, 0xffffff80 ;  /* 0xffffff800e0e7836 */ /* 0x000fe20000000000 */
[----:B------:R-:W-:Y:S02]  /*3b10*/  LOP3.LUT R26, R26, 0x80000000, RZ, 0xfc, !PT ;  /* 0x800000001a1a7812 */ /* 0x000fe400078efcff */
[----:B------:R-:W-:Y:S02]  /*3b20*/  SHF.R.U32.HI R35, RZ, 0x17, R13 ;  /* 0x00000017ff237819 */ /* 0x000fe4000001160d */
[----:B-----5:R-:W-:Y:S02]  /*3b30*/  I2FP.F32.S32 R0, R30 ;  /* 0x0000001e00007245 */ /* 0x020fe40000201400 */
[----:B------:R-:W-:-:S02]  /*3b40*/  SHF.R.U32.HI R28, RZ, 0x5, R14 ;  /* 0x00000005ff1c7819 */ /* 0x000fc4000001160e */
[----:B------:R-:W-:Y:S01]  /*3b50*/  SEL R30, R30, RZ, !P0 ;  /* 0x000000ff1e1e7207 */ /* 0x000fe20004000000 */
[----:B------:R-:W-:Y:S01]  /*3b60*/  FFMA R15, R0, -1.5707962512969970703, -R53 ;  /* 0xbfc90fda000f7823 */ /* 0x000fe20000000835 */
[----:B------:R-:W-:Y:S01]  /*3b70*/  LOP3.LUT R25, R35, 0x1f, RZ, 0xc0, !PT ;  /* 0x0000001f23197812 */ /* 0x000fe200078ec0ff */
[----:B------:R-:W-:Y:S01]  /*3b80*/  IMAD R23, R28, -0x4, R1 ;  /* 0xfffffffc1c177824 */ /* 0x000fe200078e0201 */
[----:B------:R-:W-:Y:S01]  /*3b90*/  IADD3 R24, PT, PT, -R27, 0x20, RZ ;  /* 0x000000201b187810 */ /* 0x000fe20007ffe1ff */
[C---:B------:R-:W-:Y:S01]  /*3ba0*/  FFMA R15, R0.reuse, -7.5497894158615963534e-08, R15 ;  /* 0xb3a22168000f7823 */ /* 0x040fe2000000000f */
[----:B------:R-:W-:Y:S01]  /*3bb0*/  MOV R29, R30 ;  /* 0x0000001e001d7202 */ /* 0x000fe20000000f00 */
[----:B------:R-:W-:Y:S02]  /*3bc0*/  IMAD.MOV R28, RZ, RZ, -R28 ;  /* 0x000000ffff1c7224 */ /* 0x000fe400078e0a1c */
[----:B0123--:R-:W-:Y:S01]  /*3bd0*/  FFMA R42, R0, -5.3903029534742383927e-15, R15 ;  /* 0xa7c234c5002a7823 */ /* 0x00ffe2000000000f */
[----:B------:R-:W-:Y:S01]  /*3be0*/  @P0 FMUL R42, RZ, -R53 ;  /* 0x80000035ff2a0220 */ /* 0x000fe20000400000 */
[----:B------:R-:W-:-:S04]  /*3bf0*/  IMAD.MOV.U32 R0, RZ, RZ, 0x3f000000 ;  /* 0x3f000000ff007424 */ /* 0x000fc800078e00ff */
[-C--:B------:R-:W-:Y:S01]  /*3c00*/  FFMA R52, R52, R0.reuse, 0.0099999997764825820923 ;  /* 0x3c23d70a34347423 */ /* 0x080fe20000000000 */
[----:B------:R-:W-:Y:S01]  /*3c10*/  FFMA R48, R48, R0, 0.0099999997764825820923 ;  /* 0x3c23d70a30307423 */ /* 0x000fe20000000000 */
[----:B------:R-:W-:Y:S01]  /*3c20*/  MOV R22, R42 ;  /* 0x0000002a00167202 */ /* 0x000fe20000000f00 */
[----:B------:R-:W-:Y:S06]  /*3c30*/  @P1 BRA `(.L_x_255) ;  /* 0x0000000000b81947 */ /* 0x000fec0003800000 */
[----:B------:R-:W-:Y:S01]  /*3c40*/  IMAD.MOV.U32 R29, RZ, RZ, RZ ;  /* 0x000000ffff1d7224 */ /* 0x000fe200078e00ff */
[----:B------:R-:W-:Y:S01]  /*3c50*/  MOV R20, R1 ;  /* 0x0000000100147202 */ /* 0x000fe20000000f00 */
[----:B------:R-:W0:Y:S01]  /*3c60*/  LDCU.64 UR8, c[0x4][URZ] ;  /* 0x01000000ff0877ac */ /* 0x000e220008000a00 */
[----:B------:R-:W-:Y:S01]  /*3c70*/  UMOV UR5, URZ ;  /* 0x000000ff00057c82 */ /* 0x000fe20008000000 */
[----:B------:R-:W-:-:S05]  /*3c80*/  UMOV UR4, URZ ;  /* 0x000000ff00047c82 */ /* 0x000fca0008000000 */
.L_x_256:
        /* <DEDUP_REMOVED lines=13> */
[----:B------:R-:W-:Y:S01]  /*3d60*/  ISETP.NE.AND P0, PT, R27, RZ, PT ;  /* 0x000000ff1b00720c */ /* 0x000fe20003f05270 */
[----:B------:R0:W-:Y:S04]  /*3d70*/  STL [R1+0x18], R29 ;  /* 0x0000181d01007387 */ /* 0x0001e80000100800 */
[----:B------:R-:W2:Y:S04]  /*3d80*/  LDL R15, [R23+0x14] ;  /* 0x00001400170f7983 */ /* 0x000ea80000100800 */
[----:B------:R-:W3:Y:S04]  /*3d90*/  LDL R20, [R23+0x18] ;  /* 0x0000180017147983 */ /* 0x000ee80000100800 */
[----:B------:R-:W4:Y:S01]  /*3da0*/  @P0 LDL R21, [R23+0x10] ;  /* 0x0000100017150983 */ /* 0x000f220000100800 */
        /* <DEDUP_REMOVED lines=13> */
[----:B------:R-:W1:Y:S01]  /*3e80*/  I2F.F64.S64 R14, R14 ;  /* 0x0000000e000e7312 */ /* 0x000e620000301c00 */
[----:B------:R-:W-:Y:S01]  /*3e90*/  ISETP.GE.AND P0, PT, R12, RZ, PT ;  /* 0x000000ff0c00720c */ /* 0x000fe20003f06270 */
[----:B-1----:R-:W-:Y:S01]  /*3ea0*/  DMUL R16, R14, UR4 ;  /* 0x000000040e107c28 */ /* 0x002fe20008000000 */
[----:B0-----:R-:W-:Y:S02]  /*3eb0*/  LOP3.LUT R29, R21, R12, RZ, 0x3c, !PT ;  /* 0x0000000c151d7212 */ /* 0x001fe400078e3cff */
[----:B------:R-:W-:-:S07]  /*3ec0*/  SHF.R.U32.HI R20, RZ, 0x1e, R20 ;  /* 0x0000001eff147819 */ /* 0x000fce0000011614 */
[----:B------:R-:W0:Y:S01]  /*3ed0*/  F2F.F32.F64 R16, R16 ;  /* 0x0000001000107310 */ /* 0x000e220000301000 */
[----:B------:R-:W-:Y:S02]  /*3ee0*/  ISETP.GE.AND P2, PT, R29, RZ, PT ;  /* 0x000000ff1d00720c */ /* 0x000fe40003f46270 */
[----:B------:R-:W-:-:S05]  /*3ef0*/  LEA.HI R29, R21, R20, RZ, 0x1 ;  /* 0x00000014151d7211 */ /* 0x000fca00078f08ff */
[----:B------:R-:W-:Y:S01]  /*3f00*/  @!P0 IMAD.MOV R29, RZ, RZ, -R29 ;  /* 0x000000ffff1d8224 */ /* 0x000fe200078e0a1d */
[----:B0-----:R-:W-:-:S07]  /*3f10*/  FSEL R42, -R16, R16, !P2 ;  /* 0x00000010102a7208 */ /* 0x001fce0005000100 */
.L_x_255:
[----:B------:R-:W-:Y:S05]  /*3f20*/  BSYNC.RECONVERGENT B0 ;  /* 0x0000000000007941 */ /* 0x000fea0003800200 */
.L_x_254:
        /* <DEDUP_REMOVED lines=10> */
[----:B------:R-:W-:Y:S01]  /*3fd0*/  FSEL R16, R14, -0.00019574658654164522886, P0 ;  /* 0xb94d41530e107808 */ /* 0x000fe20000000000 */
[----:B------:R-:W-:Y:S01]  /*3fe0*/  IMAD.MOV.U32 R43, RZ, RZ, R30 ;  /* 0x000000ffff2b7224 */ /* 0x000fe200078e001e */
[----:B------:R-:W-:-:S02]  /*3ff0*/  FSEL R54, R20, 0.041666727513074874878, !P0 ;  /* 0x3d2aaabb14367808 */ /* 0x000fc40004000000 */
[----:B------:R-:W-:Y:S02]  /*4000*/  FSEL R14, R42, 1, !P0 ;  /* 0x3f8000002a0e7808 */ /* 0x000fe40004000000 */
[----:B------:R-:W-:Y:S01]  /*4010*/  FSEL R29, -R17, -0.4999999701976776123, !P0 ;  /* 0xbeffffff111d7808 */ /* 0x000fe20004000100 */
[C---:B------:R-:W-:Y:S01]  /*4020*/  FFMA R16, R15.reuse, R16, R54 ;  /* 0x000000100f107223 */ /* 0x040fe20000000036 */
[----:B------:R-:W-:Y:S01]  /*4030*/  MOV R42, R22 ;  /* 0x00000016002a7202 */ /* 0x000fe20000000f00 */
[C---:B------:R-:W-:Y:S02]  /*4040*/  FFMA R53, R15.reuse, R14, RZ ;  /* 0x0000000e0f357223 */ /* 0x040fe400000000ff */
[----:B------:R-:W-:-:S04]  /*4050*/  FFMA R16, R15, R16, R29 ;  /* 0x000000100f107223 */ /* 0x000fc8000000001d */
[----:B------:R-:W-:Y:S01]  /*4060*/  FFMA R53, R53, R16, R14 ;  /* 0x0000001035357223 */ /* 0x000fe2000000000e */
[----:B------:R-:W-:-:S03]  /*4070*/  LEA R16, R28, R1, 0x2 ;  /* 0x000000011c107211 */ /* 0x000fc600078e10ff */
[----:B------:R-:W-:Y:S01]  /*4080*/  @P2 FADD R53, RZ, -R53 ;  /* 0x80000035ff352221 */ /* 0x000fe20000000000 */
[----:B------:R-:W-:Y:S06]  /*4090*/  @P1 BRA `(.L_x_258) ;  /* 0x0000000000b81947 */ /* 0x000fec0003800000 */
[----:B------:R-:W-:Y:S01]  /*40a0*/  IMAD.MOV.U32 R54, RZ, RZ, RZ ;  /* 0x000000ffff367224 */ /* 0x000fe200078e00ff */
[----:B------:R-:W-:Y:S01]  /*40b0*/  MOV R42, R1 ;  /* 0x00000001002a7202 */ /* 0x000fe20000000f00 */
[----:B------:R-:W0:Y:S01]  /*40c0*/  LDCU.64 UR8, c[0x4][URZ] ;  /* 0x01000000ff0877ac */ /* 0x000e220008000a00 */
[----:B------:R-:W-:Y:S01]  /*40d0*/  UMOV UR5, URZ ;  /* 0x000000ff00057c82 */ /* 0x000fe20008000000 */
[----:B------:R-:W-:-:S05]  /*40e0*/  UMOV UR4, URZ ;  /* 0x000000ff00047c82 */ /* 0x000fca0008000000 */
.L_x_259:
        /* <DEDUP_REMOVED lines=41> */
.L_x_258:
[----:B------:R-:W-:Y:S05]  /*4380*/  BSYNC.RECONVERGENT B0 ;  /* 0x0000000000007941 */ /* 0x000fea0003800200 */
.L_x_257:
[----:B------:R-:W-:Y:S01]  /*4390*/  FMUL R29, R42, R42 ;  /* 0x0000002a2a1d7220 */ /* 0x000fe20000400000 */
[----:B------:R-:W-:Y:S01]  /*43a0*/  LOP3.LUT R14, R43, 0x1, RZ, 0xc0, !PT ;  /* 0x000000012b0e7812 */ /* 0x000fe200078ec0ff */
[----:B------:R-:W-:Y:S01]  /*43b0*/  FFMA R49, R49, R0, 0.0099999997764825820923 ;  /* 0x3c23d70a31317423 */ /* 0x000fe20000000000 */
[----:B------:R-:W-:Y:S01]  /*43c0*/  MOV R15, 0x3d2aaabb ;  /* 0x3d2aaabb000f7802 */ /* 0x000fe20000000f00 */
[----:B------:R-:W-:Y:S01]  /*43d0*/  FFMA R28, R29, R21, -0.0013887860113754868507 ;  /* 0xbab607ed1d1c7423 */ /* 0x000fe20000000015 */
[----:B------:R-:W-:Y:S01]  /*43e0*/  ISETP.NE.U32.AND P0, PT, R14, 0x1, PT ;  /* 0x000000010e00780c */ /* 0x000fe20003f05070 */
[----:B------:R-:W-:Y:S01]  /*43f0*/  IMAD.MOV.U32 R14, RZ, RZ, 0x3effffff ;  /* 0x3effffffff0e7424 */ /* 0x000fe200078e00ff */
[----:B------:R-:W-:Y:S01]  /*4400*/  LOP3.LUT P2, RZ, R43, 0x2, RZ, 0xc0, !PT ;  /* 0x000000022bff7812 */ /* 0x000fe2000784c0ff */
[----:B------:R-:W-:Y:S01]  /*4410*/  BSSY.RECONVERGENT B0, `(.L_x_260) ;  /* 0x000005a000007945 */ /* 0x000fe20003800200 */
[----:B------:R-:W-:Y:S02]  /*4420*/  FSEL R54, R28, -0.00019574658654164522886, !P0 ;  /* 0xb94d41531c367808 */ /* 0x000fe40004000000 */
[----:B------:R-:W-:-:S02]  /*4430*/  FSEL R56, R15, 0.0083327032625675201416, !P0 ;  /* 0x3c0885e40f387808 */ /* 0x000fc40004000000 */
[----:B------:R-:W-:Y:S01]  /*4440*/  FSEL R28, R42, 1, P0 ;  /* 0x3f8000002a1c7808 */ /* 0x000fe20000000000 */
[----:B------:R-:W-:Y:S01]  /*4450*/  FADD R42, -R50, R3 ;  /* 0x00000003322a7221 */ /* 0x000fe20000000100 */
[----:B------:R-:W-:Y:S01]  /*4460*/  FSEL R55, -R14, -0.16666662693023681641, !P0 ;  /* 0xbe2aaaa80e377808 */ /* 0x000fe20004000100 */
[C---:B------:R-:W-:Y:S01]  /*4470*/  FFMA R54, R29.reuse, R54, R56 ;  /* 0x000000361d367223 */ /* 0x040fe20000000038 */
[----:B------:R-:W-:Y:S01]  /*4480*/  FSETP.GE.AND P3, PT, |R46|, 105615, PT ;  /* 0x47ce47802e00780b */ /* 0x000fe20003f66200 */
[----:B------:R-:W-:Y:S01]  /*4490*/  FFMA R43, R29, R28, RZ ;  /* 0x0000001c1d2b7223 */ /* 0x000fe200000000ff */
[----:B------:R-:W-:Y:S01]  /*44a0*/  LOP3.LUT R35, R35, 0xe0, RZ, 0xc0, !PT ;  /* 0x000000e023237812 */ /* 0x000fe200078ec0ff */
[----:B------:R-:W-:Y:S01]  /*44b0*/  FFMA R54, R29, R54, R55 ;  /* 0x000000361d367223 */ /* 0x000fe20000000037 */
[----:B------:R-:W-:-:S03]  /*44c0*/  FADD R29, -R51, R2 ;  /* 0x00000002331d7221 */ /* 0x000fc60000000100 */
[----:B------:R-:W-:Y:S01]  /*44d0*/  FFMA R28, R43, R54, R28 ;  /* 0x000000362b1c7223 */ /* 0x000fe2000000001c */
[C---:B------:R-:W-:Y:S01]  /*44e0*/  FMUL R43, R46.reuse, -0.63661974668502807617 ;  /* 0xbf22f9832e2b7820 */ /* 0x040fe20000400000 */
[----:B------:R-:W-:Y:S02]  /*44f0*/  VIADD R35, R35, 0xffffff80 ;  /* 0xffffff8023237836 */ /* 0x000fe40000000000 */
[----:B------:R-:W-:Y:S01]  /*4500*/  @P2 FADD R28, RZ, -R28 ;  /* 0x8000001cff1c2221 */ /* 0x000fe20000000000 */
[----:B------:R-:W-:-:S03]  /*4510*/  FSETP.EQ.OR P2, PT, |R46|, +INF , !P3 ;  /* 0x7f8000002e00780b */ /* 0x000fc60005f42600 */
[C---:B------:R-:W-:Y:S01]  /*4520*/  FMUL R54, R28.reuse, R29 ;  /* 0x0000001d1c367220 */ /* 0x040fe20000400000 */
[----:B------:R-:W-:-:S03]  /*4530*/  FMUL R28, R28, R42 ;  /* 0x0000002a1c1c7220 */ /* 0x000fc60000400000 */
[C---:B------:R-:W-:Y:S01]  /*4540*/  FFMA R54, R53.reuse, R42, R54 ;  /* 0x0000002a35367223 */ /* 0x040fe20000000036 */
[----:B------:R-:W-:Y:S01]  /*4550*/  FFMA R29, R53, R29, -R28 ;  /* 0x0000001d351d7223 */ /* 0x000fe2000000081c */
[----:B------:R0:W1:Y:S03]  /*4560*/  F2I.NTZ R42, R43 ;  /* 0x0000002b002a7305 */ /* 0x0000660000203100 */
[----:B------:R-:W-:Y:S01]  /*4570*/  FSETP.GEU.AND P0, PT, |R54|, R49, PT ;  /* 0x000000313600720b */ /* 0x000fe20003f0e200 */
[----:B------:R-:W-:-:S03]  /*4580*/  FMUL R54, RZ, -R46 ;  /* 0x8000002eff367220 */ /* 0x000fc60000400000 */
[----:B------:R-:W-:Y:S02]  /*4590*/  FSETP.GEU.OR P0, PT, |R29|, R52, P0 ;  /* 0x000000341d00720b */ /* 0x000fe4000070e600 */
[----:B0-----:R-:W-:-:S04]  /*45a0*/  SHF.L.U32 R43, R13, 0x8, RZ ;  /* 0x000000080d2b7819 */ /* 0x001fc800000006ff */
[----:B------:R-:W-:Y:S02]  /*45b0*/  LOP3.LUT R43, R43, 0x80000000, RZ, 0xfc, !PT ;  /* 0x800000002b2b7812 */ /* 0x000fe400078efcff */
[----:B-1----:R-:W-:-:S05]  /*45c0*/  I2FP.F32.S32 R29, R42 ;  /* 0x0000002a001d7245 */ /* 0x002fca0000201400 */
[C---:B------:R-:W-:Y:S01]  /*45d0*/  FFMA R28, R29.reuse, -1.5707962512969970703, -R46 ;  /* 0xbfc90fda1d1c7823 */ /* 0x040fe2000000082e */
[----:B------:R-:W-:Y:S01]  /*45e0*/  SHF.R.U32.HI R46, RZ, 0x5, R35 ;  /* 0x00000005ff2e7819 */ /* 0x000fe20000011623 */
[----:B------:R-:W-:Y:S01]  /*45f0*/  @!P0 FADD R33, R2, R33 ;  /* 0x0000002102218221 */ /* 0x000fe20000000000 */
[----:B------:R-:W-:Y:S01]  /*4600*/  @!P0 LEA R53, R32, R31, 0x3 ;  /* 0x0000001f20358211 */ /* 0x000fe200078e18ff */
[----:B------:R-:W-:Y:S01]  /*4610*/  FFMA R28, R29, -7.5497894158615963534e-08, R28 ;  /* 0xb3a221681d1c7823 */ /* 0x000fe2000000001c */
[----:B------:R-:W-:Y:S01]  /*4620*/  SEL R35, R42, RZ, !P3 ;  /* 0x000000ff2a237207 */ /* 0x000fe20005800000 */
[----:B------:R-:W-:Y:S02]  /*4630*/  IMAD.MOV R46, RZ, RZ, -R46 ;  /* 0x000000ffff2e7224 */ /* 0x000fe400078e0a2e */
[----:B------:R-:W-:Y:S01]  /*4640*/  @!P0 FADD R34, R3, R34 ;  /* 0x0000002203228221 */ /* 0x000fe20000000000 */
[----:B------:R-:W-:Y:S01]  /*4650*/  @!P3 FFMA R54, R29, -5.3903029534742383927e-15, R28 ;  /* 0xa7c234c51d36b823 */ /* 0x000fe2000000001c */
[----:B------:R0:W-:Y:S01]  /*4660*/  @!P0 STL.64 [R53], R2 ;  /* 0x0000000235008387 */ /* 0x0001e20000100a00 */
[----:B------:R-:W-:Y:S01]  /*4670*/  IADD3 R42, PT, PT, -R25, 0x20, RZ ;  /* 0x00000020192a7810 */ /* 0x000fe20007ffe1ff */
[----:B------:R-:W-:Y:S01]  /*4680*/  IMAD.U32 R46, R46, 0x4, R1 ;  /* 0x000000042e2e7824 */ /* 0x000fe200078e0001 */
[----:B------:R-:W-:-:S02]  /*4690*/  MOV R56, R35 ;  /* 0x0000002300387202 */ /* 0x000fc40000000f00 */
[----:B------:R-:W-:Y:S01]  /*46a0*/  @!P0 IADD3 R32, PT, PT, R32, 0x1, RZ ;  /* 0x0000000120208810 */ /* 0x000fe20007ffe0ff */
[----:B0-----:R-:W-:Y:S01]  /*46b0*/  IMAD.MOV.U32 R53, RZ, RZ, R54 ;  /* 0x000000ffff357224 */ /* 0x001fe200078e0036 */
[----:B------:R-:W-:Y:S06]  /*46c0*/  @P2 BRA `(.L_x_261) ;  /* 0x0000000000b82947 */ /* 0x000fec0003800000 */
[----:B------:R-:W-:Y:S02]  /*46d0*/  HFMA2 R57, -RZ, RZ, 0, 0 ;  /* 0x00000000ff397431 */ /* 0x000fe400000001ff */
[----:B------:R-:W-:Y:S01]  /*46e0*/  IMAD.MOV.U32 R54, RZ, RZ, R1 ;  /* 0x000000ffff367224 */ /* 0x000fe200078e0001 */
[----:B------:R-:W0:Y:S01]  /*46f0*/  LDCU.64 UR8, c[0x4][URZ] ;  /* 0x01000000ff0877ac */ /* 0x000e220008000a00 */
[----:B------:R-:W-:Y:S01]  /*4700*/  UMOV UR5, URZ ;  /* 0x000000ff00057c82 */ /* 0x000fe20008000000 */
[----:B------:R-:W-:-:S05]  /*4710*/  UMOV UR4, URZ ;  /* 0x000000ff00047c82 */ /* 0x000fca0008000000 */
.L_x_262:
        /* <DEDUP_REMOVED lines=21> */
[-C--:B---3--:R-:W-:Y:S02]  /*4870*/  @P0 SHF.R.U32.HI R29, RZ, R42.reuse, R3 ;  /* 0x0000002aff1d0219 */ /* 0x088fe40000011603 */
[----:B------:R-:W-:Y:S02]  /*4880*/  @P0 SHF.L.U32 R28, R3, R25, RZ ;  /* 0x00000019031c0219 */ /* 0x000fe400000006ff */
[----:B----4-:R-:W-:Y:S01]  /*4890*/  @P0 SHF.R.U32.HI R55, RZ, R42, R55 ;  /* 0x0000002aff370219 */ /* 0x010fe20000011637 */
[----:B------:R-:W-:-:S03]  /*48a0*/  @P0 IMAD.IADD R54, R2, 0x1, R29 ;  /* 0x0000000102360824 */ /* 0x000fc600078e021d */
[----:B------:R-:W-:Y:S02]  /*48b0*/  @P0 IADD3 R3, PT, PT, R28, R55, RZ ;  /* 0x000000371c030210 */ /* 0x000fe40007ffe0ff */
[----:B------:R-:W-:Y:S02]  /*48c0*/  ISETP.GE.AND P0, PT, R13, RZ, PT ;  /* 0x000000ff0d00720c */ /* 0x000fe40003f06270 */
[C-C-:B------:R-:W-:Y:S01]  /*48d0*/  SHF.L.W.U32.HI R56, R3.reuse, 0x2, R54.reuse ;  /* 0x0000000203387819 */ /* 0x140fe20000010e36 */
[----:B------:R-:W-:Y:S01]  /*48e0*/  IMAD.SHL.U32 R3, R3, 0x4, RZ ;  /* 0x0000000403037824 */ /* 0x000fe200078e00ff */
[----:B------:R-:W-:Y:S02]  /*48f0*/  SHF.R.U32.HI R55, RZ, 0x1e, R54 ;  /* 0x0000001eff377819 */ /* 0x000fe40000011636 */
[----:B------:R-:W-:Y:S02]  /*4900*/  SHF.R.S32.HI R28, RZ, 0x1f, R56 ;  /* 0x0000001fff1c7819 */ /* 0x000fe40000011438 */
[----:B0-----:R-:W-:-:S02]  /*4910*/  LOP3.LUT R57, R56, R13, RZ, 0x3c, !PT ;  /* 0x0000000d38397212 */ /* 0x001fc400078e3cff */
[C---:B------:R-:W-:Y:S02]  /*4920*/  LOP3.LUT R2, R28.reuse, R3, RZ, 0x3c, !PT ;  /* 0x000000031c027212 */ /* 0x040fe400078e3cff */
[----:B------:R-:W-:Y:S02]  /*4930*/  LOP3.LUT R3, R28, R56, RZ, 0x3c, !PT ;  /* 0x000000381c037212 */ /* 0x000fe400078e3cff */
[----:B------:R-:W-:Y:S02]  /*4940*/  ISETP.GE.AND P3, PT, R57, RZ, PT ;  /* 0x000000ff3900720c */ /* 0x000fe40003f66270 */
[----:B------:R-:W-:Y:S02]  /*4950*/  LEA.HI R56, R56, R55, RZ, 0x1 ;  /* 0x0000003738387211 */ /* 0x000fe400078f08ff */
[----:B------:R-:W0:Y:S02]  /*4960*/  I2F.F64.S64 R2, R2 ;  /* 0x0000000200027312 */ /* 0x000e240000301c00 */
[----:B------:R-:W-:Y:S01]  /*4970*/  @!P0 IADD3 R56, PT, PT, -R56, RZ, RZ ;  /* 0x000000ff38388210 */ /* 0x000fe20007ffe1ff */
[----:B0-----:R-:W-:-:S10]  /*4980*/  DMUL R28, R2, UR4 ;  /* 0x00000004021c7c28 */ /* 0x001fd40008000000 */
[----:B------:R-:W0:Y:S02]  /*4990*/  F2F.F32.F64 R28, R28 ;  /* 0x0000001c001c7310 */ /* 0x000e240000301000 */
[----:B0-----:R-:W-:-:S07]  /*49a0*/  FSEL R54, -R28, R28, !P3 ;  /* 0x0000001c1c367208 */ /* 0x001fce0005800100 */
.L_x_261:
[----:B------:R-:W-:Y:S05]  /*49b0*/  BSYNC.RECONVERGENT B0 ;  /* 0x0000000000007941 */ /* 0x000fea0003800200 */
.L_x_260:
[----:B------:R-:W-:Y:S01]  /*49c0*/  FMUL R3, R54, R54 ;  /* 0x0000003636037220 */ /* 0x000fe20000400000 */
[C---:B------:R-:W-:Y:S01]  /*49d0*/  LOP3.LUT R28, R56.reuse, 0x1, RZ, 0xc0, !PT ;  /* 0x00000001381c7812 */ /* 0x040fe200078ec0ff */
[----:B------:R-:W-:Y:S01]  /*49e0*/  VIADD R29, R56, 0x1 ;  /* 0x00000001381d7836 */ /* 0x000fe20000000000 */
[----:B------:R-:W-:Y:S01]  /*49f0*/  BSSY.RECONVERGENT B0, `(.L_x_263) ;  /* 0x000003e000007945 */ /* 0x000fe20003800200 */
[----:B------:R-:W-:Y:S01]  /*4a00*/  FFMA R2, R3, R21, -0.0013887860113754868507 ;  /* 0xbab607ed03027423 */ /* 0x000fe20000000015 */
        /* <DEDUP_REMOVED lines=15> */
[----:B------:R-:W-:Y:S01]  /*4b00*/  IMAD.MOV.U32 R54, RZ, RZ, R1 ;  /* 0x000000ffff367224 */ /* 0x000fe200078e0001 */
[----:B------:R-:W0:Y:S01]  /*4b10*/  LDCU.64 UR8, c[0x4][URZ] ;  /* 0x01000000ff0877ac */ /* 0x000e220008000a00 */
[----:B------:R-:W-:Y:S01]  /*4b20*/  UMOV UR5, URZ ;  /* 0x000000ff00057c82 */ /* 0x000fe20008000000 */
[----:B------:R-:W-:-:S05]  /*4b30*/  UMOV UR4, URZ ;  /* 0x000000ff00047c82 */ /* 0x000fca0008000000 */
.L_x_265:
        /* <DEDUP_REMOVED lines=31> */
[----:B0-----:R-:W-:Y:S02]  /*4d30*/  LOP3.LUT R58, R56, R13, RZ, 0x3c, !PT ;  /* 0x0000000d383a7212 */ /* 0x001fe400078e3cff */
        /* <DEDUP_REMOVED lines=9> */
.L_x_264:
[----:B------:R-:W-:Y:S05]  /*4dd0*/  BSYNC.RECONVERGENT B0 ;  /* 0x0000000000007941 */ /* 0x000fea0003800200 */
.L_x_263:
[----:B------:R-:W-:Y:S01]  /*4de0*/  FMUL R3, R54, R54 ;  /* 0x0000003636037220 */ /* 0x000fe20000400000 */
[C---:B------:R-:W-:Y:S01]  /*4df0*/  LOP3.LUT R28, R56.reuse, 0x1, RZ, 0xc0, !PT ;  /* 0x00000001381c7812 */ /* 0x040fe200078ec0ff */
[----:B------:R-:W-:Y:S01]  /*4e00*/  FFMA R0, R47, R0, 0.0099999997764825820923 ;  /* 0x3c23d70a2f007423 */ /* 0x000fe20000000000 */
[----:B------:R-:W-:Y:S01]  /*4e10*/  LOP3.LUT P3, RZ, R56, 0x2, RZ, 0xc0, !PT ;  /* 0x0000000238ff7812 */ /* 0x000fe2000786c0ff */
[----:B------:R-:W-:Y:S01]  /*4e20*/  FFMA R2, R3, R21, -0.0013887860113754868507 ;  /* 0xbab607ed03027423 */ /* 0x000fe20000000015 */
[----:B------:R-:W-:Y:S01]  /*4e30*/  ISETP.NE.U32.AND P0, PT, R28, 0x1, PT ;  /* 0x000000011c00780c */ /* 0x000fe20003f05070 */
[----:B------:R-:W-:Y:S03]  /*4e40*/  BSSY.RECONVERGENT B0, `(.L_x_266) ;  /* 0x0000048000007945 */ /* 0x000fe60003800200 */
[----:B------:R-:W-:Y:S02]  /*4e50*/  FSEL R28, R2, -0.00019574658654164522886, !P0 ;  /* 0xb94d4153021c7808 */ /* 0x000fe40004000000 */
[----:B------:R-:W-:-:S02]  /*4e60*/  FSEL R58, R15, 0.0083327032625675201416, !P0 ;  /* 0x3c0885e40f3a7808 */ /* 0x000fc40004000000 */
[----:B------:R-:W-:Y:S02]  /*4e70*/  FSEL R2, R54, 1, P0 ;  /* 0x3f80000036027808 */ /* 0x000fe40000000000 */
[----:B------:R-:W-:Y:S01]  /*4e80*/  FSEL R55, -R14, -0.16666662693023681641, !P0 ;  /* 0xbe2aaaa80e377808 */ /* 0x000fe20004000100 */
        /* <DEDUP_REMOVED lines=12> */
[----:B------:R-:W-:Y:S02]  /*4f50*/  FSETP.GEU.AND P0, PT, |R29|, R0, PT ;  /* 0x000000001d00720b */ /* 0x000fe40003f0e200 */
[----:B------:R-:W-:Y:S02]  /*4f60*/  MOV R29, R30 ;  /* 0x0000001e001d7202 */ /* 0x000fe40000000f00 */
[----:B------:R-:W-:-:S13]  /*4f70*/  FSETP.GEU.OR P0, PT, |R3|, R48, P0 ;  /* 0x000000300300720b */ /* 0x000fda000070e600 */
[----:B------:R-:W-:Y:S02]  /*4f80*/  @!P0 IMAD R2, R32, 0x8, R31 ;  /* 0x0000000820028824 */ /* 0x000fe400078e021f */
[----:B------:R-:W-:Y:S01]  /*4f90*/  @!P0 FADD R33, R8, R33 ;  /* 0x0000002108218221 */ /* 0x000fe20000000000 */
[----:B------:R-:W-:Y:S01]  /*4fa0*/  @!P0 FADD R34, R9, R34 ;  /* 0x0000002209228221 */ /* 0x000fe20000000000 */
[----:B------:R-:W-:Y:S01]  /*4fb0*/  @!P0 IADD3 R32, PT, PT, R32, 0x1, RZ ;  /* 0x0000000120208810 */ /* 0x000fe20007ffe0ff */
[----:B------:R0:W-:Y:S01]  /*4fc0*/  @!P0 STL.64 [R2], R8 ;  /* 0x0000000802008387 */ /* 0x0001e20000100a00 */
[----:B------:R-:W-:Y:S05]  /*4fd0*/  @P1 BRA `(.L_x_267) ;  /* 0x0000000000b81947 */ /* 0x000fea0003800000 */
[----:B------:R-:W-:Y:S01]  /*4fe0*/  IMAD.MOV.U32 R47, RZ, RZ, RZ ;  /* 0x000000ffff2f7224 */ /* 0x000fe200078e00ff */
[----:B------:R-:W-:Y:S01]  /*4ff0*/  MOV R28, R1 ;  /* 0x00000001001c7202 */ /* 0x000fe20000000f00 */
[----:B------:R-:W1:Y:S01]  /*5000*/  LDCU.64 UR8, c[0x4][URZ] ;  /* 0x01000000ff0877ac */ /* 0x000e620008000a00 */
[----:B------:R-:W-:Y:S01]  /*5010*/  UMOV UR5, URZ ;  /* 0x000000ff00057c82 */ /* 0x000fe20008000000 */
[----:B------:R-:W-:-:S05]  /*5020*/  UMOV UR4, URZ ;  /* 0x000000ff00047c82 */ /* 0x000fca0008000000 */
.L_x_268:
[----:B-1----:R-:W-:Y:S01]  /*5030*/  MOV R3, UR9 ;  /* 0x0000000900037c02 */ /* 0x002fe20008000f00 */
[----:B0-----:R-:W-:-:S05]  /*5040*/  IMAD.U32 R2, RZ, RZ, UR8 ;  /* 0x00000008ff027e24 */ /* 0x001fca000f8e00ff */
        /* <DEDUP_REMOVED lines=39> */
.L_x_267:
[----:B------:R-:W-:Y:S05]  /*52c0*/  BSYNC.RECONVERGENT B0 ;  /* 0x0000000000007941 */ /* 0x000fea0003800200 */
.L_x_266:
[----:B------:R-:W-:Y:S01]  /*52d0*/  FMUL R3, R28, R28 ;  /* 0x0000001c1c037220 */ /* 0x000fe20000400000 */
[C---:B0-----:R-:W-:Y:S01]  /*52e0*/  LOP3.LUT R8, R29.reuse, 0x1, RZ, 0xc0, !PT ;  /* 0x000000011d087812 */ /* 0x041fe200078ec0ff */
[----:B------:R-:W-:Y:S01]  /*52f0*/  BSSY.RECONVERGENT B0, `(.L_x_269) ;  /* 0x000003f000007945 */ /* 0x000fe20003800200 */
[----:B------:R-:W-:Y:S01]  /*5300*/  IADD3 R9, PT, PT, R29, 0x1, RZ ;  /* 0x000000011d097810 */ /* 0x000fe20007ffe0ff */
[----:B------:R-:W-:Y:S01]  /*5310*/  FFMA R2, R3, R21, -0.0013887860113754868507 ;  /* 0xbab607ed03027423 */ /* 0x000fe20000000015 */
        /* <DEDUP_REMOVED lines=14> */
[----:B------:R-:W-:Y:S01]  /*5400*/  IMAD.MOV.U32 R47, RZ, RZ, RZ ;  /* 0x000000ffff2f7224 */ /* 0x000fe200078e00ff */
[----:B------:R-:W-:Y:S01]  /*5410*/  MOV R28, R1 ;  /* 0x00000001001c7202 */ /* 0x000fe20000000f00 */
[----:B------:R-:W0:Y:S01]  /*5420*/  LDCU.64 UR8, c[0x4][URZ] ;  /* 0x01000000ff0877ac */ /* 0x000e220008000a00 */
[----:B------:R-:W-:Y:S01]  /*5430*/  UMOV UR5, URZ ;  /* 0x000000ff00057c82 */ /* 0x000fe20008000000 */
[----:B------:R-:W-:-:S05]  /*5440*/  UMOV UR4, URZ ;  /* 0x000000ff00047c82 */ /* 0x000fca0008000000 */
.L_x_271:
        /* <DEDUP_REMOVED lines=41> */
.L_x_270:
[----:B------:R-:W-:Y:S05]  /*56e0*/  BSYNC.RECONVERGENT B0 ;  /* 0x0000000000007941 */ /* 0x000fea0003800200 */
.L_x_269:
[----:B------:R-:W-:Y:S01]  /*56f0*/  FMUL R3, R28, R28 ;  /* 0x0000001c1c037220 */ /* 0x000fe20000400000 */
[C---:B------:R-:W-:Y:S01]  /*5700*/  LOP3.LUT R8, R29.reuse, 0x1, RZ, 0xc0, !PT ;  /* 0x000000011d087812 */ /* 0x040fe200078ec0ff */
[----:B------:R-:W-:Y:S01]  /*5710*/  BSSY.RECONVERGENT B0, `(.L_x_272) ;  /* 0x000004b000007945 */ /* 0x000fe20003800200 */
[----:B------:R-:W-:Y:S01]  /*5720*/  LOP3.LUT P3, RZ, R29, 0x2, RZ, 0xc0, !PT ;  /* 0x000000021dff7812 */ /* 0x000fe2000786c0ff */
[----:B------:R-:W-:Y:S01]  /*5730*/  FFMA R2, R3, R21, -0.0013887860113754868507 ;  /* 0xbab607ed03027423 */ /* 0x000fe20000000015 */
[----:B------:R-:W-:-:S04]  /*5740*/  ISETP.NE.U32.AND P0, PT, R8, 0x1, PT ;  /* 0x000000010800780c */ /* 0x000fc80003f05070 */
[----:B------:R-:W-:Y:S02]  /*5750*/  FSEL R8, R2, -0.00019574658654164522886, !P0 ;  /* 0xb94d415302087808 */ /* 0x000fe40004000000 */
[----:B------:R-:W-:Y:S02]  /*5760*/  FSEL R56, R15, 0.0083327032625675201416, !P0 ;  /* 0x3c0885e40f387808 */ /* 0x000fe40004000000 */
[----:B------:R-:W-:Y:S01]  /*5770*/  FSEL R2, R28, 1, P0 ;  /* 0x3f8000001c027808 */ /* 0x000fe20000000000 */
[----:B------:R-:W-:Y:S01]  /*5780*/  IMAD.MOV.U32 R28, RZ, RZ, R35 ;  /* 0x000000ffff1c7224 */ /* 0x000fe200078e0023 */
        /* <DEDUP_REMOVED lines=12> */
[----:B------:R-:W-:-:S03]  /*5850*/  MOV R29, R53 ;  /* 0x00000035001d7202 */ /* 0x000fc60000000f00 */
        /* <DEDUP_REMOVED lines=9> */
[----:B------:R-:W-:Y:S01]  /*58f0*/  IMAD.MOV.U32 R28, RZ, RZ, R1 ;  /* 0x000000ffff1c7224 */ /* 0x000fe200078e0001 */
[----:B------:R-:W0:Y:S01]  /*5900*/  LDCU.64 UR8, c[0x4][URZ] ;  /* 0x01000000ff0877ac */ /* 0x000e220008000a00 */
[----:B------:R-:W-:Y:S01]  /*5910*/  UMOV UR5, URZ ;  /* 0x000000ff00057c82 */ /* 0x000fe20008000000 */
[----:B------:R-:W-:-:S05]  /*5920*/  UMOV UR4, URZ ;  /* 0x000000ff00047c82 */ /* 0x000fca0008000000 */
.L_x_274:
        /* <DEDUP_REMOVED lines=41> */
.L_x_273:
[----:B------:R-:W-:Y:S05]  /*5bc0*/  BSYNC.RECONVERGENT B0 ;  /* 0x0000000000007941 */ /* 0x000fea0003800200 */
.L_x_272:
        /* <DEDUP_REMOVED lines=13> */
[C---:B------:R-:W-:Y:S01]  /*5ca0*/  FFMA R47, R3.reuse, R2, RZ ;  /* 0x00000002032f7223 */ /* 0x040fe200000000ff */
[----:B------:R-:W-:Y:S02]  /*5cb0*/  IMAD.MOV.U32 R28, RZ, RZ, R53 ;  /* 0x000000ffff1c7224 */ /* 0x000fe400078e0035 */
        /* <DEDUP_REMOVED lines=9> */
.L_x_277:
        /* <DEDUP_REMOVED lines=41> */
.L_x_276:
[----:B------:R-:W-:Y:S05]  /*5fe0*/  BSYNC.RECONVERGENT B0 ;  /* 0x0000000000007941 */ /* 0x000fea0003800200 */
.L_x_275:
        /* <DEDUP_REMOVED lines=8> */
[----:B------:R-:W-:Y:S02]  /*6070*/  FSEL R2, R28, 1, P0 ;  /* 0x3f8000001c027808 */ /* 0x000fe40000000000 */
[----:B------:R-:W-:Y:S01]  /*6080*/  FSEL R29, -R14, -0.16666662693023681641, !P0 ;  /* 0xbe2aaaa80e1d7808 */ /* 0x000fe20004000100 */
[C---:B------:R-:W-:Y:S02]  /*6090*/  FFMA R8, R3.reuse, R8, R54 ;  /* 0x0000000803087223 */ /* 0x040fe40000000036 */
[C---:B------:R-:W-:Y:S02]  /*60a0*/  FFMA R9, R3.reuse, R2, RZ ;  /* 0x0000000203097223 */ /* 0x040fe400000000ff */
[----:B------:R-:W-:Y:S01]  /*60b0*/  FFMA R8, R3, R8, R29 ;  /* 0x0000000803087223 */ /* 0x000fe2000000001d */
[----:B------:R-:W-:Y:S01]  /*60c0*/  FADD R3, -R45, R10 ;  /* 0x0000000a2d037221 */ /* 0x000fe20000000100 */
[----:B------:R-:W-:-:S02]  /*60d0*/  IMAD.MOV.U32 R29, RZ, RZ, R22 ;  /* 0x000000ffff1d7224 */ /* 0x000fc400078e0016 */
        /* <DEDUP_REMOVED lines=17> */
[----:B0-----:R-:W-:Y:S01]  /*61f0*/  MOV R10, R1 ;  /* 0x00000001000a7202 */ /* 0x001fe20000000f00 */
[----:B------:R-:W0:Y:S01]  /*6200*/  LDCU.64 UR8, c[0x4][URZ] ;  /* 0x01000000ff0877ac */ /* 0x000e220008000a00 */
[----:B------:R-:W-:Y:S01]  /*6210*/  UMOV UR5, URZ ;  /* 0x000000ff00057c82 */ /* 0x000fe20008000000 */
[----:B------:R-:W-:-:S05]  /*6220*/  UMOV UR4, URZ ;  /* 0x000000ff00047c82 */ /* 0x000fca0008000000 */
.L_x_280:
        /* <DEDUP_REMOVED lines=41> */
.L_x_279:
[----:B------:R-:W-:Y:S05]  /*64c0*/  BSYNC.RECONVERGENT B0 ;  /* 0x0000000000007941 */ /* 0x000fea0003800200 */
.L_x_278:
[----:B------:R-:W-:Y:S01]  /*64d0*/  FMUL R3, R29, R29 ;  /* 0x0000001d1d037220 */ /* 0x000fe20000400000 */
[C---:B------:R-:W-:Y:S01]  /*64e0*/  LOP3.LUT R8, R28.reuse, 0x1, RZ, 0xc0, !PT ;  /* 0x000000011c087812 */ /* 0x040fe200078ec0ff */
[----:B------:R-:W-:Y:S01]  /*64f0*/  BSSY.RECONVERGENT B0, `(.L_x_281) ;  /* 0x000003f000007945 */ /* 0x000fe20003800200 */
[----:B------:R-:W-:Y:S01]  /*6500*/  IADD3 R9, PT, PT, R28, 0x1, RZ ;  /* 0x000000011c097810 */ /* 0x000fe20007ffe0ff */
[----:B0-----:R-:W-:Y:S01]  /*6510*/  FFMA R2, R3, R21, -0.0013887860113754868507 ;  /* 0xbab607ed03027423 */ /* 0x001fe20000000015 */
[----:B------:R-:W-:Y:S01]  /*6520*/  ISETP.NE.U32.AND P0, PT, R8, 0x1, PT ;  /* 0x000000010800780c */ /* 0x000fe20003f05070 */
[----:B------:R-:W-:Y:S01]  /*6530*/  IMAD.MOV.U32 R11, RZ, RZ, R30 ;  /* 0x000000ffff0b7224 */ /* 0x000fe200078e001e */
        /* <DEDUP_REMOVED lines=17> */
.L_x_283:
        /* <DEDUP_REMOVED lines=41> */
.L_x_282:
[----:B------:R-:W-:Y:S05]  /*68e0*/  BSYNC.RECONVERGENT B0 ;  /* 0x0000000000007941 */ /* 0x000fea0003800200 */
.L_x_281:
        /* <DEDUP_REMOVED lines=10> */
[C---:B------:R-:W-:Y:S01]  /*6990*/  FFMA R8, R3.reuse, R8, R28 ;  /* 0x0000000803087223 */ /* 0x040fe2000000001c */
[----:B------:R-:W-:Y:S02]  /*69a0*/  IMAD.MOV.U32 R28, RZ, RZ, R35 ;  /* 0x000000ffff1c7224 */ /* 0x000fe400078e0023 */
[C---:B------:R-:W-:Y:S01]  /*69b0*/  FFMA R9, R3.reuse, R2, RZ ;  /* 0x0000000203097223 */ /* 0x040fe200000000ff */
        /* <DEDUP_REMOVED lines=19> */
[----:B------:R-:W-:Y:S01]  /*6af0*/  IMAD.MOV.U32 R10, RZ, RZ, R1 ;  /* 0x000000ffff0a7224 */ /* 0x000fe200078e0001 */
[----:B------:R-:W1:Y:S01]  /*6b00*/  LDCU.64 UR8, c[0x4][URZ] ;  /* 0x01000000ff0877ac */ /* 0x000e620008000a00 */
[----:B------:R-:W-:Y:S01]  /*6b10*/  UMOV UR5, URZ ;  /* 0x000000ff00057c82 */ /* 0x000fe20008000000 */
[----:B------:R-:W-:-:S05]  /*6b20*/  UMOV UR4, URZ ;  /* 0x000000ff00047c82 */ /* 0x000fca0008000000 */
.L_x_286:
[----:B01----:R-:W-:Y:S01]  /*6b30*/  MOV R2, UR8 ;  /* 0x0000000800027c02 */ /* 0x003fe20008000f00 */
        /* <DEDUP_REMOVED lines=40> */
.L_x_285:
[----:B------:R-:W-:Y:S05]  /*6dc0*/  BSYNC.RECONVERGENT B0 ;  /* 0x0000000000007941 */ /* 0x000fea0003800200 */
.L_x_284:
        /* <DEDUP_REMOVED lines=24> */
.L_x_289:
        /* <DEDUP_REMOVED lines=41> */
.L_x_288:
[----:B------:R-:W-:Y:S05]  /*71e0*/  BSYNC.RECONVERGENT B0 ;  /* 0x0000000000007941 */ /* 0x000fea0003800200 */
.L_x_287:
        /* <DEDUP_REMOVED lines=13> */
[----:B------:R-:W-:-:S03]  /*72c0*/  FADD R3, -R45, R4 ;  /* 0x000000042d037221 */ /* 0x000fc60000000100 */
[----:B------:R-:W-:Y:S01]  /*72d0*/  FFMA R2, R9, R8, R2 ;  /* 0x0000000809027223 */ /* 0x000fe20000000002 */
[----:B------:R-:W-:Y:S01]  /*72e0*/  FADD R9, -R44, R5 ;  /* 0x000000052c097221 */ /* 0x000fe20000000100 */
[----:B------:R-:W-:Y:S02]  /*72f0*/  IMAD.MOV.U32 R8, RZ, RZ, R22 ;  /* 0x000000ffff087224 */ /* 0x000fe400078e0016 */
        /* <DEDUP_REMOVED lines=19> */
.L_x_292:
        /* <DEDUP_REMOVED lines=22> */
[----:B---3--:R-:W-:Y:S02]  /*7590*/  @P0 SHF.L.U32 R2, R8, R27, RZ ;  /* 0x0000001b08020219 */ /* 0x008fe400000006ff */
[-C--:B----4-:R-:W-:Y:S02]  /*75a0*/  @P0 SHF.R.U32.HI R9, RZ, R24.reuse, R5 ;  /* 0x00000018ff090219 */ /* 0x090fe40000011605 */
[----:B------:R-:W-:-:S03]  /*75b0*/  @P0 SHF.R.U32.HI R5, RZ, R24, R3 ;  /* 0x00000018ff050219 */ /* 0x000fc60000011603 */
[----:B------:R-:W-:Y:S01]  /*75c0*/  @P0 IMAD.IADD R3, R4, 0x1, R9 ;  /* 0x0000000104030824 */ /* 0x000fe200078e0209 */
[----:B------:R-:W-:-:S04]  /*75d0*/  @P0 IADD3 R8, PT, PT, R2, R5, RZ ;  /* 0x0000000502080210 */ /* 0x000fc80007ffe0ff */
        /* <DEDUP_REMOVED lines=14> */
.L_x_291:
[----:B------:R-:W-:Y:S05]  /*76c0*/  BSYNC.RECONVERGENT B0 ;  /* 0x0000000000007941 */ /* 0x000fea0003800200 */
.L_x_290:
        /* <DEDUP_REMOVED lines=22> */
.L_x_295:
        /* <DEDUP_REMOVED lines=31> */
[----:B------:R-:W-:-:S04]  /*7a20*/  LOP3.LUT R27, R4, R5, RZ, 0x3c, !PT ;  /* 0x00000005041b7212 */ /* 0x000fc800078e3cff */
[----:B0-----:R-:W0:Y:S02]  /*7a30*/  I2F.F64.S64 R8, R26 ;  /* 0x0000001a00087312 */ /* 0x001e240000301c00 */
[----:B0-----:R-:W-:Y:S01]  /*7a40*/  DMUL R8, R8, UR4 ;  /* 0x0000000408087c28 */ /* 0x001fe20008000000 */
[----:B------:R-:W-:Y:S02]  /*7a50*/  SHF.R.U32.HI R2, RZ, 0x1e, R2 ;  /* 0x0000001eff027819 */ /* 0x000fe40000011602 */
[----:B------:R-:W-:-:S07]  /*7a60*/  LOP3.LUT R12, R5, R12, RZ, 0x3c, !PT ;  /* 0x0000000c050c7212 */ /* 0x000fce00078e3cff */
[----:B------:R-:W0:Y:S01]  /*7a70*/  F2F.F32.F64 R8, R8 ;  /* 0x0000000800087310 */ /* 0x000e220000301000 */
[----:B------:R-:W-:Y:S02]  /*7a80*/  LEA.HI R30, R5, R2, RZ, 0x1 ;  /* 0x00000002051e7211 */ /* 0x000fe400078f08ff */
[----:B------:R-:W-:-:S03]  /*7a90*/  ISETP.GE.AND P0, PT, R12, RZ, PT ;  /* 0x000000ff0c00720c */ /* 0x000fc60003f06270 */
[----:B------:R-:W-:Y:S01]  /*7aa0*/  @!P1 IMAD.MOV R30, RZ, RZ, -R30 ;  /* 0x000000ffff1e9224 */ /* 0x000fe200078e0a1e */
[----:B0-----:R-:W-:-:S09]  /*7ab0*/  FSEL R22, -R8, R8, !P0 ;  /* 0x0000000808167208 */ /* 0x001fd20004000100 */
.L_x_294:
[----:B------:R-:W-:Y:S05]  /*7ac0*/  BSYNC.RECONVERGENT B0 ;  /* 0x0000000000007941 */ /* 0x000fea0003800200 */
.L_x_293:
[----:B------:R-:W-:Y:S01]  /*7ad0*/  LOP3.LUT R3, R30, 0x1, RZ, 0xc0, !PT ;  /* 0x000000011e037812 */ /* 0x000fe200078ec0ff */
[----:B------:R-:W-:Y:S01]  /*7ae0*/  FMUL R2, R22, R22 ;  /* 0x0000001616027220 */ /* 0x000fe20000400000 */
[----:B------:R-:W-:Y:S01]  /*7af0*/  LOP3.LUT P1, RZ, R30, 0x2, RZ, 0xc0, !PT ;  /* 0x000000021eff7812 */ /* 0x000fe2000782c0ff */
[----:B------:R-:W-:Y:S01]  /*7b00*/  FADD R51, -R51, R36 ;  /* 0x0000002433337221 */ /* 0x000fe20000000100 */
[----:B------:R-:W-:Y:S01]  /*7b10*/  ISETP.NE.U32.AND P0, PT, R3, 0x1, PT ;  /* 0x000000010300780c */ /* 0x000fe20003f05070 */
[----:B------:R-:W-:Y:S01]  /*7b20*/  FFMA R3, R2, R21, -0.0013887860113754868507 ;  /* 0xbab607ed02037423 */ /* 0x000fe20000000015 */
[----:B------:R-:W-:Y:S01]  /*7b30*/  FADD R50, -R50, R37 ;  /* 0x0000002532327221 */ /* 0x000fe20000000100 */
[----:B------:R-:W-:Y:S01]  /*7b40*/  BSSY.RECONVERGENT B0, `(.L_x_296) ;  /* 0x0000046000007945 */ /* 0x000fe20003800200 */
[----:B------:R-:W-:Y:S01]  /*7b50*/  FSEL R15, R15, 0.0083327032625675201416, !P0 ;  /* 0x3c0885e40f0f7808 */ /* 0x000fe20004000000 */
[----:B------:R-:W-:Y:S01]  /*7b60*/  IMAD.MOV.U32 R4, RZ, RZ, R35 ;  /* 0x000000ffff047224 */ /* 0x000fe200078e0023 */
[----:B------:R-:W-:-:S02]  /*7b70*/  FSEL R3, R3, -0.00019574658654164522886, !P0 ;  /* 0xb94d415303037808 */ /* 0x000fc40004000000 */
[----:B------:R-:W-:Y:S02]  /*7b80*/  FSEL R22, R22, 1, P0 ;  /* 0x3f80000016167808 */ /* 0x000fe40000000000 */
[----:B------:R-:W-:Y:S01]  /*7b90*/  FSEL R14, -R14, -0.16666662693023681641, !P0 ;  /* 0xbe2aaaa80e0e7808 */ /* 0x000fe20004000100 */
        /* <DEDUP_REMOVED lines=23> */
.L_x_298:
[----:B-1----:R-:W-:Y:S01]  /*7d10*/  MOV R8, UR8 ;  /* 0x0000000800087c02 */ /* 0x002fe20008000f00 */
[----:B------:R-:W-:-:S05]  /*7d20*/  IMAD.U32 R9, RZ, RZ, UR9 ;  /* 0x00000009ff097e24 */ /* 0x000fca000f8e00ff */
[----:B------:R-:W2:Y:S01]  /*7d30*/  LDG.E.CONSTANT R4, desc[UR6][R8.64] ;  /* 0x0000000608047981 */ /* 0x000ea2000c1e9900 */
[----:B------:R-:W-:Y:S02]  /*7d40*/  UIADD3 UR8, UP0, UPT, UR8, 0x4, URZ ;  /* 0x0000000408087890 */ /* 0x000fe4000ff1e0ff */
[----:B------:R-:W-:Y:S02]  /*7d50*/  UIADD3 UR4, UPT, UPT, UR4, 0x1, URZ ;  /* 0x0000000104047890 */ /* 0x000fe4000fffe0ff */
[----:B------:R-:W-:Y:S02]  /*7d60*/  UIADD3.X UR9, UPT, UPT, URZ, UR9, URZ, UP0, !UPT ;  /* 0x00000009ff097290 */ /* 0x000fe400087fe4ff */
[----:B------:R-:W-:Y:S01]  /*7d70*/  UISETP.NE.AND UP0, UPT, UR4, 0x6, UPT ;  /* 0x000000060400788c */ /* 0x000fe2000bf05270 */
[----:B--2---:R-:W-:-:S03]  /*7d80*/  IMAD.WIDE.U32 R4, R4, R43, RZ ;  /* 0x0000002b04047225 */ /* 0x004fc600078e00ff */
[----:B0-----:R-:W-:-:S04]  /*7d90*/  IADD3 R3, P0, PT, R4, R10, RZ ;  /* 0x0000000a04037210 */ /* 0x001fc80007f1e0ff */
        /* <DEDUP_REMOVED lines=17> */
[----:B------:R-:W-:-:S04]  /*7eb0*/  @P0 IADD3 R3, PT, PT, R8, R9, RZ ;  /* 0x0000000908030210 */ /* 0x000fc80007ffe0ff */
[C---:B------:R-:W-:Y:S01]  /*7ec0*/  SHF.L.W.U32.HI R4, R3.reuse, 0x2, R2 ;  /* 0x0000000203047819 */ /* 0x040fe20000010e02 */
[----:B------:R-:W-:-:S03]  /*7ed0*/  IMAD.SHL.U32 R3, R3, 0x4, RZ ;  /* 0x0000000403037824 */ /* 0x000fc600078e00ff */
[----:B------:R-:W-:-:S04]  /*7ee0*/  SHF.R.S32.HI R5, RZ, 0x1f, R4 ;  /* 0x0000001fff057819 */ /* 0x000fc80000011404 */
[C---:B0-----:R-:W-:Y:S02]  /*7ef0*/  LOP3.LUT R10, R5.reuse, R3, RZ, 0x3c, !PT ;  /* 0x00000003050a7212 */ /* 0x041fe400078e3cff */
[----:B------:R-:W-:Y:S02]  /*7f00*/  LOP3.LUT R11, R5, R4, RZ, 0x3c, !PT ;  /* 0x00000004050b7212 */ /* 0x000fe400078e3cff */
[C---:B------:R-:W-:Y:S02]  /*7f10*/  LOP3.LUT R5, R4.reuse, R13, RZ, 0x3c, !PT ;  /* 0x0000000d04057212 */ /* 0x040fe400078e3cff */
[----:B------:R-:W0:Y:S01]  /*7f20*/  I2F.F64.S64 R8, R10 ;  /* 0x0000000a00087312 */ /* 0x000e220000301c00 */
[----:B------:R-:W-:Y:S02]  /*7f30*/  SHF.R.U32.HI R3, RZ, 0x1e, R2 ;  /* 0x0000001eff037819 */ /* 0x000fe40000011602 */
[----:B------:R-:W-:Y:S02]  /*7f40*/  ISETP.GE.AND P0, PT, R5, RZ, PT ;  /* 0x000000ff0500720c */ /* 0x000fe40003f06270 */
[----:B------:R-:W-:-:S04]  /*7f50*/  LEA.HI R4, R4, R3, RZ, 0x1 ;  /* 0x0000000304047211 */ /* 0x000fc800078f08ff */
[----:B------:R-:W-:Y:S01]  /*7f60*/  @!P1 IADD3 R4, PT, PT, -R4, RZ, RZ ;  /* 0x000000ff04049210 */ /* 0x000fe20007ffe1ff */
[----:B0-----:R-:W-:-:S10]  /*7f70*/  DMUL R8, R8, UR4 ;  /* 0x0000000408087c28 */ /* 0x001fd40008000000 */
[----:B------:R-:W0:Y:S02]  /*7f80*/  F2F.F32.F64 R8, R8 ;  /* 0x0000000800087310 */ /* 0x000e240000301000 */
[----:B0-----:R-:W-:-:S07]  /*7f90*/  FSEL R2, -R8, R8, !P0 ;  /* 0x0000000808027208 */ /* 0x001fce0004000100 */
.L_x_297:
[----:B------:R-:W-:Y:S05]  /*7fa0*/  BSYNC.RECONVERGENT B0 ;  /* 0x0000000000007941 */ /* 0x000fea0003800200 */
.L_x_296:
[----:B0-----:R-:W-:Y:S01]  /*7fb0*/  FMUL R3, R2, R2 ;  /* 0x0000000202037220 */ /* 0x001fe20000400000 */
        /* <DEDUP_REMOVED lines=16> */
[----:B------:R-:W-:Y:S01]  /*80c0*/  MOV R10, RZ ;  /* 0x000000ff000a7202 */ /* 0x000fe20000000f00 */
[----:B------:R-:W-:Y:S01]  /*80d0*/  IMAD.MOV.U32 R8, RZ, RZ, RZ ;  /* 0x000000ffff087224 */ /* 0x000fe200078e00ff */
[----:B------:R-:W-:-:S06]  /*80e0*/  UMOV UR4, URZ ;  /* 0x000000ff00047c82 */ /* 0x000fcc0008000000 */
.L_x_301:
[----:B0-----:R-:W0:Y:S02]  /*80f0*/  LDC.64 R2, c[0x4][RZ] ;  /* 0x01000000ff027b82 */ /* 0x001e240000000a00 */
[----:B0-----:R-:W-:-:S06]  /*8100*/  IMAD.WIDE.U32 R2, R8, 0x4, R2 ;  /* 0x0000000408027825 */ /* 0x001fcc00078e0002 */
[----:B------:R-:W2:Y:S01]  /*8110*/  LDG.E.CONSTANT R2, desc[UR6][R2.64] ;  /* 0x0000000602027981 */ /* 0x000ea2000c1e9900 */
[C---:B------:R-:W-:Y:S01]  /*8120*/  LEA R11, R8.reuse, R1, 0x2 ;  /* 0x00000001080b7211 */ /* 0x040fe200078e10ff */
        /* <DEDUP_REMOVED lines=26> */
[----:B-1----:R-:W0:Y:S02]  /*82d0*/  I2F.F64.S64 R10, R14 ;  /* 0x0000000e000a7312 */ /* 0x002e240000301c00 */
        /* <DEDUP_REMOVED lines=8> */
.L_x_300:
[----:B------:R-:W-:Y:S05]  /*8360*/  BSYNC.RECONVERGENT B0 ;  /* 0x0000000000007941 */ /* 0x000fea0003800200 */
.L_x_299:
[----:B------:R-:W-:Y:S01]  /*8370*/  FMUL R2, R53, R53 ;  /* 0x0000003535027220 */ /* 0x000fe20000400000 */
[C---:B------:R-:W-:Y:S01]  /*8380*/  LOP3.LUT R3, R35.reuse, 0x1, RZ, 0xc0, !PT ;  /* 0x0000000123037812 */ /* 0x040fe200078ec0ff */
[----:B------:R-:W-:Y:S01]  /*8390*/  FADD R44, -R44, R7 ;  /* 0x000000072c2c7221 */ /* 0x000fe20000000100 */
[----:B------:R-:W-:Y:S01]  /*83a0*/  LOP3.LUT P1, RZ, R35, 0x2, RZ, 0xc0, !PT ;  /* 0x0000000223ff7812 */ /* 0x000fe2000782c0ff */
[----:B------:R-:W-:Y:S01]  /*83b0*/  FFMA R21, R2, R21, -0.0013887860113754868507 ;  /* 0xbab607ed02157423 */ /* 0x000fe20000000015 */
[----:B------:R-:W-:Y:S01]  /*83c0*/  ISETP.NE.U32.AND P0, PT, R3, 0x1, PT ;  /* 0x000000010300780c */ /* 0x000fe20003f05070 */
[----:B------:R-:W-:Y:S03]  /*83d0*/  BSSY.RECONVERGENT B2, `(.L_x_302) ;  /* 0x0000135000027945 */ /* 0x000fe60003800200 */
[----:B------:R-:W-:Y:S02]  /*83e0*/  FSEL R3, R20, 0.041666727513074874878, P0 ;  /* 0x3d2aaabb14037808 */ /* 0x000fe40000000000 */
[----:B------:R-:W-:-:S02]  /*83f0*/  FSEL R21, R21, -0.00019574658654164522886, !P0 ;  /* 0xb94d415315157808 */ /* 0x000fc40004000000 */
[----:B------:R-:W-:Y:S02]  /*8400*/  FSEL R53, R53, 1, P0 ;  /* 0x3f80000035357808 */ /* 0x000fe40000000000 */
[----:B------:R-:W-:Y:S01]  /*8410*/  FSEL R8, -R17, -0.4999999701976776123, P0 ;  /* 0xbeffffff11087808 */ /* 0x000fe20000000100 */
[C---:B------:R-:W-:Y:S02]  /*8420*/  FFMA R3, R2.reuse, R21, R3 ;  /* 0x0000001502037223 */ /* 0x040fe40000000003 */
[C---:B------:R-:W-:Y:S02]  /*8430*/  FFMA R4, R2.reuse, R53, RZ ;  /* 0x0000003502047223 */ /* 0x040fe400000000ff */
[----:B------:R-:W-:Y:S01]  /*8440*/  FFMA R3, R2, R3, R8 ;  /* 0x0000000302037223 */ /* 0x000fe20000000008 */
[----:B------:R-:W-:-:S03]  /*8450*/  FADD R2, -R45, R6 ;  /* 0x000000062d027221 */ /* 0x000fc60000000100 */
[----:B------:R-:W-:-:S04]  /*8460*/  FFMA R3, R4, R3, R53 ;  /* 0x0000000304037223 */ /* 0x000fc80000000035 */
[----:B------:R-:W-:-:S04]  /*8470*/  @P1 FADD R3, RZ, -R3 ;  /* 0x80000003ff031221 */ /* 0x000fc80000000000 */
[C---:B------:R-:W-:Y:S01]  /*8480*/  FMUL R4, R3.reuse, R2 ;  /* 0x0000000203047220 */ /* 0x040fe20000400000 */
[----:B------:R-:W-:-:S03]  /*8490*/  FMUL R3, R3, R44 ;  /* 0x0000002c03037220 */ /* 0x000fc60000400000 */
[C---:B------:R-:W-:Y:S01]  /*84a0*/  FFMA R5, R9.reuse, R44, R4 ;  /* 0x0000002c09057223 */ /* 0x040fe20000000004 */
[----:B------:R-:W-:Y:S01]  /*84b0*/  FFMA R3, R9, R2, -R3 ;  /* 0x0000000209037223 */ /* 0x000fe20000000803 */
[----:B------:R-:W-:-:S03]  /*84c0*/  MOV R4, RZ ;  /* 0x000000ff00047202 */ /* 0x000fc60000000f00 */
[----:B------:R-:W-:-:S04]  /*84d0*/  FSETP.GEU.AND P0, PT, |R5|, R0, PT ;  /* 0x000000000500720b */ /* 0x000fc80003f0e200 */
[----:B------:R-:W-:-:S13]  /*84e0*/  FSETP.GEU.OR P0, PT, |R3|, R48, P0 ;  /* 0x000000300300720b */ /* 0x000fda000070e600 */
[C---:B------:R-:W-:Y:S01]  /*84f0*/  @!P0 LEA R0, R32.reuse, R31, 0x3 ;  /* 0x0000001f20008211 */ /* 0x040fe200078e18ff */
[----:B------:R-:W-:Y:S02]  /*8500*/  @!P0 VIADD R32, R32, 0x1 ;  /* 0x0000000120208836 */ /* 0x000fe40000000000 */
[----:B------:R-:W-:Y:S01]  /*8510*/  @!P0 FADD R33, R6, R33 ;  /* 0x0000002106218221 */ /* 0x000fe20000000000 */
[----:B------:R-:W-:Y:S01]  /*8520*/  @!P0 FADD R34, R7, R34 ;  /* 0x0000002207228221 */ /* 0x000fe20000000000 */
[----:B------:R0:W-:Y:S01]  /*8530*/  @!P0 STL.64 [R0], R6 ;  /* 0x0000000600008387 */ /* 0x0001e20000100a00 */
[----:B------:R-:W-:-:S13]  /*8540*/  ISETP.GE.AND P1, PT, R32, 0x2, PT ;  /* 0x000000022000780c */ /* 0x000fda0003f26270 */
[----:B0-----:R-:W-:Y:S05]  /*8550*/  @!P1 BRA `(.L_x_303) ;  /* 0x0000001000709947 */ /* 0x001fea0003800000 */
[----:B------:R-:W-:Y:S01]  /*8560*/  I2FP.F32.S32 R63, R32 ;  /* 0x00000020003f7245 */ /* 0x000fe20000201400 */
[----:B------:R-:W-:Y:S01]  /*8570*/  BSSY.RECONVERGENT B3, `(.L_x_304) ;  /* 0x000000e000037945 */ /* 0x000fe20003800200 */
[----:B------:R-:W-:Y:S02]  /*8580*/  VIADD R7, R32, 0xffffffff ;  /* 0xffffffff20077836 */ /* 0x000fe40000000000 */
        /* <DEDUP_REMOVED lines=12> */
.L_x_305:
[----:B------:R-:W-:Y:S05]  /*8650*/  BSYNC.RECONVERGENT B3 ;  /* 0x0000000000037941 */ /* 0x000fea0003800200 */
.L_x_304:
        /* <DEDUP_REMOVED lines=12> */
[----:B------:R-:W-:-:S07]  /*8720*/  MOV R6, R20 ;  /* 0x0000001400067202 */ /* 0x000fce0000000f00 */
.L_x_307:
[----:B------:R-:W-:Y:S05]  /*8730*/  BSYNC.RECONVERGENT B3 ;  /* 0x0000000000037941 */ /* 0x000fea0003800200 */
.L_x_306:
[----:B------:R-:W-:Y:S01]  /*8740*/  HFMA2 R14, -RZ, RZ, 0, 0 ;  /* 0x00000000ff0e7431 */ /* 0x000fe200000001ff */
[----:B------:R-:W-:Y:S01]  /*8750*/  BSSY.RECONVERGENT B3, `(.L_x_308) ;  /* 0x0000078000037945 */ /* 0x000fe20003800200 */
[----:B------:R-:W-:Y:S01]  /*8760*/  VIADD R8, R1, 0x28 ;  /* 0x0000002801087836 */ /* 0x000fe20000000000 */
[----:B------:R-:W-:-:S07]  /*8770*/  MOV R9, R7 ;  /* 0x0000000700097202 */ /* 0x000fce0000000f00 */
.L_x_318:
[----:B------:R-:W-:Y:S01]  /*8780*/  IMAD.IADD R0, R14, 0x1, -R32 ;  /* 0x000000010e007824 */ /* 0x000fe200078e0a20 */
[----:B------:R-:W-:Y:S04]  /*8790*/  BSSY.RECONVERGENT B4, `(.L_x_309) ;  /* 0x000006f000047945 */ /* 0x000fe80003800200 */
[----:B------:R-:W-:-:S13]  /*87a0*/  ISETP.GT.AND P0, PT, R0, -0x2, PT ;  /* 0xfffffffe0000780c */ /* 0x000fda0003f04270 */
[----:B0-----:R-:W-:Y:S05]  /*87b0*/  @P0 BRA `(.L_x_310) ;  /* 0x0000000400b00947 */ /* 0x001fea0003800000 */
[----:B------:R0:W5:Y:S01]  /*87c0*/  LDL.64 R2, [R1+0x20] ;  /* 0x0000200001027983 */ /* 0x0001620000100a00 */
[----:B------:R-:W-:Y:S02]  /*87d0*/  IADD3 R0, PT, PT, -R9, RZ, RZ ;  /* 0x000000ff09007210 */ /* 0x000fe40007ffe1ff */
[----:B------:R-:W-:-:S07]  /*87e0*/  MOV R4, R8 ;  /* 0x0000000800047202 */ /* 0x000fce0000000f00 */
.L_x_317:
[----:B-----5:R-:W-:Y:S01]  /*87f0*/  FADD R10, R3, -R6 ;  /* 0x80000006030a7221 */ /* 0x020fe20000000000 */
[----:B------:R-:W-:Y:S01]  /*8800*/  FADD R11, R2, -R5 ;  /* 0x80000005020b7221 */ /* 0x000fe20000000000 */
[----:B------:R-:W-:Y:S01]  /*8810*/  VIADD R0, R0, 0x1 ;  /* 0x0000000100007836 */ /* 0x000fe20000000000 */
[----:B------:R-:W-:Y:S03]  /*8820*/  BSSY.RECONVERGENT B5, `(.L_x_311) ;  /* 0x0000011000057945 */ /* 0x000fe60003800200 */
[-C--:B------:R-:W-:Y:S02]  /*8830*/  FSETP.GT.AND P2, PT, |R10|, |R11|.reuse, PT ;  /* 0x4000000b0a00720b */ /* 0x080fe40003f44200 */
[----:B------:R-:W-:Y:S02]  /*8840*/  ISETP.NE.AND P3, PT, R0, RZ, PT ;  /* 0x000000ff0000720c */ /* 0x000fe40003f65270 */
        /* <DEDUP_REMOVED lines=10> */
[----:B------:R-:W-:Y:S02]  /*88f0*/  MOV R63, R15 ;  /* 0x0000000f003f7202 */ /* 0x000fe40000000f00 */
[----:B------:R-:W-:-:S07]  /*8900*/  MOV R56, 0x8920 ;  /* 0x0000892000387802 */ /* 0x000fce0000000f00 */
[----:B0-----:R-:W-:Y:S05]  /*8910*/  CALL.REL.NOINC `($__internal_2_$__cuda_sm3x_div_rn_noftz_f32_slowpath) ;  /* 0x0000000c00f87944 */ /* 0x001fea0003c00000 */
[----:B------:R-:W-:-:S07]  /*8920*/  MOV R16, R20 ;  /* 0x0000001400107202 */ /* 0x000fce0000000f00 */
.L_x_312:
[----:B------:R-:W-:Y:S05]  /*8930*/  BSYNC.RECONVERGENT B5 ;  /* 0x0000000000057941 */ /* 0x000fea0003800200 */
.L_x_311:
[----:B------:R-:W2:Y:S01]  /*8940*/  LDL.64 R2, [R4] ;  /* 0x0000000004027983 */ /* 0x000ea20000100a00 */
[----:B------:R-:W-:Y:S02]  /*8950*/  IMAD.MOV.U32 R12, RZ, RZ, 0x3b33710b ;  /* 0x3b33710bff0c7424 */ /* 0x000fe400078e00ff */
[----:B------:R-:W-:Y:S01]  /*8960*/  FMUL R17, R16, R16 ;  /* 0x0000001010117220 */ /* 0x000fe20000400000 */
[C---:B------:R-:W-:Y:S01]  /*8970*/  ISETP.GE.AND P0, PT, R11.reuse, RZ, PT ;  /* 0x000000ff0b00720c */ /* 0x040fe20003f06270 */
[----:B------:R-:W-:Y:S01]  /*8980*/  BSSY.RECONVERGENT B5, `(.L_x_313) ;  /* 0x0000029000057945 */ /* 0x000fe20003800200 */
[----:B------:R-:W-:Y:S01]  /*8990*/  FSETP.NEU.AND P1, PT, |R11|, |R10|, PT ;  /* 0x4000000a0b00720b */ /* 0x000fe20003f2d200 */
[----:B------:R-:W-:Y:S01]  /*89a0*/  FFMA R12, R17, R12, -0.015681877732276916504 ;  /* 0xbc807748110c7423 */ /* 0x000fe2000000000c */
[----:B------:R-:W-:-:S03]  /*89b0*/  FADD R11, |R10|, |R11| ;  /* 0x4000000b0a0b7221 */ /* 0x000fc60000000200 */
        /* <DEDUP_REMOVED lines=12> */
[----:B------:R-:W-:Y:S02]  /*8a80*/  FSEL R17, R17, -R17, P2 ;  /* 0x8000001111117208 */ /* 0x000fe40001000000 */
[----:B------:R-:W-:Y:S02]  /*8a90*/  MOV R16, 0x4016cbe4 ;  /* 0x4016cbe400107802 */ /* 0x000fe40000000f00 */
[----:B------:R-:W-:Y:S01]  /*8aa0*/  FSETP.NEU.AND P2, PT, R15, RZ, PT ;  /* 0x000000ff0f00720b */ /* 0x000fe20003f4d000 */
[----:B------:R-:W-:Y:S01]  /*8ab0*/  @!P0 FFMA R21, R20, 1.6832555532455444336, R17 ;  /* 0x3fd774eb14158823 */ /* 0x000fe20000000011 */
[----:B------:R-:W-:-:S11]  /*8ac0*/  @!P1 FSEL R21, R16, 0.78539818525314331055, !P0 ;  /* 0x3f490fdb10159808 */ /* 0x000fd60004000000 */
        /* <DEDUP_REMOVED lines=18> */
[----:B0-----:R-:W-:Y:S05]  /*8bf0*/  CALL.REL.NOINC `($__internal_2_$__cuda_sm3x_div_rn_noftz_f32_slowpath) ;  /* 0x0000000c00407944 */ /* 0x001fea0003c00000 */
[----:B------:R-:W-:-:S07]  /*8c00*/  IMAD.MOV.U32 R15, RZ, RZ, R20 ;  /* 0x000000ffff0f7224 */ /* 0x000fce00078e0014 */
.L_x_314:
[----:B------:R-:W-:Y:S05]  /*8c10*/  BSYNC.RECONVERGENT B5 ;  /* 0x0000000000057941 */ /* 0x000fea0003800200 */
.L_x_313:
[----:B------:R-:W-:Y:S02]  /*8c20*/  HFMA2 R16, -RZ, RZ, 0.89990234375, 10328 ;  /* 0x3b33710bff107431 */ /* 0x000fe400000001ff */
[----:B------:R-:W-:Y:S01]  /*8c30*/  FMUL R11, R15, R15 ;  /* 0x0000000f0f0b7220 */ /* 0x000fe20000400000 */
[----:B------:R-:W-:Y:S01]  /*8c40*/  MOV R17, 0x3f6ee581 ;  /* 0x3f6ee58100117802 */ /* 0x000fe20000000f00 */
[----:B------:R-:W-:Y:S01]  /*8c50*/  BSSY.RECONVERGENT B0, `(.L_x_315) ;  /* 0x0000020000007945 */ /* 0x000fe20003800200 */
[C---:B------:R-:W-:Y:S02]  /*8c60*/  ISETP.GE.AND P0, PT, R13.reuse, RZ, PT ;  /* 0x000000ff0d00720c */ /* 0x040fe40003f06270 */
[----:B------:R-:W-:Y:S01]  /*8c70*/  FSETP.NEU.AND P2, PT, |R13|, |R12|, PT ;  /* 0x4000000c0d00720b */ /* 0x000fe20003f4d200 */
[----:B------:R-:W-:Y:S01]  /*8c80*/  FADD R13, |R12|, |R13| ;  /* 0x4000000d0c0d7221 */ /* 0x000fe20000000200 */
[----:B------:R-:W-:Y:S01]  /*8c90*/  FSETP.NEU.AND P1, PT, R63, RZ, PT ;  /* 0x000000ff3f00720b */ /* 0x000fe20003f2d000 */
[----:B------:R-:W-:-:S04]  /*8ca0*/  FFMA R16, R11, R16, -0.015681877732276916504 ;  /* 0xbc8077480b107423 */ /* 0x000fc80000000010 */
        /* <DEDUP_REMOVED lines=21> */
[----:B------:R-:W2:Y:S04]  /*8e00*/  LDL.64 R10, [R4+-0x8] ;  /* 0xfffff800040a7983 */ /* 0x000ea80000100a00 */
[----:B------:R1:W-:Y:S04]  /*8e10*/  STL.64 [R4+-0x8], R2 ;  /* 0xfffff80204007387 */ /* 0x0003e80000100a00 */
[----:B--2---:R2:W-:Y:S01]  /*8e20*/  STL.64 [R4], R10 ;  /* 0x0000000a04007387 */ /* 0x0045e20000100a00 */
[----:B-1----:R-:W-:Y:S02]  /*8e30*/  MOV R2, R10 ;  /* 0x0000000a00027202 */ /* 0x002fe40000000f00 */
[----:B------:R-:W-:-:S07]  /*8e40*/  MOV R3, R11 ;  /* 0x0000000b00037202 */ /* 0x000fce0000000f00 */
.L_x_316:
[----:B------:R-:W-:Y:S05]  /*8e50*/  BSYNC.RECONVERGENT B0 ;  /* 0x0000000000007941 */ /* 0x000fea0003800200 */
.L_x_315:
[----:B--2---:R-:W-:Y:S01]  /*8e60*/  VIADD R4, R4, 0x8 ;  /* 0x0000000804047836 */ /* 0x004fe20000000000 */
[----:B------:R-:W-:Y:S06]  /*8e70*/  @P3 BRA `(.L_x_317) ;  /* 0xfffffff8005c3947 */ /* 0x000fec000383ffff */
.L_x_310:
[----:B------:R-:W-:Y:S05]  /*8e80*/  BSYNC.RECONVERGENT B4 ;  /* 0x0000000000047941 */ /* 0x000fea0003800200 */
.L_x_309:
[----:B------:R-:W-:Y:S02]  /*8e90*/  IADD3 R14, PT, PT, R14, 0x1, RZ ;  /* 0x000000010e0e7810 */ /* 0x000fe40007ffe0ff */
[----:B------:R-:W-:Y:S02]  /*8ea0*/  IADD3 R9, PT, PT, R9, -0x1, RZ ;  /* 0xffffffff09097810 */ /* 0x000fe40007ffe0ff */
[----:B------:R-:W-:-:S13]  /*8eb0*/  ISETP.NE.AND P0, PT, R14, R7, PT ;  /* 0x000000070e00720c */ /* 0x000fda0003f05270 */
[----:B------:R-:W-:Y:S05]  /*8ec0*/  @P0 BRA `(.L_x_318) ;  /* 0xfffffff8002c0947 */ /* 0x000fea000383ffff */
[----:B------:R-:W-:Y:S05]  /*8ed0*/  BSYNC.RECONVERGENT B3 ;  /* 0x0000000000037941 */ /* 0x000fea0003800200 */
.L_x_308:
[----:B------:R-:W2:Y:S01]  /*8ee0*/  LDL.64 R16, [R1+0x20] ;  /* 0x0000200001107983 */ /* 0x000ea20000100a00 */
[----:B------:R-:W-:Y:S01]  /*8ef0*/  VIADD R32, R32, 0xfffffffe ;  /* 0xfffffffe20207836 */ /* 0x000fe20000000000 */
[----:B------:R-:W-:Y:S01]  /*8f00*/  LOP3.LUT R5, R7, 0x7, RZ, 0xc0, !PT ;  /* 0x0000000707057812 */ /* 0x000fe200078ec0ff */
[----:B------:R-:W-:Y:S01]  /*8f10*/  BSSY.RECONVERGENT B0, `(.L_x_319) ;  /* 0x0000041000007945 */ /* 0x000fe20003800200 */
[----:B------:R-:W-:Y:S01]  /*8f20*/  HFMA2 R4, -RZ, RZ, 0, 0 ;  /* 0x00000000ff047431 */ /* 0x000fe200000001ff */
[----:B------:R-:W-:Y:S02]  /*8f30*/  MOV R0, RZ ;  /* 0x000000ff00007202 */ /* 0x000fe40000000f00 */
[----:B------:R-:W-:Y:S02]  /*8f40*/  ISETP.GE.U32.AND P0, PT, R32, 0x7, PT ;  /* 0x000000072000780c */ /* 0x000fe40003f06070 */
[----:B------:R-:W-:Y:S01]  /*8f50*/  ISETP.NE.AND P1, PT, R5, RZ, PT ;  /* 0x000000ff0500720c */ /* 0x000fe20003f25270 */
[----:B--2---:R-:W-:Y:S01]  /*8f60*/  IMAD.MOV.U32 R3, RZ, RZ, R17 ;  /* 0x000000ffff037224 */ /* 0x004fe200078e0011 */
[----:B------:R-:W-:-:S09]  /*8f70*/  MOV R2, R16 ;  /* 0x0000001000027202 */ /* 0x000fd20000000f00 */
[----:B------:R-:W-:Y:S05]  /*8f80*/  @!P0 BRA `(.L_x_320) ;  /* 0x0000000000e48947 */ /* 0x000fea0003800000 */
[----:B------:R-:W-:Y:S01]  /*8f90*/  LOP3.LUT R0, R7, 0xfffffff8, RZ, 0xc0, !PT ;  /* 0xfffffff807007812 */ /* 0x000fe200078ec0ff */
[----:B------:R-:W-:Y:S01]  /*8fa0*/  IMAD.MOV.U32 R4, RZ, RZ, RZ ;  /* 0x000000ffff047224 */ /* 0x000fe200078e00ff */
[----:B------:R-:W-:Y:S02]  /*8fb0*/  IADD3 R28, PT, PT, R1, 0x40, RZ ;  /* 0x00000040011c7810 */ /* 0x000fe40007ffe0ff */
[----:B------:R-:W-:Y:S01]  /*8fc0*/  MOV R3, R17 ;  /* 0x0000001100037202 */ /* 0x000fe20000000f00 */
[----:B------:R-:W-:Y:S01]  /*8fd0*/  IMAD.MOV R30, RZ, RZ, -R0 ;  /* 0x000000ffff1e7224 */ /* 0x000fe200078e0a00 */
[----:B------:R-:W-:-:S07]  /*8fe0*/  MOV R2, R16 ;  /* 0x0000001000027202 */ /* 0x000fce0000000f00 */
.L_x_321:
[----:B------:R-:W2:Y:S04]  /*8ff0*/  LDL.64 R26, [R28+-0x18] ;  /* 0xffffe8001c1a7983 */ /* 0x000ea80000100a00 */
[----:B------:R-:W3:Y:S04]  /*9000*/  LDL.128 R20, [R28+-0x10] ;  /* 0xfffff0001c147983 */ /* 0x000ee80000100c00 */
[----:B------:R-:W4:Y:S04]  /*9010*/  LDL.128 R12, [R28] ;  /* 0x000000001c0c7983 */ /* 0x000f280000100c00 */
[----:B------:R-:W5:Y:S01]  /*9020*/  LDL.128 R8, [R28+0x10] ;  /* 0x000010001c087983 */ /* 0x000f620000100c00 */
[----:B------:R-:W-:Y:S01]  /*9030*/  FADD R6, -R16, R2 ;  /* 0x0000000210067221 */ /* 0x000fe20000000100 */
[----:B------:R-:W-:-:S02]  /*9040*/  FADD R24, -R17, R3 ;  /* 0x0000000311187221 */ /* 0x000fc40000000100 */
[----:B------:R1:W5:Y:S01]  /*9050*/  LDL.64 R2, [R28+0x20] ;  /* 0x000020001c027983 */ /* 0x0003620000100a00 */
[----:B------:R-:W-:-:S04]  /*9060*/  IADD3 R30, PT, PT, R30, 0x8, RZ ;  /* 0x000000081e1e7810 */ /* 0x000fc80007ffe0ff */
[----:B------:R-:W-:Y:S02]  /*9070*/  ISETP.NE.AND P0, PT, R30, RZ, PT ;  /* 0x000000ff1e00720c */ /* 0x000fe40003f05270 */
[----:B-1----:R-:W-:Y:S01]  /*9080*/  IADD3 R28, PT, PT, R28, 0x40, RZ ;  /* 0x000000401c1c7810 */ /* 0x002fe20007ffe0ff */
        /* <DEDUP_REMOVED lines=12> */
[C---:B----4-:R-:W-:Y:S01]  /*9150*/  FADD R12, -R16.reuse, R12 ;  /* 0x0000000c100c7221 */ /* 0x050fe20000000100 */
[----:B------:R-:W-:Y:S01]  /*9160*/  FADD R4, -R17, R13 ;  /* 0x0000000d11047221 */ /* 0x000fe20000000100 */
[----:B------:R-:W-:Y:S01]  /*9170*/  FADD R13, -R16, R14 ;  /* 0x0000000e100d7221 */ /* 0x000fe20000000100 */
[----:B------:R-:W-:Y:S01]  /*9180*/  FFMA R27, R20, R23, -R27 ;  /* 0x00000017141b7223 */ /* 0x000fe2000000081b */
[----:B------:R-:W-:Y:S01]  /*9190*/  FADD R6, R29, R6 ;  /* 0x000000061d067221 */ /* 0x000fe20000000000 */
[----:B------:R-:W-:Y:S01]  /*91a0*/  FMUL R14, R23, R12 ;  /* 0x0000000c170e7220 */ /* 0x000fe20000400000 */
[----:B------:R-:W-:Y:S01]  /*91b0*/  FADD R15, -R17, R15 ;  /* 0x0000000f110f7221 */ /* 0x000fe20000000100 */
[----:B------:R-:W-:Y:S01]  /*91c0*/  FMUL R23, R4, R13 ;  /* 0x0000000d04177220 */ /* 0x000fe20000400000 */
[----:B------:R-:W-:Y:S01]  /*91d0*/  FADD R6, R6, R27 ;  /* 0x0000001b06067221 */ /* 0x000fe20000000000 */
[----:B------:R-:W-:Y:S01]  /*91e0*/  FFMA R21, R21, R4, -R14 ;  /* 0x0000000415157223 */ /* 0x000fe2000000080e */
[C---:B-----5:R-:W-:Y:S01]  /*91f0*/  FADD R8, -R16.reuse, R8 ;  /* 0x0000000810087221 */ /* 0x060fe20000000100 */
[----:B------:R-:W-:Y:S01]  /*9200*/  FADD R4, -R17, R9 ;  /* 0x0000000911047221 */ /* 0x000fe20000000100 */
[----:B------:R-:W-:Y:S01]  /*9210*/  FADD R9, -R16, R10 ;  /* 0x0000000a10097221 */ /* 0x000fe20000000100 */
[----:B------:R-:W-:Y:S01]  /*9220*/  FFMA R23, R12, R15, -R23 ;  /* 0x0000000f0c177223 */ /* 0x000fe20000000817 */
        /* <DEDUP_REMOVED lines=15> */
.L_x_320:
[----:B------:R-:W-:Y:S05]  /*9320*/  BSYNC.RECONVERGENT B0 ;  /* 0x0000000000007941 */ /* 0x000fea0003800200 */
.L_x_319:
[----:B------:R-:W-:Y:S05]  /*9330*/  @!P1 BRA `(.L_x_303) ;  /* 0x0000000000f89947 */ /* 0x000fea0003800000 */
[----:B------:R-:W-:Y:S01]  /*9340*/  ISETP.GE.U32.AND P0, PT, R5, 0x4, PT ;  /* 0x000000040500780c */ /* 0x000fe20003f06070 */
[----:B------:R-:W-:Y:S01]  /*9350*/  BSSY.RECONVERGENT B0, `(.L_x_322) ;  /* 0x000001f000007945 */ /* 0x000fe20003800200 */
[----:B------:R-:W-:-:S04]  /*9360*/  LOP3.LUT R6, R7, 0x3, RZ, 0xc0, !PT ;  /* 0x0000000307067812 */ /* 0x000fc800078ec0ff */
[----:B------:R-:W-:-:S07]  /*9370*/  ISETP.NE.AND P1, PT, R6, RZ, PT ;  /* 0x000000ff0600720c */ /* 0x000fce0003f25270 */
[----:B------:R-:W-:Y:S06]  /*9380*/  @!P0 BRA `(.L_x_323) ;  /* 0x00000000006c8947 */ /* 0x000fec0003800000 */
[----:B------:R-:W-:-:S05]  /*9390*/  IMAD R5, R0, 0x8, R31 ;  /* 0x0000000800057824 */ /* 0x000fca00078e021f */
[----:B------:R-:W2:Y:S04]  /*93a0*/  LDL.64 R12, [R5+0x8] ;  /* 0x00000800050c7983 */ /* 0x000ea80000100a00 */
[----:B------:R-:W3:Y:S04]  /*93b0*/  LDL.128 R8, [R5+0x10] ;  /* 0x0000100005087983 */ /* 0x000ee80000100c00 */
[----:B------:R1:W4:Y:S01]  /*93c0*/  LDL.64 R14, [R5+0x20] ;  /* 0x00002000050e7983 */ /* 0x0003220000100a00 */
        /* <DEDUP_REMOVED lines=12> */
[----:B-1----:R-:W-:Y:S01]  /*9490*/  FMUL R5, R9, R10 ;  /* 0x0000000a09057220 */ /* 0x002fe20000400000 */
        /* <DEDUP_REMOVED lines=10> */
.L_x_323:
[----:B------:R-:W-:Y:S05]  /*9540*/  BSYNC.RECONVERGENT B0 ;  /* 0x0000000000007941 */ /* 0x000fea0003800200 */
.L_x_322:
[----:B------:R-:W-:Y:S05]  /*9550*/  @!P1 BRA `(.L_x_303) ;  /* 0x0000000000709947 */ /* 0x000fea0003800000 */
[----:B------:R-:W-:Y:S02]  /*9560*/  ISETP.NE.AND P0, PT, R6, 0x1, PT ;  /* 0x000000010600780c */ /* 0x000fe40003f05270 */
[----:B------:R-:W-:-:S04]  /*9570*/  LOP3.LUT R7, R7, 0x1, RZ, 0xc0, !PT ;  /* 0x0000000107077812 */ /* 0x000fc800078ec0ff */
[----:B------:R-:W-:-:S07]  /*9580*/  ISETP.NE.U32.AND P1, PT, R7, 0x1, PT ;  /* 0x000000010700780c */ /* 0x000fce0003f25070 */
[C---:B------:R-:W-:Y:S01]  /*9590*/  @P0 LEA R5, R0.reuse, R31, 0x3 ;  /* 0x0000001f00050211 */ /* 0x040fe200078e18ff */
[----:B------:R-:W-:-:S04]  /*95a0*/  @P0 VIADD R0, R0, 0x2 ;  /* 0x0000000200000836 */ /* 0x000fc80000000000 */
[----:B------:R-:W2:Y:S01]  /*95b0*/  @P0 LDL.128 R12, [R5] ;  /* 0x00000000050c0983 */ /* 0x000ea20000100c00 */
[----:B------:R-:W-:-:S03]  /*95c0*/  @!P1 LEA R8, R0, R31, 0x3 ;  /* 0x0000001f00089211 */ /* 0x000fc600078e18ff */
[----:B------:R-:W3:Y:S04]  /*95d0*/  @P0 LDL.64 R20, [R5+0x10] ;  /* 0x0000100005140983 */ /* 0x000ee80000100a00 */
[----:B------:R-:W4:Y:S01]  /*95e0*/  @!P1 LDL.128 R8, [R8] ;  /* 0x0000000008089983 */ /* 0x000f220000100c00 */
[C---:B--2---:R-:W-:Y:S01]  /*95f0*/  @P0 FADD R2, -R17.reuse, R13 ;  /* 0x0000000d11020221 */ /* 0x044fe20000000100 */
[C---:B------:R-:W-:Y:S01]  /*9600*/  @P0 FADD R7, -R16.reuse, R14 ;  /* 0x0000000e10070221 */ /* 0x040fe20000000100 */
[----:B------:R-:W-:Y:S01]  /*9610*/  @P0 FADD R6, -R17, R15 ;  /* 0x0000000f11060221 */ /* 0x000fe20000000100 */
[C---:B------:R-:W-:Y:S01]  /*9620*/  @P0 FADD R0, -R16.reuse, R12 ;  /* 0x0000000c10000221 */ /* 0x040fe20000000100 */
[----:B---3--:R-:W-:Y:S01]  /*9630*/  @P0 FADD R13, -R16, R20 ;  /* 0x00000014100d0221 */ /* 0x008fe20000000100 */
[----:B------:R-:W-:Y:S01]  /*9640*/  @P0 FMUL R3, R7, R2 ;  /* 0x0000000207030220 */ /* 0x000fe20000400000 */
[----:B------:R-:W-:-:S02]  /*9650*/  @P0 FADD R12, -R17, R21 ;  /* 0x00000015110c0221 */ /* 0x000fc40000000100 */
[C---:B------:R-:W-:Y:S01]  /*9660*/  @P0 FMUL R2, R6.reuse, R13 ;  /* 0x0000000d06020220 */ /* 0x040fe20000400000 */
[----:B------:R-:W-:Y:S01]  /*9670*/  @P0 FFMA R3, R6, R0, -R3 ;  /* 0x0000000006030223 */ /* 0x000fe20000000803 */
[C---:B----4-:R-:W-:Y:S01]  /*9680*/  @!P1 FADD R10, -R16.reuse, R10 ;  /* 0x0000000a100a9221 */ /* 0x050fe20000000100 */
[----:B------:R-:W-:Y:S01]  /*9690*/  @!P1 FADD R9, -R17, R9 ;  /* 0x0000000911099221 */ /* 0x000fe20000000100 */
        /* <DEDUP_REMOVED lines=8> */
.L_x_303:
[----:B------:R-:W-:Y:S05]  /*9720*/  BSYNC.RECONVERGENT B2 ;  /* 0x0000000000027941 */ /* 0x000fea0003800200 */
.L_x_302:
[----:B------:R-:W-:Y:S01]  /*9730*/  FADD R19, R19, R18 ;  /* 0x0000001213137221 */ /* 0x000fe20000000000 */
[----:B------:R-:W-:Y:S01]  /*9740*/  FMUL R20, |R4|, 0.5 ;  /* 0x3f00000004147820 */ /* 0x000fe20000400200 */
[----:B------:R-:W-:Y:S03]  /*9750*/  BSSY.RECONVERGENT B2, `(.L_x_324) ;  /* 0x000000e000027945 */ /* 0x000fe60003800200 */
[----:B------:R-:W-:-:S05]  /*9760*/  FADD R19, -R20, R19 ;  /* 0x0000001314137221 */ /* 0x000fca0000000100 */
[----:B------:R-:W-:-:S04]  /*9770*/  FMNMX R63, R19, 9.9999999392252902908e-09, !PT ;  /* 0x322bcc77133f7809 */ /* 0x000fc80007800000 */
        /* <DEDUP_REMOVED lines=10> */
[----:B------:R-:W-:-:S07]  /*9820*/  MOV R5, R20 ;  /* 0x0000001400057202 */ /* 0x000fce0000000f00 */
.L_x_325:
[----:B------:R-:W-:Y:S05]  /*9830*/  BSYNC.RECONVERGENT B2 ;  /* 0x0000000000027941 */ /* 0x000fea0003800200 */
.L_x_324:
[----:B------:R-:W1:Y:S01]  /*9840*/  S2R R4, SR_CTAID.X ;  /* 0x0000000000047919 */ /* 0x000e620000002500 */
[----:B------:R-:W2:Y:S01]  /*9850*/  LDC.64 R2, c[0x0][0x3a0] ;  /* 0x0000e800ff027b82 */ /* 0x000ea20000000a00 */
[----:B------:R-:W3:Y:S01]  /*9860*/  LDCU UR4, c[0x0][0x390] ;  /* 0x00007200ff0477ac */ /* 0x000ee20008000800 */
[----:B------:R-:W1:Y:S01]  /*9870*/  S2R R9, SR_TID.X ;  /* 0x0000000000097919 */ /* 0x000e620000002100 */
[----:B------:R-:W4:Y:S01]  /*9880*/  S2R R0, SR_CTAID.Y ;  /* 0x0000000000007919 */ /* 0x000f220000002600 */
[----:B------:R-:W4:Y:S01]  /*9890*/  S2R R7, SR_TID.Y ;  /* 0x0000000000077919 */ /* 0x000f220000002200 */
[----:B-1----:R-:W-:Y:S01]  /*98a0*/  LEA R4, R4, R9, 0x4 ;  /* 0x0000000904047211 */ /* 0x002fe200078e20ff */
[----:B----4-:R-:W-:-:S04]  /*98b0*/  IMAD R7, R0, 0x10, R7 ;  /* 0x0000001000077824 */ /* 0x010fc800078e0207 */
[----:B---3--:R-:W-:-:S04]  /*98c0*/  IMAD R7, R7, UR4, R4 ;  /* 0x0000000407077c24 */ /* 0x008fc8000f8e0204 */
[----:B--2---:R-:W-:-:S05]  /*98d0*/  IMAD.WIDE R2, R7, 0x4, R2 ;  /* 0x0000000407027825 */ /* 0x004fca00078e0202 */
[----:B------:R-:W-:Y:S01]  /*98e0*/  STG.E desc[UR6][R2.64], R5 ;  /* 0x0000000502007986 */ /* 0x000fe2000c101906 */
[----:B------:R-:W-:Y:S05]  /*98f0*/  EXIT ;  /* 0x000000000000794d */ /* 0x000fea0003800000 */
        .weak           $__internal_2_$__cuda_sm3x_div_rn_noftz_f32_slowpath
        .type           $__internal_2_$__cuda_sm3x_div_rn_noftz_f32_slowpath,@function
        .size           $__internal_2_$__cuda_sm3x_div_rn_noftz_f32_slowpath,(.L_x_487 - $__internal_2_$__cuda_sm3x_div_rn_noftz_f32_slowpath)
$__internal_2_$__cuda_sm3x_div_rn_noftz_f32_slowpath:
        /* <DEDUP_REMOVED lines=10> */
[----:B------:R-:W-:Y:S01]  /*99a0*/  @!P0 MOV R62, RZ ;  /* 0x000000ff003e8202 */ /* 0x000fe20000000f00 */
[----:B------:R-:W-:Y:S06]  /*99b0*/  @!P0 BRA `(.L_x_327) ;  /* 0x00000000005c8947 */ /* 0x000fec0003800000 */
[----:B------:R-:W-:Y:S02]  /*99c0*/  FSETP.GTU.FTZ.AND P0, PT, |R20|, +INF , PT ;  /* 0x7f8000001400780b */ /* 0x000fe40003f1c200 */
[----:B------:R-:W-:-:S04]  /*99d0*/  FSETP.GTU.FTZ.AND P1, PT, |R63|, +INF , PT ;  /* 0x7f8000003f00780b */ /* 0x000fc80003f3c200 */
[----:B------:R-:W-:-:S13]  /*99e0*/  PLOP3.LUT P0, PT, P0, P1, PT, 0xf8, 0x8f ;  /* 0x00000000008f781c */ /* 0x000fda0000703f70 */
[----:B------:R-:W-:Y:S05]  /*99f0*/  @P0 BRA `(.L_x_328) ;  /* 0x0000000400500947 */ /* 0x000fea0003800000 */
[----:B------:R-:W-:-:S13]  /*9a00*/  LOP3.LUT P0, RZ, R61, 0x7fffffff, R20, 0xc8, !PT ;  /* 0x7fffffff3dff7812 */ /* 0x000fda000780c814 */
[----:B------:R-:W-:Y:S05]  /*9a10*/  @!P0 BRA `(.L_x_329) ;  /* 0x0000000400408947 */ /* 0x000fea0003800000 */
[C---:B------:R-:W-:Y:S02]  /*9a20*/  FSETP.NEU.FTZ.AND P5, PT, |R20|.reuse, +INF , PT ;  /* 0x7f8000001400780b */ /* 0x040fe40003fbd200 */
        /* <DEDUP_REMOVED lines=11> */
[----:B------:R-:W-:Y:S01]  /*9ae0*/  @P0 IMAD.MOV.U32 R62, RZ, RZ, RZ ;  /* 0x000000ffff3e0224 */ /* 0x000fe200078e00ff */
[----:B------:R-:W-:Y:S01]  /*9af0*/  @!P0 MOV R62, 0xffffffc0 ;  /* 0xffffffc0003e8802 */ /* 0x000fe20000000f00 */
[----:B------:R-:W-:Y:S01]  /*9b00*/  @!P0 FFMA R20, R20, 1.84467440737095516160e+19, RZ ;  /* 0x5f80000014148823 */ /* 0x000fe200000000ff */
[----:B------:R-:W-:Y:S02]  /*9b10*/  @!P1 FFMA R61, R63, 1.84467440737095516160e+19, RZ ;  /* 0x5f8000003f3d9823 */ /* 0x000fe400000000ff */
[----:B------:R-:W-:-:S07]  /*9b20*/  @!P1 IADD3 R62, PT, PT, R62, 0x40, RZ ;  /* 0x000000403e3e9810 */ /* 0x000fce0007ffe0ff */
.L_x_327:
[----:B------:R-:W-:Y:S01]  /*9b30*/  LEA R66, R43, 0xc0800000, 0x17 ;  /* 0xc08000002b427811 */ /* 0x000fe200078eb8ff */
[----:B------:R-:W-:Y:S04]  /*9b40*/  BSSY.RECONVERGENT B1, `(.L_x_332) ;  /* 0x0000036000017945 */ /* 0x000fe80003800200 */
[----:B------:R-:W-:Y:S01]  /*9b50*/  IMAD.IADD R66, R61, 0x1, -R66 ;  /* 0x000000013d427824 */ /* 0x000fe200078e0a42 */
[----:B------:R-:W-:-:S03]  /*9b60*/  IADD3 R61, PT, PT, R58, -0x7f, RZ ;  /* 0xffffff813a3d7810 */ /* 0x000fc60007ffe0ff */
[----:B------:R-:W0:Y:S01]  /*9b70*/  MUFU.RCP R60, R66 ;  /* 0x00000042003c7308 */ /* 0x000e220000001000 */
[----:B------:R-:W-:-:S04]  /*9b80*/  FADD.FTZ R59, -R66, -RZ ;  /* 0x800000ff423b7221 */ /* 0x000fc80000010100 */
[----:B0-----:R-:W-:-:S04]  /*9b90*/  FFMA R69, R60, R59, 1 ;  /* 0x3f8000003c457423 */ /* 0x001fc8000000003b */
[----:B------:R-:W-:Y:S01]  /*9ba0*/  FFMA R58, R60, R69, R60 ;  /* 0x000000453c3a7223 */ /* 0x000fe2000000003c */
[C---:B------:R-:W-:Y:S01]  /*9bb0*/  IMAD R60, R61.reuse, -0x800000, R20 ;  /* 0xff8000003d3c7824 */ /* 0x040fe200078e0214 */
[----:B------:R-:W-:-:S03]  /*9bc0*/  IADD3 R61, PT, PT, R61, 0x7f, -R43 ;  /* 0x0000007f3d3d7810 */ /* 0x000fc60007ffe82b */
[----:B------:R-:W-:Y:S01]  /*9bd0*/  FFMA R69, R60, R58, RZ ;  /* 0x0000003a3c457223 */ /* 0x000fe200000000ff */
[----:B------:R-:W-:-:S03]  /*9be0*/  IADD3 R61, PT, PT, R61, R62, RZ ;  /* 0x0000003e3d3d7210 */ /* 0x000fc60007ffe0ff */
[----:B------:R-:W-:-:S04]  /*9bf0*/  FFMA R43, R59, R69, R60 ;  /* 0x000000453b2b7223 */ /* 0x000fc8000000003c */
[----:B------:R-:W-:-:S04]  /*9c00*/  FFMA R20, R58, R43, R69 ;  /* 0x0000002b3a147223 */ /* 0x000fc80000000045 */
[----:B------:R-:W-:-:S04]  /*9c10*/  FFMA R43, R59, R20, R60 ;  /* 0x000000143b2b7223 */ /* 0x000fc8000000003c */
[----:B------:R-:W-:-:S05]  /*9c20*/  FFMA R62, R58, R43, R20 ;  /* 0x0000002b3a3e7223 */ /* 0x000fca0000000014 */
[----:B------:R-:W-:-:S04]  /*9c30*/  SHF.R.U32.HI R60, RZ, 0x17, R62 ;  /* 0x00000017ff3c7819 */ /* 0x000fc8000001163e */
[----:B------:R-:W-:-:S05]  /*9c40*/  LOP3.LUT R60, R60, 0xff, RZ, 0xc0, !PT ;  /* 0x000000ff3c3c7812 */ /* 0x000fca00078ec0ff */
[----:B------:R-:W-:-:S05]  /*9c50*/  IMAD.IADD R59, R60, 0x1, R61 ;  /* 0x000000013c3b7824 */ /* 0x000fca00078e023d */
[----:B------:R-:W-:-:S04]  /*9c60*/  IADD3 R60, PT, PT, R59, -0x1, RZ ;  /* 0xffffffff3b3c7810 */ /* 0x000fc80007ffe0ff */
        /* <DEDUP_REMOVED lines=19> */
[----:B------:R-:W-:-:S04]  /*9da0*/  SHF.L.U32 R20, R43, R20, RZ ;  /* 0x000000142b147219 */ /* 0x000fc800000006ff */
[----:B------:R-:W-:Y:S02]  /*9db0*/  ISETP.NE.AND P1, PT, R20, RZ, P1 ;  /* 0x000000ff1400720c */ /* 0x000fe40000f25270 */
[----:B------:R-:W-:Y:S02]  /*9dc0*/  SEL R20, R59, RZ, P5 ;  /* 0x000000ff3b147207 */ /* 0x000fe40002800000 */
[----:B------:R-:W-:Y:S02]  /*9dd0*/  PLOP3.LUT P0, PT, P0, P1, PT, 0xf8, 0x8f ;  /* 0x00000000008f781c */ /* 0x000fe40000703f70 */
[----:B------:R-:W-:Y:S02]  /*9de0*/  SHF.R.U32.HI R59, RZ, R20, R43 ;  /* 0x00000014ff3b7219 */ /* 0x000fe4000001162b */
[----:B------:R-:W-:Y:S02]  /*9df0*/  SEL R20, RZ, 0x1, !P0 ;  /* 0x00000001ff147807 */ /* 0x000fe40004000000 */
[----:B------:R-:W-:-:S04]  /*9e00*/  SHF.R.U32.HI R43, RZ, 0x1, R59 ;  /* 0x00000001ff2b7819 */ /* 0x000fc8000001163b */
[----:B------:R-:W-:-:S04]  /*9e10*/  LOP3.LUT R20, R20, 0x1, R43, 0xf8, !PT ;  /* 0x0000000114147812 */ /* 0x000fc800078ef82b */
[----:B------:R-:W-:-:S04]  /*9e20*/  LOP3.LUT R20, R20, R59, RZ, 0xc0, !PT ;  /* 0x0000003b14147212 */ /* 0x000fc800078ec0ff */
[----:B------:R-:W-:-:S04]  /*9e30*/  IADD3 R43, PT, PT, R43, R20, RZ ;  /* 0x000000142b2b7210 */ /* 0x000fc80007ffe0ff */
[----:B------:R-:W-:Y:S01]  /*9e40*/  LOP3.LUT R62, R43, R62, RZ, 0xfc, !PT ;  /* 0x0000003e2b3e7212 */ /* 0x000fe200078efcff */
[----:B------:R-:W-:Y:S06]  /*9e50*/  BRA `(.L_x_335) ;  /* 0x0000000000107947 */ /* 0x000fec0003800000 */
.L_x_334:
[----:B------:R-:W-:-:S04]  /*9e60*/  LOP3.LUT R62, R62, 0x80000000, RZ, 0xc0, !PT ;  /* 0x800000003e3e7812 */ /* 0x000fc800078ec0ff */
[----:B------:R-:W-:Y:S01]  /*9e70*/  LOP3.LUT R62, R62, 0x7f800000, RZ, 0xfc, !PT ;  /* 0x7f8000003e3e7812 */ /* 0x000fe200078efcff */
[----:B------:R-:W-:Y:S06]  /*9e80*/  BRA `(.L_x_335) ;  /* 0x0000000000047947 */ /* 0x000fec0003800000 */
.L_x_333:
[----:B------:R-:W-:-:S07]  /*9e90*/  LEA R62, R61, R62, 0x17 ;  /* 0x0000003e3d3e7211 */ /* 0x000fce00078eb8ff */
.L_x_335:
[----:B------:R-:W-:Y:S05]  /*9ea0*/  BSYNC.RECONVERGENT B1 ;  /* 0x0000000000017941 */ /* 0x000fea0003800200 */
.L_x_332:
[----:B------:R-:W-:Y:S01]  /*9eb0*/  IMAD.MOV.U32 R20, RZ, RZ, R62 ;  /* 0x000000ffff147224 */ /* 0x000fe200078e003e */
[----:B------:R-:W-:Y:S06]  /*9ec0*/  BRA `(.L_x_336) ;  /* 0x0000000000207947 */ /* 0x000fec0003800000 */
.L_x_331:
[----:B------:R-:W-:-:S04]  /*9ed0*/  LOP3.LUT R20, R61, 0x80000000, R20, 0x48, !PT ;  /* 0x800000003d147812 */ /* 0x000fc800078e4814 */
[----:B------:R-:W-:Y:S01]  /*9ee0*/  LOP3.LUT R20, R20, 0x7f800000, RZ, 0xfc, !PT ;  /* 0x7f80000014147812 */ /* 0x000fe200078efcff */
[----:B------:R-:W-:Y:S06]  /*9ef0*/  BRA `(.L_x_336) ;  /* 0x0000000000147947 */ /* 0x000fec0003800000 */
.L_x_330:
[----:B------:R-:W-:Y:S01]  /*9f00*/  LOP3.LUT R20, R61, 0x80000000, R20, 0x48, !PT ;  /* 0x800000003d147812 */ /* 0x000fe200078e4814 */
[----:B------:R-:W-:Y:S06]  /*9f10*/  BRA `(.L_x_336) ;  /* 0x00000000000c7947 */ /* 0x000fec0003800000 */
.L_x_329:
[----:B------:R-:W0:Y:S01]  /*9f20*/  MUFU.RSQ R20, -QNAN ;  /* 0xffc0000000147908 */ /* 0x000e220000001400 */
[----:B------:R-:W-:Y:S05]  /*9f30*/  BRA `(.L_x_336) ;  /* 0x0000000000047947 */ /* 0x000fea0003800000 */
.L_x_328:
[----:B------:R-:W-:-:S07]  /*9f40*/  FADD.FTZ R20, R20, R63 ;  /* 0x0000003f14147221 */ /* 0x000fce0000010000 */
.L_x_336:
[----:B------:R-:W-:Y:S05]  /*9f50*/  BSYNC.RECONVERGENT B0 ;  /* 0x0000000000007941 */ /* 0x000fea0003800200 */
.L_x_326:
[----:B------:R-:W-:Y:S01]  /*9f60*/  HFMA2 R59, -RZ, RZ, 0, 0 ;  /* 0x00000000ff3b7431 */ /* 0x000fe200000001ff */
[----:B------:R-:W-:-:S04]  /*9f70*/  MOV R58, R56 ;  /* 0x00000038003a7202 */ /* 0x000fc80000000f00 */
[----:B0-----:R-:W-:Y:S05]  /*9f80*/  RET.REL.NODEC R58 `(_Z20boxes_iou_bev_kerneliPKfiS0_Pf) ;  /* 0xffffff603a1c7950 */ /* 0x001fea0003c3ffff */
.L_x_337:
        /* <DEDUP_REMOVED lines=15> */
.L_x_487:


//--------------------- .text._Z20boxes_overlap_kerneliPKfiS0_Pf --------------------------
	.section	.text._Z20boxes_overlap_kerneliPKfiS0_Pf,"ax",@progbits
	.align	128
        .global         _Z20boxes_overlap_kerneliPKfiS0_Pf
        .type           _Z20boxes_overlap_kerneliPKfiS0_Pf,@function
        .size           _Z20boxes_overlap_kerneliPKfiS0_Pf,(.L_x_488 - _Z20boxes_overlap_kerneliPKfiS0_Pf)
        .other          _Z20boxes_overlap_kerneliPKfiS0_Pf,@"STO_CUDA_ENTRY STV_DEFAULT"
_Z20boxes_overlap_kerneliPKfiS0_Pf:
.text._Z20boxes_overlap_kerneliPKfiS0_Pf:
        /* <DEDUP_REMOVED lines=25> */
[----:B------:R0:W5:Y:S04]  /*0190*/  LDG.E R46, desc[UR6][R12.64+0x18] ;  /* 0x000018060c2e7981 */ /* 0x000168000c1e1900 */
[----:B------:R0:W5:Y:S04]  /*01a0*/  LDG.E R44, desc[UR6][R12.64+0xc] ;  /* 0x00000c060c2c7981 */ /* 0x000168000c1e1900 */
        /* <DEDUP_REMOVED lines=8> */
[----:B------:R-:W-:-:S04]  /*0230*/  FFMA R10, R50, 0.5, R49 ;  /* 0x3f000000320a7823 */ /* 0x000fc80000000031 */
        /* <DEDUP_REMOVED lines=10> */
[C---:B------:R-:W-:Y:S02]  /*02e0*/  FFMA R3, R2.reuse, -7.5497894158615963534e-08, R3 ;  /* 0xb3a2216802037823 */ /* 0x040fe40000000003 */
[----:B------:R0:W-:Y:S02]  /*02f0*/  STL.128 [R1+0xb0], R4 ;  /* 0x0000b00401007387 */ /* 0x0001e40000100c00 */
        /* <DEDUP_REMOVED lines=14> */
.L_x_340:
        /* <DEDUP_REMOVED lines=29> */
[C-C-:B------:R-:W-:Y:S01]  /*05b0*/  SHF.L.W.U32.HI R12, R6.reuse, 0x2, R4.reuse ;  /* 0x00000002060c7819 */ /* 0x140fe20000010e04 */
[----:B------:R-:W-:Y:S01]  /*05c0*/  IMAD.SHL.U32 R6, R6, 0x4, RZ ;  /* 0x0000000406067824 */ /* 0x000fe200078e00ff */
[----:B------:R-:W-:Y:S02]  /*05d0*/  SHF.R.U32.HI R17, RZ, 0x1e, R4 ;  /* 0x0000001eff117819 */ /* 0x000fe40000011604 */
[----:B------:R-:W-:-:S02]  /*05e0*/  SHF.R.S32.HI R3, RZ, 0x1f, R12 ;  /* 0x0000001fff037819 */ /* 0x000fc4000001140c */
[C---:B------:R-:W-:Y:S02]  /*05f0*/  LEA.HI R17, R12.reuse, R17, RZ, 0x1 ;  /* 0x000000110c117211 */ /* 0x040fe400078f08ff */
[C---:B------:R-:W-:Y:S02]  /*0600*/  LOP3.LUT R6, R3.reuse, R6, RZ, 0x3c, !PT ;  /* 0x0000000603067212 */ /* 0x040fe400078e3cff */
[----:B------:R-:W-:Y:S02]  /*0610*/  LOP3.LUT R7, R3, R12, RZ, 0x3c, !PT ;  /* 0x0000000c03077212 */ /* 0x000fe400078e3cff */
[----:B------:R-:W-:-:S04]  /*0620*/  LOP3.LUT R3, R12, R51, RZ, 0x3c, !PT ;  /* 0x000000330c037212 */ /* 0x000fc800078e3cff */
[----:B------:R-:W0:Y:S01]  /*0630*/  I2F.F64.S64 R6, R6 ;  /* 0x0000000600067312 */ /* 0x000e220000301c00 */
[----:B------:R-:W-:Y:S02]  /*0640*/  ISETP.GE.AND P2, PT, R3, RZ, PT ;  /* 0x000000ff0300720c */ /* 0x000fe40003f46270 */
[----:B------:R-:W-:-:S05]  /*0650*/  IADD3 R3, PT, PT, -R17, RZ, RZ ;  /* 0x000000ff11037210 */ /* 0x000fca0007ffe1ff */
[----:B------:R-:W-:Y:S01]  /*0660*/  @!P1 IMAD.MOV.U32 R17, RZ, RZ, R3 ;  /* 0x000000ffff119224 */ /* 0x000fe200078e0003 */
[----:B0-----:R-:W-:-:S10]  /*0670*/  DMUL R14, R6, UR4 ;  /* 0x00000004060e7c28 */ /* 0x001fd40008000000 */
[----:B------:R-:W0:Y:S02]  /*0680*/  F2F.F32.F64 R14, R14 ;  /* 0x0000000e000e7310 */ /* 0x000e240000301000 */
[----:B0-----:R-:W-:-:S07]  /*0690*/  FSEL R3, -R14, R14, !P2 ;  /* 0x0000000e0e037208 */ /* 0x001fce0005000100 */
.L_x_339:
[----:B------:R-:W-:Y:S05]  /*06a0*/  BSYNC.RECONVERGENT B0 ;  /* 0x0000000000007941 */ /* 0x000fea0003800200 */
.L_x_338:
        /* <DEDUP_REMOVED lines=31> */
.L_x_343:
        /* <DEDUP_REMOVED lines=44> */
.L_x_342:
[----:B------:R-:W-:Y:S05]  /*0b60*/  BSYNC.RECONVERGENT B0 ;  /* 0x0000000000007941 */ /* 0x000fea0003800200 */
.L_x_341:
        /* <DEDUP_REMOVED lines=38> */
.L_x_346:
        /* <DEDUP_REMOVED lines=44> */
.L_x_345:
[----:B------:R-:W-:Y:S05]  /*1090*/  BSYNC.RECONVERGENT B0 ;  /* 0x0000000000007941 */ /* 0x000fea0003800200 */
.L_x_344:
        /* <DEDUP_REMOVED lines=28> */
.L_x_349:
        /* <DEDUP_REMOVED lines=44> */
.L_x_348:
[----:B------:R-:W-:Y:S05]  /*1520*/  BSYNC.RECONVERGENT B0 ;  /* 0x0000000000007941 */ /* 0x000fea0003800200 */
.L_x_347:
[----:B------:R-:W-:Y:S01]  /*1530*/  FMUL R2, R6, R6 ;  /* 0x0000000606027220 */ /* 0x000fe20000400000 */
[----:B------:R-:W-:Y:S01]  /*1540*/  LOP3.LUT R0, R20, 0x1, RZ, 0xc0, !PT ;  /* 0x0000000114007812 */ /* 0x000fe200078ec0ff */
[----:B------:R-:W-:Y:S01]  /*1550*/  FADD R9, -R48, R9 ;  /* 0x0000000930097221 */ /* 0x000fe20000000100 */
[----:B------:R-:W-:Y:S01]  /*1560*/  FADD R7, -R49, R10 ;  /* 0x0000000a31077221 */ /* 0x000fe20000000100 */
[----:B------:R-:W-:Y:S01]  /*1570*/  FFMA R11, R2, R11, -0.0013887860113754868507 ;  /* 0xbab607ed020b7423 */ /* 0x000fe2000000000b */
[----:B------:R-:W-:Y:S01]  /*1580*/  ISETP.NE.U32.AND P0, PT, R0, 0x1, PT ;  /* 0x000000010000780c */ /* 0x000fe20003f05070 */
[----:B------:R-:W-:Y:S01]  /*1590*/  FADD R0, -R48, R5 ;  /* 0x0000000530007221 */ /* 0x000fe20000000100 */
[CC--:B------:R-:W-:Y:S01]  /*15a0*/  FMUL R5, R19.reuse, R9.reuse ;  /* 0x0000000913057220 */ /* 0x0c0fe20000400000 */
[----:B------:R-:W-:Y:S01]  /*15b0*/  FMUL R10, R14, R9 ;  /* 0x000000090e0a7220 */ /* 0x000fe20000400000 */
[----:B------:R-:W-:Y:S01]  /*15c0*/  FSEL R3, R18, 0.0083327032625675201416, !P0 ;  /* 0x3c0885e412037808 */ /* 0x000fe20004000000 */
[-C--:B------:R-:W-:Y:S01]  /*15d0*/  FMUL R9, R19, R0.reuse ;  /* 0x0000000013097220 */ /* 0x080fe20000400000 */
[----:B------:R-:W-:Y:S01]  /*15e0*/  FSEL R11, R11, -0.00019574658654164522886, !P0 ;  /* 0xb94d41530b0b7808 */ /* 0x000fe20004000000 */
[----:B------:R-:W-:Y:S01]  /*15f0*/  FMUL R13, R14, R0 ;  /* 0x000000000e0d7220 */ /* 0x000fe20000400000 */
[----:B------:R-:W-:Y:S01]  /*1600*/  FSEL R17, -R17, -0.16666662693023681641, !P0 ;  /* 0xbe2aaaa811117808 */ /* 0x000fe20004000100 */
[----:B------:R-:W-:Y:S01]  /*1610*/  FADD R8, -R49, R8 ;  /* 0x0000000831087221 */ /* 0x000fe20000000100 */
[----:B------:R-:W-:Y:S01]  /*1620*/  FSEL R0, R6, 1, P0 ;  /* 0x3f80000006007808 */ /* 0x000fe20000000000 */
[----:B------:R-:W-:Y:S01]  /*1630*/  FFMA R3, R2, R11, R3 ;  /* 0x0000000b02037223 */ /* 0x000fe20000000003 */
[----:B------:R-:W-:Y:S01]  /*1640*/  LOP3.LUT P1, RZ, R20, 0x2, RZ, 0xc0, !PT ;  /* 0x0000000214ff7812 */ /* 0x000fe2000782c0ff */
        /* <DEDUP_REMOVED lines=9> */
[CCC-:B------:R-:W-:Y:S01]  /*16e0*/  FFMA R9, R19.reuse, R8.reuse, R10.reuse ;  /* 0x0000000813097223 */ /* 0x1c0fe2000000000a */
[CC--:B------:R-:W-:Y:S01]  /*16f0*/  FFMA R11, R19.reuse, R7.reuse, R10 ;  /* 0x00000007130b7223 */ /* 0x0c0fe2000000000a */
[----:B------:R-:W-:Y:S01]  /*1700*/  FFMA R6, R44, 0.5, R35 ;  /* 0x3f0000002c067823 */ /* 0x000fe20000000023 */
[----:B------:R-:W-:Y:S01]  /*1710*/  FADD R10, -R34, R5 ;  /* 0x00000005220a7221 */ /* 0x000fe20000000100 */
[----:B------:R-:W-:Y:S01]  /*1720*/  FFMA R2, R44, -0.5, R35 ;  /* 0xbf0000002c027823 */ /* 0x000fe20000000023 */
[----:B------:R-:W-:Y:S01]  /*1730*/  FADD R3, -R34, R3 ;  /* 0x0000000322037221 */ /* 0x000fe20000000100 */
[----:B------:R-:W-:Y:S01]  /*1740*/  @P1 FADD R0, RZ, -R0 ;  /* 0x80000000ff001221 */ /* 0x000fe20000000000 */
[C-C-:B------:R-:W-:Y:S01]  /*1750*/  FFMA R7, R19.reuse, R7, R13.reuse ;  /* 0x0000000713077223 */ /* 0x140fe2000000000d */
[----:B------:R-:W-:Y:S01]  /*1760*/  FFMA R19, R19, R8, R13 ;  /* 0x0000000813137223 */ /* 0x000fe2000000000d */
[----:B------:R-:W-:Y:S01]  /*1770*/  FADD R8, -R35, R6 ;  /* 0x0000000623087221 */ /* 0x000fe20000000100 */
[-C--:B------:R-:W-:Y:S01]  /*1780*/  FMUL R13, R15, R10.reuse ;  /* 0x0000000a0f0d7220 */ /* 0x080fe20000400000 */
[----:B------:R-:W-:Y:S01]  /*1790*/  FADD R2, -R35, R2 ;  /* 0x0000000223027221 */ /* 0x000fe20000000100 */
[CC--:B------:R-:W-:Y:S01]  /*17a0*/  FMUL R5, R15.reuse, R3.reuse ;  /* 0x000000030f057220 */ /* 0x0c0fe20000400000 */
[C---:B------:R-:W-:Y:S01]  /*17b0*/  FMUL R6, R0.reuse, R3 ;  /* 0x0000000300067220 */ /* 0x040fe20000400000 */
[C---:B------:R-:W-:Y:S01]  /*17c0*/  FMUL R10, R0.reuse, R10 ;  /* 0x0000000a000a7220 */ /* 0x040fe20000400000 */
[C---:B------:R-:W-:Y:S01]  /*17d0*/  FFMA R39, R0.reuse, R8, R13 ;  /* 0x0000000800277223 */ /* 0x040fe2000000000d */
[C-C-:B------:R-:W-:Y:S01]  /*17e0*/  FFMA R3, R0.reuse, R2, R5.reuse ;  /* 0x0000000200037223 */ /* 0x140fe20000000005 */
[-C--:B------:R-:W-:Y:S01]  /*17f0*/  FFMA R41, R0, R8.reuse, R5 ;  /* 0x0000000800297223 */ /* 0x080fe20000000005 */
[CC--:B------:R-:W-:Y:S01]  /*1800*/  FFMA R40, R15.reuse, R8.reuse, -R6 ;  /* 0x000000080f287223 */ /* 0x0c0fe20000000806 */
[C---:B------:R-:W-:Y:S01]  /*1810*/  FFMA R38, R15.reuse, R8, -R10 ;  /* 0x000000080f267223 */ /* 0x040fe2000000080a */
[CC--:B------:R-:W-:Y:S01]  /*1820*/  FFMA R18, R15.reuse, R2.reuse, -R6 ;  /* 0x000000020f127223 */ /* 0x0c0fe20000000806 */
[-C--:B------:R-:W-:Y:S01]  /*1830*/  FFMA R36, R15, R2.reuse, -R10 ;  /* 0x000000020f247223 */ /* 0x080fe2000000080a */
        /* <DEDUP_REMOVED lines=8> */
[----:B------:R-:W-:Y:S01]  /*18c0*/  FFMA R37, R0, R2, R13 ;  /* 0x0000000200257223 */ /* 0x000fe2000000000d */
[C---:B------:R-:W-:Y:S01]  /*18d0*/  FADD R3, R34.reuse, R3 ;  /* 0x0000000322037221 */ /* 0x040fe20000000000 */
[----:B------:R0:W-:Y:S01]  /*18e0*/  STL.64 [R1+0xc0], R8 ;  /* 0x0000c00801007387 */ /* 0x0001e20000100a00 */
[C---:B------:R-:W-:Y:S01]  /*18f0*/  FADD R41, R34.reuse, R41 ;  /* 0x0000002922297221 */ /* 0x040fe20000000000 */
[C---:B------:R-:W-:Y:S01]  /*1900*/  FADD R39, R34.reuse, R39 ;  /* 0x0000002722277221 */ /* 0x040fe20000000000 */
[----:B------:R-:W-:Y:S01]  /*1910*/  FADD R37, R34, R37 ;  /* 0x0000002522257221 */ /* 0x000fe20000000000 */
[----:B------:R0:W-:Y:S01]  /*1920*/  STL.128 [R1+0xa0], R8 ;  /* 0x0000a00801007387 */ /* 0x0001e20000100c00 */
[C---:B------:R-:W-:Y:S01]  /*1930*/  FADD R2, R35.reuse, R18 ;  /* 0x0000001223027221 */ /* 0x040fe20000000000 */
[C---:B------:R-:W-:Y:S01]  /*1940*/  FADD R40, R35.reuse, R40 ;  /* 0x0000002823287221 */ /* 0x040fe20000000000 */
[C---:B------:R-:W-:Y:S01]  /*1950*/  FADD R38, R35.reuse, R38 ;  /* 0x0000002623267221 */ /* 0x040fe20000000000 */
[----:B------:R0:W-:Y:S01]  /*1960*/  STL.128 [R1+0xb0], R4 ;  /* 0x0000b00401007387 */ /* 0x0001e20000100c00 */
[----:B------:R-:W-:Y:S01]  /*1970*/  FADD R36, R35, R36 ;  /* 0x0000002423247221 */ /* 0x000fe20000000000 */
        /* <DEDUP_REMOVED lines=22> */
.L_x_402:
        /* <DEDUP_REMOVED lines=21> */
[----:B------:R-:W-:Y:S01]  /*1c30*/  FADD R59, -R3, R41 ;  /* 0x00000029033b7221 */ /* 0x000fe20000000100 */
        /* <DEDUP_REMOVED lines=9> */
[----:B------:R-:W-:-:S03]  /*1cd0*/  FADD R59, R40, -R53 ;  /* 0x80000035283b7221 */ /* 0x000fc60000000000 */
[----:B------:R-:W-:Y:S01]  /*1ce0*/  FFMA R63, R63, R42, -R56 ;  /* 0x0000002a3f3f7223 */ /* 0x000fe20000000838 */
[----:B------:R-:W-:Y:S01]  /*1cf0*/  FMUL R67, R42, R59 ;  /* 0x0000003b2a437220 */ /* 0x000fe20000400000 */
[----:B------:R-:W-:Y:S01]  /*1d00*/  FADD R59, -R3, R43 ;  /* 0x0000002b033b7221 */ /* 0x000fe20000000100 */
[----:B------:R-:W-:-:S03]  /*1d10*/  FADD R42, R41, -R18 ;  /* 0x80000012292a7221 */ /* 0x000fc60000000000 */
[----:B------:R-:W-:Y:S01]  /*1d20*/  FFMA R56, R54, R59, -R65 ;  /* 0x0000003b36387223 */ /* 0x000fe20000000841 */
[----:B------:R-:W-:-:S03]  /*1d30*/  FMUL R58, R57, R42 ;  /* 0x0000002a393a7220 */ /* 0x000fc60000400000 */
[----:B------:R-:W-:Y:S01]  /*1d40*/  FMUL R56, R61, R56 ;  /* 0x000000383d387220 */ /* 0x000fe20000400000 */
[----:B------:R-:W-:-:S04]  /*1d50*/  FADD R42, R58, -R67 ;  /* 0x800000433a2a7221 */ /* 0x000fc80000000000 */
[----:B------:R-:W-:Y:S01]  /*1d60*/  FMUL R42, R63, R42 ;  /* 0x0000002a3f2a7220 */ /* 0x000fe20000400000 */
[----:B------:R-:W-:-:S04]  /*1d70*/  FSETP.GT.AND P0, PT, R56, RZ, PT ;  /* 0x000000ff3800720b */ /* 0x000fc80003f04000 */
        /* <DEDUP_REMOVED lines=19> */
[----:B------:R-:W-:Y:S05]  /*1eb0*/  CALL.REL.NOINC `($__internal_3_$__cuda_sm3x_div_rn_noftz_f32_slowpath) ;  /* 0x0000007800487944 */ /* 0x000fea0003c00000 */
[----:B------:R-:W-:-:S07]  /*1ec0*/  MOV R43, R18 ;  /* 0x00000012002b7202 */ /* 0x000fce0000000f00 */
.L_x_355:
[----:B------:R-:W-:Y:S05]  /*1ed0*/  BSYNC.RECONVERGENT B4 ;  /* 0x0000000000047941 */ /* 0x000fea0003800200 */
.L_x_354:
        /* <DEDUP_REMOVED lines=14> */
[----:B------:R-:W-:Y:S05]  /*1fc0*/  CALL.REL.NOINC `($__internal_3_$__cuda_sm3x_div_rn_noftz_f32_slowpath) ;  /* 0x0000007800047944 */ /* 0x000fea0003c00000 */
.L_x_357:
[----:B------:R-:W-:Y:S05]  /*1fd0*/  BSYNC.RECONVERGENT B4 ;  /* 0x0000000000047941 */ /* 0x000fea0003800200 */
.L_x_356:
[----:B------:R-:W-:Y:S01]  /*1fe0*/  IMAD.MOV.U32 R43, RZ, RZ, R18 ;  /* 0x000000ffff2b7224 */ /* 0x000fe200078e0012 */
[----:B------:R-:W-:Y:S06]  /*1ff0*/  BRA `(.L_x_358) ;  /* 0x0000000000a07947 */ /* 0x000fec0003800000 */
.L_x_353:
[----:B------:R-:W-:Y:S01]  /*2000*/  FADD R62, R3, -R41 ;  /* 0x80000029033e7221 */ /* 0x000fe20000000000 */
        /* <DEDUP_REMOVED lines=21> */
.L_x_360:
[----:B------:R-:W-:Y:S05]  /*2160*/  BSYNC.RECONVERGENT B4 ;  /* 0x0000000000047941 */ /* 0x000fea0003800200 */
.L_x_359:
        /* <DEDUP_REMOVED lines=15> */
.L_x_362:
[----:B------:R-:W-:Y:S05]  /*2260*/  BSYNC.RECONVERGENT B4 ;  /* 0x0000000000047941 */ /* 0x000fea0003800200 */
.L_x_361:
[----:B------:R-:W-:-:S07]  /*2270*/  IMAD.MOV.U32 R43, RZ, RZ, R18 ;  /* 0x000000ffff2b7224 */ /* 0x000fce00078e0012 */
.L_x_358:
[----:B------:R-:W-:Y:S05]  /*2280*/  BSYNC.RECONVERGENT B3 ;  /* 0x0000000000037941 */ /* 0x000fea0003800200 */
.L_x_352:
[----:B------:R-:W-:Y:S01]  /*2290*/  LEA R18, R30, R29, 0x3 ;  /* 0x0000001d1e127211 */ /* 0x000fe200078e18ff */
[----:B------:R-:W-:Y:S01]  /*22a0*/  FADD R31, R31, R42 ;  /* 0x0000002a1f1f7221 */ /* 0x000fe20000000000 */
[----:B------:R-:W-:Y:S01]  /*22b0*/  FADD R32, R32, R43 ;  /* 0x0000002b20207221 */ /* 0x000fe20000000000 */
[----:B------:R-:W-:Y:S02]  /*22c0*/  VIADD R30, R30, 0x1 ;  /* 0x000000011e1e7836 */ /* 0x000fe40000000000 */
[----:B------:R0:W-:Y:S05]  /*22d0*/  STL.64 [R18], R42 ;  /* 0x0000002a12007387 */ /* 0x0001ea0000100a00 */
.L_x_351:
[----:B------:R-:W-:Y:S05]  /*22e0*/  BSYNC.RECONVERGENT B2 ;  /* 0x0000000000027941 */ /* 0x000fea0003800200 */
.L_x_350:
        /* <DEDUP_REMOVED lines=64> */
.L_x_368:
[----:B------:R-:W-:Y:S05]  /*26f0*/  BSYNC.RECONVERGENT B4 ;  /* 0x0000000000047941 */ /* 0x000fea0003800200 */
.L_x_367:
        /* <DEDUP_REMOVED lines=15> */
.L_x_370:
[----:B------:R-:W-:Y:S05]  /*27f0*/  BSYNC.RECONVERGENT B4 ;  /* 0x0000000000047941 */ /* 0x000fea0003800200 */
.L_x_369:
[----:B------:R-:W-:Y:S01]  /*2800*/  IMAD.MOV.U32 R43, RZ, RZ, R18 ;  /* 0x000000ffff2b7224 */ /* 0x000fe200078e0012 */
[----:B------:R-:W-:Y:S06]  /*2810*/  BRA `(.L_x_371) ;  /* 0x0000000000807947 */ /* 0x000fec0003800000 */
.L_x_366:
        /* <DEDUP_REMOVED lines=14> */
.L_x_373:
[----:B------:R-:W-:Y:S05]  /*2900*/  BSYNC.RECONVERGENT B4 ;  /* 0x0000000000047941 */ /* 0x000fea0003800200 */
.L_x_372:
        /* <DEDUP_REMOVED lines=15> */
.L_x_375:
[----:B------:R-:W-:Y:S05]  /*2a00*/  BSYNC.RECONVERGENT B4 ;  /* 0x0000000000047941 */ /* 0x000fea0003800200 */
.L_x_374:
[----:B------:R-:W-:-:S07]  /*2a10*/  IMAD.MOV.U32 R43, RZ, RZ, R18 ;  /* 0x000000ffff2b7224 */ /* 0x000fce00078e0012 */
.L_x_371:
[----:B------:R-:W-:Y:S05]  /*2a20*/  BSYNC.RECONVERGENT B3 ;  /* 0x0000000000037941 */ /* 0x000fea0003800200 */
.L_x_365:
[----:B------:R-:W-:Y:S01]  /*2a30*/  LEA R18, R30, R29, 0x3 ;  /* 0x0000001d1e127211 */ /* 0x000fe200078e18ff */
[----:B------:R-:W-:Y:S01]  /*2a40*/  FADD R31, R31, R42 ;  /* 0x0000002a1f1f7221 */ /* 0x000fe20000000000 */
[----:B------:R-:W-:Y:S01]  /*2a50*/  FADD R32, R32, R43 ;  /* 0x0000002b20207221 */ /* 0x000fe20000000000 */
[----:B------:R-:W-:Y:S02]  /*2a60*/  VIADD R30, R30, 0x1 ;  /* 0x000000011e1e7836 */ /* 0x000fe40000000000 */
[----:B------:R1:W-:Y:S05]  /*2a70*/  STL.64 [R18], R42 ;  /* 0x0000002a12007387 */ /* 0x0003ea0000100a00 */
.L_x_364:
[----:B------:R-:W-:Y:S05]  /*2a80*/  BSYNC.RECONVERGENT B2 ;  /* 0x0000000000027941 */ /* 0x000fea0003800200 */
.L_x_363:
[----:B------:R-:W-:Y:S01]  /*2a90*/  FSETP.GTU.AND P0, PT, R21, R52, PT ;  /* 0x000000341500720b */ /* 0x000fe20003f0c000 */
[----:B------:R-:W-:Y:S03]  /*2aa0*/  BSSY.RECONVERGENT B2, `(.L_x_376) ;  /* 0x0000078000027945 */ /* 0x000fe60003800200 */
[----:B------:R-:W-:-:S13]  /*2ab0*/  FSETP.GTU.OR P0, PT, R55, R22, P0 ;  /* 0x000000163700720b */ /* 0x000fda000070c400 */
[----:B------:R-:W-:Y:S05]  /*2ac0*/  @P0 BRA `(.L_x_377) ;  /* 0x0000000400d40947 */ /* 0x000fea0003800000 */
[----:B------:R-:W2:Y:S04]  /*2ad0*/  LDL R54, [R33+-0x8] ;  /* 0xfffff80021367983 */ /* 0x000ea80000100800 */
[----:B01----:R-:W2:Y:S02]  /*2ae0*/  LDL R43, [R33] ;  /* 0x00000000212b7983 */ /* 0x003ea40000100800 */
        /* <DEDUP_REMOVED lines=58> */
.L_x_381:
[----:B------:R-:W-:Y:S05]  /*2e90*/  BSYNC.RECONVERGENT B4 ;  /* 0x0000000000047941 */ /* 0x000fea0003800200 */
.L_x_380:
        /* <DEDUP_REMOVED lines=15> */
.L_x_383:
[----:B------:R-:W-:Y:S05]  /*2f90*/  BSYNC.RECONVERGENT B4 ;  /* 0x0000000000047941 */ /* 0x000fea0003800200 */
.L_x_382:
[----:B------:R-:W-:Y:S01]  /*2fa0*/  IMAD.MOV.U32 R43, RZ, RZ, R18 ;  /* 0x000000ffff2b7224 */ /* 0x000fe200078e0012 */
[----:B------:R-:W-:Y:S06]  /*2fb0*/  BRA `(.L_x_384) ;  /* 0x0000000000807947 */ /* 0x000fec0003800000 */
.L_x_379:
        /* <DEDUP_REMOVED lines=14> */
.L_x_386:
[----:B------:R-:W-:Y:S05]  /*30a0*/  BSYNC.RECONVERGENT B4 ;  /* 0x0000000000047941 */ /* 0x000fea0003800200 */
.L_x_385:
        /* <DEDUP_REMOVED lines=15> */
.L_x_388:
[----:B------:R-:W-:Y:S05]  /*31a0*/  BSYNC.RECONVERGENT B4 ;  /* 0x0000000000047941 */ /* 0x000fea0003800200 */
.L_x_387:
[----:B------:R-:W-:-:S07]  /*31b0*/  IMAD.MOV.U32 R43, RZ, RZ, R18 ;  /* 0x000000ffff2b7224 */ /* 0x000fce00078e0012 */
.L_x_384:
[----:B------:R-:W-:Y:S05]  /*31c0*/  BSYNC.RECONVERGENT B3 ;  /* 0x0000000000037941 */ /* 0x000fea0003800200 */
.L_x_378:
[----:B------:R-:W-:Y:S01]  /*31d0*/  LEA R18, R30, R29, 0x3 ;  /* 0x0000001d1e127211 */ /* 0x000fe200078e18ff */
[----:B------:R-:W-:Y:S01]  /*31e0*/  FADD R31, R31, R42 ;  /* 0x0000002a1f1f7221 */ /* 0x000fe20000000000 */
[----:B------:R-:W-:Y:S01]  /*31f0*/  FADD R32, R32, R43 ;  /* 0x0000002b20207221 */ /* 0x000fe20000000000 */
[----:B------:R-:W-:Y:S02]  /*3200*/  VIADD R30, R30, 0x1 ;  /* 0x000000011e1e7836 */ /* 0x000fe40000000000 */
[----:B------:R2:W-:Y:S05]  /*3210*/  STL.64 [R18], R42 ;  /* 0x0000002a12007387 */ /* 0x0005ea0000100a00 */
.L_x_377:
[----:B------:R-:W-:Y:S05]  /*3220*/  BSYNC.RECONVERGENT B2 ;  /* 0x0000000000027941 */ /* 0x000fea0003800200 */
.L_x_376:
        /* <DEDUP_REMOVED lines=17> */
[--C-:B------:R-:W-:Y:S01]  /*3340*/  FADD R56, R2, -R53.reuse ;  /* 0x8000003502387221 */ /* 0x100fe20000000000 */
[----:B------:R-:W-:Y:S01]  /*3350*/  FADD R57, R17, -R53 ;  /* 0x8000003511397221 */ /* 0x000fe20000000000 */
[----:B------:R-:W-:Y:S01]  /*3360*/  FMUL R63, R55, R52 ;  /* 0x00000034373f7220 */ /* 0x000fe20000400000 */
[----:B------:R-:W-:Y:S01]  /*3370*/  FFMA R59, R42, R55, -R59 ;  /* 0x000000372a3b7223 */ /* 0x000fe2000000083b */
[--C-:B------:R-:W-:Y:S01]  /*3380*/  FADD R55, -R18, R43.reuse ;  /* 0x0000002b12377221 */ /* 0x100fe20000000100 */
[--C-:B------:R-:W-:Y:S01]  /*3390*/  FADD R42, R37, -R18.reuse ;  /* 0x80000012252a7221 */ /* 0x100fe20000000000 */
[----:B------:R-:W-:Y:S01]  /*33a0*/  FADD R52, R3, -R18 ;  /* 0x8000001203347221 */ /* 0x000fe20000000000 */
[----:B------:R-:W-:Y:S01]  /*33b0*/  FADD R61, -R37, R43 ;  /* 0x0000002b253d7221 */ /* 0x000fe20000000100 */
[----:B------:R-:W-:Y:S01]  /*33c0*/  FMUL R65, R56, R55 ;  /* 0x0000003738417220 */ /* 0x000fe20000400000 */
[C---:B------:R-:W-:Y:S01]  /*33d0*/  FMUL R42, R57.reuse, R42 ;  /* 0x0000002a392a7220 */ /* 0x040fe20000400000 */
[----:B------:R-:W-:Y:S01]  /*33e0*/  FADD R67, R36, -R53 ;  /* 0x8000003524437221 */ /* 0x000fe20000000000 */
[----:B------:R-:W-:Y:S01]  /*33f0*/  FMUL R56, R57, R52 ;  /* 0x0000003439387220 */ /* 0x000fe20000400000 */
[----:B------:R-:W-:-:S02]  /*3400*/  FFMA R52, R54, R61, -R63 ;  /* 0x0000003d36347223 */ /* 0x000fc4000000083f */
[----:B------:R-:W-:Y:S01]  /*3410*/  FFMA R55, R67, R55, -R42 ;  /* 0x0000003743377223 */ /* 0x000fe2000000082a */
[----:B------:R-:W-:Y:S01]  /*3420*/  FADD R42, R56, -R65 ;  /* 0x80000041382a7221 */ /* 0x000fe20000000000 */
[----:B------:R-:W-:-:S03]  /*3430*/  FMUL R52, R59, R52 ;  /* 0x000000343b347220 */ /* 0x000fc60000400000 */
[----:B------:R-:W-:Y:S02]  /*3440*/  FMUL R42, R55, R42 ;  /* 0x0000002a372a7220 */ /* 0x000fe40000400000 */
        /* <DEDUP_REMOVED lines=30> */
[----:B------:R-:W-:-:S07]  /*3630*/  IMAD.MOV.U32 R43, RZ, RZ, R18 ;  /* 0x000000ffff2b7224 */ /* 0x000fce00078e0012 */
.L_x_394:
[----:B------:R-:W-:Y:S05]  /*3640*/  BSYNC.RECONVERGENT B4 ;  /* 0x0000000000047941 */ /* 0x000fea0003800200 */
.L_x_393:
        /* <DEDUP_REMOVED lines=15> */
[----:B------:R-:W-:Y:S05]  /*3740*/  CALL.REL.NOINC `($__internal_3_$__cuda_sm3x_div_rn_noftz_f32_slowpath) ;  /* 0x0000006000247944 */ /* 0x000fea0003c00000 */
.L_x_396:
[----:B------:R-:W-:Y:S05]  /*3750*/  BSYNC.RECONVERGENT B4 ;  /* 0x0000000000047941 */ /* 0x000fea0003800200 */
.L_x_395:
[----:B------:R-:W-:Y:S01]  /*3760*/  IMAD.MOV.U32 R43, RZ, RZ, R18 ;  /* 0x000000ffff2b7224 */ /* 0x000fe200078e0012 */
[----:B------:R-:W-:Y:S06]  /*3770*/  BRA `(.L_x_397) ;  /* 0x0000000000887947 */ /* 0x000fec0003800000 */
.L_x_392:
        /* <DEDUP_REMOVED lines=15> */
.L_x_399:
[----:B------:R-:W-:Y:S05]  /*3870*/  BSYNC.RECONVERGENT B4 ;  /* 0x0000000000047941 */ /* 0x000fea0003800200 */
.L_x_398:
        /* <DEDUP_REMOVED lines=16> */
.L_x_401:
[----:B------:R-:W-:Y:S05]  /*3980*/  BSYNC.RECONVERGENT B4 ;  /* 0x0000000000047941 */ /* 0x000fea0003800200 */
.L_x_400:
[----:B------:R-:W-:-:S07]  /*3990*/  IMAD.MOV.U32 R43, RZ, RZ, R18 ;  /* 0x000000ffff2b7224 */ /* 0x000fce00078e0012 */
.L_x_397:
[----:B------:R-:W-:Y:S05]  /*39a0*/  BSYNC.RECONVERGENT B3 ;  /* 0x0000000000037941 */ /* 0x000fea0003800200 */
.L_x_391:
[----:B------:R-:W-:Y:S01]  /*39b0*/  LEA R18, R30, R29, 0x3 ;  /* 0x0000001d1e127211 */ /* 0x000fe200078e18ff */
[----:B------:R-:W-:Y:S01]  /*39c0*/  FADD R31, R31, R42 ;  /* 0x0000002a1f1f7221 */ /* 0x000fe20000000000 */
[----:B------:R-:W-:Y:S01]  /*39d0*/  FADD R32, R32, R43 ;  /* 0x0000002b20207221 */ /* 0x000fe20000000000 */
[----:B------:R-:W-:Y:S02]  /*39e0*/  VIADD R30, R30, 0x1 ;  /* 0x000000011e1e7836 */ /* 0x000fe40000000000 */
[----:B------:R3:W-:Y:S05]  /*39f0*/  STL.64 [R18], R42 ;  /* 0x0000002a12007387 */ /* 0x0007ea0000100a00 */
.L_x_390:
[----:B------:R-:W-:Y:S05]  /*3a00*/  BSYNC.RECONVERGENT B2 ;  /* 0x0000000000027941 */ /* 0x000fea0003800200 */
.L_x_389:
        /* <DEDUP_REMOVED lines=26> */
[----:B------:R-:W-:Y:S01]  /*3bb0*/  FFMA R15, R12, -5.3903029534742383927e-15, R15 ;  /* 0xa7c234c50c0f7823 */ /* 0x000fe2000000000f */
[----:B------:R-:W-:Y:S01]  /*3bc0*/  @P0 FMUL R15, RZ, -R51 ;  /* 0x80000033ff0f0220 */ /* 0x000fe20000400000 */
[----:B------:R-:W-:-:S04]  /*3bd0*/  IMAD.MOV.U32 R12, RZ, RZ, 0x3f000000 ;  /* 0x3f000000ff0c7424 */ /* 0x000fc800078e00ff */
[-C--:B------:R-:W-:Y:S01]  /*3be0*/  FFMA R50, R50, R12.reuse, 0.0099999997764825820923 ;  /* 0x3c23d70a32327423 */ /* 0x080fe2000000000c */
[----:B------:R-:W-:Y:S01]  /*3bf0*/  FFMA R44, R44, R12, 0.0099999997764825820923 ;  /* 0x3c23d70a2c2c7423 */ /* 0x000fe2000000000c */
[----:B------:R-:W-:Y:S01]  /*3c00*/  MOV R20, R15 ;  /* 0x0000000f00147202 */ /* 0x000fe20000000f00 */
[----:B------:R-:W-:Y:S06]  /*3c10*/  @P1 BRA `(.L_x_404) ;  /* 0x0000000000b81947 */ /* 0x000fec0003800000 */
[----:B0123--:R-:W-:Y:S01]  /*3c20*/  IMAD.MOV.U32 R42, RZ, RZ, RZ ;  /* 0x000000ffff2a7224 */ /* 0x00ffe200078e00ff */
[----:B------:R-:W-:Y:S01]  /*3c30*/  MOV R17, R1 ;  /* 0x0000000100117202 */ /* 0x000fe20000000f00 */
[----:B------:R-:W0:Y:S01]  /*3c40*/  LDCU.64 UR8, c[0x4][URZ] ;  /* 0x01000000ff0877ac */ /* 0x000e220008000a00 */
[----:B------:R-:W-:Y:S01]  /*3c50*/  UMOV UR5, URZ ;  /* 0x000000ff00057c82 */ /* 0x000fe20008000000 */
[----:B------:R-:W-:-:S05]  /*3c60*/  UMOV UR4, URZ ;  /* 0x000000ff00047c82 */ /* 0x000fca0008000000 */
.L_x_405:
        /* <DEDUP_REMOVED lines=41> */
.L_x_404:
[----:B------:R-:W-:Y:S05]  /*3f00*/  BSYNC.RECONVERGENT B0 ;  /* 0x0000000000007941 */ /* 0x000fea0003800200 */
.L_x_403:
[----:B------:R-:W-:Y:S01]  /*3f10*/  MOV R19, 0x37cbac00 ;  /* 0x37cbac0000137802 */ /* 0x000fe20000000f00 */
[----:B------:R-:W-:Y:S01]  /*3f20*/  FMUL R28, R15, R15 ;  /* 0x0000000f0f1c7220 */ /* 0x000fe20000400000 */
[C---:B0123--:R-:W-:Y:S01]  /*3f30*/  LOP3.LUT R18, R17.reuse, 0x1, RZ, 0xc0, !PT ;  /* 0x0000000111127812 */ /* 0x04ffe200078ec0ff */
[----:B------:R-:W-:Y:S01]  /*3f40*/  BSSY.RECONVERGENT B0, `(.L_x_406) ;  /* 0x0000042000007945 */ /* 0x000fe20003800200 */
[----:B------:R-:W-:Y:S01]  /*3f50*/  IADD3 R42, PT, PT, R17, 0x1, RZ ;  /* 0x00000001112a7810 */ /* 0x000fe20007ffe0ff */
[----:B------:R-:W-:Y:S01]  /*3f60*/  FFMA R14, R28, R19, -0.0013887860113754868507 ;  /* 0xbab607ed1c0e7423 */ /* 0x000fe20000000013 */
[----:B------:R-:W-:Y:S01]  /*3f70*/  ISETP.NE.U32.AND P0, PT, R18, 0x1, PT ;  /* 0x000000011200780c */ /* 0x000fe20003f05070 */
[----:B------:R-:W-:Y:S01]  /*3f80*/  IMAD.MOV.U32 R18, RZ, RZ, 0x3c0885e4 ;  /* 0x3c0885e4ff127424 */ /* 0x000fe200078e00ff */
[----:B------:R-:W-:Y:S01]  /*3f90*/  LOP3.LUT P2, RZ, R42, 0x2, RZ, 0xc0, !PT ;  /* 0x000000022aff7812 */ /* 0x000fe2000784c0ff */
[----:B------:R-:W-:Y:S01]  /*3fa0*/  IMAD.MOV.U32 R17, RZ, RZ, 0x3e2aaaa8 ;  /* 0x3e2aaaa8ff117424 */ /* 0x000fe200078e00ff */
[----:B------:R-:W-:-:S02]  /*3fb0*/  FSEL R33, R14, -0.00019574658654164522886, P0 ;  /* 0xb94d41530e217808 */ /* 0x000fc40000000000 */
[----:B------:R-:W-:Y:S02]  /*3fc0*/  FSEL R43, R18, 0.041666727513074874878, !P0 ;  /* 0x3d2aaabb122b7808 */ /* 0x000fe40004000000 */
[----:B------:R-:W-:Y:S02]  /*3fd0*/  FSEL R14, R15, 1, !P0 ;  /* 0x3f8000000f0e7808 */ /* 0x000fe40004000000 */
[----:B------:R-:W-:Y:S01]  /*3fe0*/  FSEL R42, -R17, -0.4999999701976776123, !P0 ;  /* 0xbeffffff112a7808 */ /* 0x000fe20004000100 */
[----:B------:R-:W-:Y:S01]  /*3ff0*/  FFMA R33, R28, R33, R43 ;  /* 0x000000211c217223 */ /* 0x000fe2000000002b */
[----:B------:R-:W-:Y:S01]  /*4000*/  LEA R16, R16, R1, 0x2 ;  /* 0x0000000110107211 */ /* 0x000fe200078e10ff */
[C---:B------:R-:W-:Y:S02]  /*4010*/  FFMA R51, R28.reuse, R14, RZ ;  /* 0x0000000e1c337223 */ /* 0x040fe400000000ff */
[----:B------:R-:W-:Y:S01]  /*4020*/  FFMA R33, R28, R33, R42 ;  /* 0x000000211c217223 */ /* 0x000fe2000000002a */
[----:B------:R-:W-:-:S03]  /*4030*/  MOV R28, R20 ;  /* 0x00000014001c7202 */ /* 0x000fc60000000f00 */
[----:B------:R-:W-:Y:S01]  /*4040*/  FFMA R51, R51, R33, R14 ;  /* 0x0000002133337223 */ /* 0x000fe2000000000e */
[----:B------:R-:W-:-:S03]  /*4050*/  IMAD.MOV.U32 R33, RZ, RZ, R26 ;  /* 0x000000ffff217224 */ /* 0x000fc600078e001a */
[----:B------:R-:W-:Y:S01]  /*4060*/  @P2 FADD R51, RZ, -R51 ;  /* 0x80000033ff332221 */ /* 0x000fe20000000000 */
[----:B------:R-:W-:Y:S06]  /*4070*/  @P1 BRA `(.L_x_407) ;  /* 0x0000000000b81947 */ /* 0x000fec0003800000 */
[----:B------:R-:W-:Y:S01]  /*4080*/  IMAD.MOV.U32 R52, RZ, RZ, RZ ;  /* 0x000000ffff347224 */ /* 0x000fe200078e00ff */
[----:B------:R-:W-:Y:S01]  /*4090*/  MOV R28, R1 ;  /* 0x00000001001c7202 */ /* 0x000fe20000000f00 */
[----:B------:R-:W0:Y:S01]  /*40a0*/  LDCU.64 UR8, c[0x4][URZ] ;  /* 0x01000000ff0877ac */ /* 0x000e220008000a00 */
[----:B------:R-:W-:Y:S01]  /*40b0*/  UMOV UR5, URZ ;  /* 0x000000ff00057c82 */ /* 0x000fe20008000000 */
[----:B------:R-:W-:-:S05]  /*40c0*/  UMOV UR4, URZ ;  /* 0x000000ff00047c82 */ /* 0x000fca0008000000 */
.L_x_408:
        /* <DEDUP_REMOVED lines=41> */
.L_x_407:
[----:B------:R-:W-:Y:S05]  /*4360*/  BSYNC.RECONVERGENT B0 ;  /* 0x0000000000007941 */ /* 0x000fea0003800200 */
.L_x_406:
        /* <DEDUP_REMOVED lines=11> */
[----:B------:R-:W-:Y:S02]  /*4420*/  FSEL R28, R28, 1, P0 ;  /* 0x3f8000001c1c7808 */ /* 0x000fe40000000000 */
[----:B------:R-:W-:Y:S01]  /*4430*/  FSEL R52, -R14, -0.16666662693023681641, !P0 ;  /* 0xbe2aaaa80e347808 */ /* 0x000fe20004000100 */
[----:B------:R-:W-:Y:S01]  /*4440*/  FFMA R43, R42, R43, R53 ;  /* 0x0000002b2a2b7223 */ /* 0x000fe20000000035 */
[----:B------:R-:W-:Y:S01]  /*4450*/  FSETP.GE.AND P3, PT, |R46|, 105615, PT ;  /* 0x47ce47802e00780b */ /* 0x000fe20003f66200 */
[C---:B------:R-:W-:Y:S01]  /*4460*/  FFMA R33, R42.reuse, R28, RZ ;  /* 0x0000001c2a217223 */ /* 0x040fe200000000ff */
[----:B------:R-:W-:Y:S01]  /*4470*/  LOP3.LUT R27, R27, 0xe0, RZ, 0xc0, !PT ;  /* 0x000000e01b1b7812 */ /* 0x000fe200078ec0ff */
[----:B------:R-:W-:Y:S01]  /*4480*/  FFMA R43, R42, R43, R52 ;  /* 0x0000002b2a2b7223 */ /* 0x000fe20000000034 */
[----:B------:R-:W-:-:S03]  /*4490*/  FADD R42, -R48, R3 ;  /* 0x00000003302a7221 */ /* 0x000fc60000000100 */
[----:B------:R-:W-:Y:S01]  /*44a0*/  FFMA R28, R33, R43, R28 ;  /* 0x0000002b211c7223 */ /* 0x000fe2000000001c */
[----:B------:R-:W-:Y:S01]  /*44b0*/  FADD R33, -R49, R2 ;  /* 0x0000000231217221 */ /* 0x000fe20000000100 */
[C---:B------:R-:W-:Y:S01]  /*44c0*/  FMUL R43, R46.reuse, -0.63661974668502807617 ;  /* 0xbf22f9832e2b7820 */ /* 0x040fe20000400000 */
[----:B------:R-:W-:Y:S02]  /*44d0*/  VIADD R27, R27, 0xffffff80 ;  /* 0xffffff801b1b7836 */ /* 0x000fe40000000000 */
[----:B------:R-:W-:Y:S01]  /*44e0*/  @P2 FADD R28, RZ, -R28 ;  /* 0x8000001cff1c2221 */ /* 0x000fe20000000000 */
[----:B------:R-:W-:-:S03]  /*44f0*/  FSETP.EQ.OR P2, PT, |R46|, +INF , !P3 ;  /* 0x7f8000002e00780b */ /* 0x000fc60005f42600 */
[CC--:B------:R-:W-:Y:S01]  /*4500*/  FMUL R52, R28.reuse, R33.reuse ;  /* 0x000000211c347220 */ /* 0x0c0fe20000400000 */
[-C--:B------:R-:W-:Y:S01]  /*4510*/  FMUL R28, R28, R42.reuse ;  /* 0x0000002a1c1c7220 */ /* 0x080fe20000400000 */
[----:B------:R-:W-:Y:S02]  /*4520*/  SHF.R.U32.HI R27, RZ, 0x5, R27 ;  /* 0x00000005ff1b7819 */ /* 0x000fe4000001161b */
[C---:B------:R-:W-:Y:S01]  /*4530*/  FFMA R52, R51.reuse, R42, R52 ;  /* 0x0000002a33347223 */ /* 0x040fe20000000034 */
[----:B------:R-:W-:Y:S01]  /*4540*/  FFMA R33, R51, R33, -R28 ;  /* 0x0000002133217223 */ /* 0x000fe2000000081c */
[----:B------:R-:W0:Y:S03]  /*4550*/  F2I.NTZ R42, R43 ;  /* 0x0000002b002a7305 */ /* 0x000e260000203100 */
[----:B------:R-:W-:Y:S01]  /*4560*/  FSETP.GEU.AND P0, PT, |R52|, R47, PT ;  /* 0x0000002f3400720b */ /* 0x000fe20003f0e200 */
[----:B------:R-:W-:-:S03]  /*4570*/  FMUL R52, RZ, -R46 ;  /* 0x8000002eff347220 */ /* 0x000fc60000400000 */
[----:B------:R-:W-:Y:S02]  /*4580*/  FSETP.GEU.OR P0, PT, |R33|, R50, P0 ;  /* 0x000000322100720b */ /* 0x000fe4000070e600 */
[----:B0-----:R-:W-:Y:S02]  /*4590*/  I2FP.F32.S32 R33, R42 ;  /* 0x0000002a00217245 */ /* 0x001fe40000201400 */
[----:B------:R-:W-:-:S09]  /*45a0*/  SEL R51, R42, RZ, !P3 ;  /* 0x000000ff2a337207 */ /* 0x000fd20005800000 */
[----:B------:R-:W-:Y:S01]  /*45b0*/  @!P0 LEA R53, R30, R29, 0x3 ;  /* 0x0000001d1e358211 */ /* 0x000fe200078e18ff */
[----:B------:R-:W-:Y:S01]  /*45c0*/  FFMA R28, R33, -1.5707962512969970703, -R46 ;  /* 0xbfc90fda211c7823 */ /* 0x000fe2000000082e */
[----:B------:R-:W-:Y:S01]  /*45d0*/  @!P0 FADD R31, R2, R31 ;  /* 0x0000001f021f8221 */ /* 0x000fe20000000000 */
[----:B------:R-:W-:Y:S01]  /*45e0*/  @!P0 FADD R32, R3, R32 ;  /* 0x0000002003208221 */ /* 0x000fe20000000000 */
[----:B------:R-:W-:Y:S01]  /*45f0*/  IADD3 R46, PT, PT, -R23, 0x20, RZ ;  /* 0x00000020172e7810 */ /* 0x000fe20007ffe1ff */
[----:B------:R0:W-:Y:S01]  /*4600*/  @!P0 STL.64 [R53], R2 ;  /* 0x0000000235008387 */ /* 0x0001e20000100a00 */
[C---:B------:R-:W-:Y:S01]  /*4610*/  FFMA R28, R33.reuse, -7.5497894158615963534e-08, R28 ;  /* 0xb3a22168211c7823 */ /* 0x040fe2000000001c */
[----:B------:R-:W-:Y:S02]  /*4620*/  MOV R54, R51 ;  /* 0x0000003300367202 */ /* 0x000fe40000000f00 */
[----:B------:R-:W-:Y:S01]  /*4630*/  @!P0 IADD3 R30, PT, PT, R30, 0x1, RZ ;  /* 0x000000011e1e8810 */ /* 0x000fe20007ffe0ff */
[----:B------:R-:W-:Y:S01]  /*4640*/  @!P3 FFMA R52, R33, -5.3903029534742383927e-15, R28 ;  /* 0xa7c234c52134b823 */ /* 0x000fe2000000001c */
[----:B------:R-:W-:Y:S01]  /*4650*/  SHF.L.U32 R33, R13, 0x8, RZ ;  /* 0x000000080d217819 */ /* 0x000fe200000006ff */
[----:B------:R-:W-:-:S02]  /*4660*/  IMAD.MOV R28, RZ, RZ, -R27 ;  /* 0x000000ffff1c7224 */ /* 0x000fc400078e0a1b */
[----:B------:R-:W-:Y:S01]  /*4670*/  IMAD.MOV.U32 R27, RZ, RZ, R52 ;  /* 0x000000ffff1b7224 */ /* 0x000fe200078e0034 */
[----:B------:R-:W-:Y:S01]  /*4680*/  LOP3.LUT R33, R33, 0x80000000, RZ, 0xfc, !PT ;  /* 0x8000000021217812 */ /* 0x000fe200078efcff */
[----:B------:R-:W-:Y:S01]  /*4690*/  IMAD.U32 R28, R28, 0x4, R1 ;  /* 0x000000041c1c7824 */ /* 0x000fe200078e0001 */
[----:B0-----:R-:W-:Y:S06]  /*46a0*/  @P2 BRA `(.L_x_410) ;  /* 0x0000000000b82947 */ /* 0x001fec0003800000 */
[----:B------:R-:W-:Y:S02]  /*46b0*/  HFMA2 R55, -RZ, RZ, 0, 0 ;  /* 0x00000000ff377431 */ /* 0x000fe400000001ff */
[----:B------:R-:W-:Y:S01]  /*46c0*/  IMAD.MOV.U32 R52, RZ, RZ, R1 ;  /* 0x000000ffff347224 */ /* 0x000fe200078e0001 */
[----:B------:R-:W0:Y:S01]  /*46d0*/  LDCU.64 UR8, c[0x4][URZ] ;  /* 0x01000000ff0877ac */ /* 0x000e220008000a00 */
[----:B------:R-:W-:Y:S01]  /*46e0*/  UMOV UR5, URZ ;  /* 0x000000ff00057c82 */ /* 0x000fe20008000000 */
[----:B------:R-:W-:-:S05]  /*46f0*/  UMOV UR4, URZ ;  /* 0x000000ff00047c82 */ /* 0x000fca0008000000 */
.L_x_411:
        /* <DEDUP_REMOVED lines=41> */
.L_x_410:
[----:B------:R-:W-:Y:S05]  /*4990*/  BSYNC.RECONVERGENT B0 ;  /* 0x0000000000007941 */ /* 0x000fea0003800200 */
.L_x_409:
        /* <DEDUP_REMOVED lines=24> */
.L_x_414:
        /* <DEDUP_REMOVED lines=41> */
.L_x_413:
[----:B------:R-:W-:Y:S05]  /*4db0*/  BSYNC.RECONVERGENT B0 ;  /* 0x0000000000007941 */ /* 0x000fea0003800200 */
.L_x_412:
        /* <DEDUP_REMOVED lines=37> */
.L_x_417:
        /* <DEDUP_REMOVED lines=41> */
.L_x_416:
[----:B------:R-:W-:Y:S05]  /*52a0*/  BSYNC.RECONVERGENT B0 ;  /* 0x0000000000007941 */ /* 0x000fea0003800200 */
.L_x_415:
        /* <DEDUP_REMOVED lines=24> */
.L_x_420:
        /* <DEDUP_REMOVED lines=41> */
.L_x_419:
[----:B------:R-:W-:Y:S05]  /*56c0*/  BSYNC.RECONVERGENT B0 ;  /* 0x0000000000007941 */ /* 0x000fea0003800200 */
.L_x_418:
        /* <DEDUP_REMOVED lines=32> */
[----:B0-----:R-:W-:Y:S01]  /*58d0*/  IMAD.MOV.U32 R40, RZ, RZ, R1 ;  /* 0x000000ffff287224 */ /* 0x001fe200078e0001 */
[----:B------:R-:W0:Y:S01]  /*58e0*/  LDCU.64 UR8, c[0x4][URZ] ;  /* 0x01000000ff0877ac */ /* 0x000e220008000a00 */
[----:B------:R-:W-:Y:S01]  /*58f0*/  UMOV UR5, URZ ;  /* 0x000000ff00057c82 */ /* 0x000fe20008000000 */
[----:B------:R-:W-:-:S05]  /*5900*/  UMOV UR4, URZ ;  /* 0x000000ff00047c82 */ /* 0x000fca0008000000 */
.L_x_423:
        /* <DEDUP_REMOVED lines=41> */
.L_x_422:
[----:B------:R-:W-:Y:S05]  /*5ba0*/  BSYNC.RECONVERGENT B0 ;  /* 0x0000000000007941 */ /* 0x000fea0003800200 */
.L_x_421:
        /* <DEDUP_REMOVED lines=24> */
.L_x_426:
        /* <DEDUP_REMOVED lines=41> */
.L_x_425:
[----:B------:R-:W-:Y:S05]  /*5fc0*/  BSYNC.RECONVERGENT B0 ;  /* 0x0000000000007941 */ /* 0x000fea0003800200 */
.L_x_424:
        /* <DEDUP_REMOVED lines=36> */
.L_x_429:
        /* <DEDUP_REMOVED lines=41> */
.L_x_428:
[----:B------:R-:W-:Y:S05]  /*64a0*/  BSYNC.RECONVERGENT B0 ;  /* 0x0000000000007941 */ /* 0x000fea0003800200 */
.L_x_427:
        /* <DEDUP_REMOVED lines=24> */
.L_x_432:
        /* <DEDUP_REMOVED lines=41> */
.L_x_431:
[----:B------:R-:W-:Y:S05]  /*68c0*/  BSYNC.RECONVERGENT B0 ;  /* 0x0000000000007941 */ /* 0x000fea0003800200 */
.L_x_430:
        /* <DEDUP_REMOVED lines=36> */
.L_x_435:
        /* <DEDUP_REMOVED lines=41> */
.L_x_434:
[----:B------:R-:W-:Y:S05]  /*6da0*/  BSYNC.RECONVERGENT B0 ;  /* 0x0000000000007941 */ /* 0x000fea0003800200 */
.L_x_433:
        /* <DEDUP_REMOVED lines=24> */
.L_x_438:
        /* <DEDUP_REMOVED lines=41> */
.L_x_437:
[----:B------:R-:W-:Y:S05]  /*71c0*/  BSYNC.RECONVERGENT B0 ;  /* 0x0000000000007941 */ /* 0x000fea0003800200 */
.L_x_436:
        /* <DEDUP_REMOVED lines=36> */
.L_x_441:
        /* <DEDUP_REMOVED lines=41> */
.L_x_440:
[----:B------:R-:W-:Y:S05]  /*76a0*/  BSYNC.RECONVERGENT B0 ;  /* 0x0000000000007941 */ /* 0x000fea0003800200 */
.L_x_439:
        /* <DEDUP_REMOVED lines=22> */
.L_x_444:
        /* <DEDUP_REMOVED lines=32> */
[----:B------:R-:W1:Y:S02]  /*7a10*/  I2F.F64.S64 R8, R24 ;  /* 0x0000001800087312 */ /* 0x000e640000301c00 */
[----:B-1----:R-:W-:Y:S01]  /*7a20*/  DMUL R8, R8, UR4 ;  /* 0x0000000408087c28 */ /* 0x002fe20008000000 */
[----:B------:R-:W-:Y:S02]  /*7a30*/  SHF.R.U32.HI R2, RZ, 0x1e, R2 ;  /* 0x0000001eff027819 */ /* 0x000fe40000011602 */
[----:B------:R-:W-:-:S07]  /*7a40*/  LOP3.LUT R0, R5, R0, RZ, 0x3c, !PT ;  /* 0x0000000005007212 */ /* 0x000fce00078e3cff */
[----:B------:R-:W1:Y:S01]  /*7a50*/  F2F.F32.F64 R8, R8 ;  /* 0x0000000800087310 */ /* 0x000e620000301000 */
[----:B------:R-:W-:Y:S02]  /*7a60*/  LEA.HI R26, R5, R2, RZ, 0x1 ;  /* 0x00000002051a7211 */ /* 0x000fe400078f08ff */
[----:B------:R-:W-:-:S03]  /*7a70*/  ISETP.GE.AND P0, PT, R0, RZ, PT ;  /* 0x000000ff0000720c */ /* 0x000fc60003f06270 */
[----:B------:R-:W-:Y:S01]  /*7a80*/  @!P1 IMAD.MOV R26, RZ, RZ, -R26 ;  /* 0x000000ffff1a9224 */ /* 0x000fe200078e0a1a */
[----:B01----:R-:W-:-:S09]  /*7a90*/  FSEL R20, -R8, R8, !P0 ;  /* 0x0000000808147208 */ /* 0x003fd20004000100 */
.L_x_443:
[----:B------:R-:W-:Y:S05]  /*7aa0*/  BSYNC.RECONVERGENT B0 ;  /* 0x0000000000007941 */ /* 0x000fea0003800200 */
.L_x_442:
[----:B------:R-:W-:Y:S01]  /*7ab0*/  LOP3.LUT R2, R26, 0x1, RZ, 0xc0, !PT ;  /* 0x000000011a027812 */ /* 0x000fe200078ec0ff */
[----:B------:R-:W-:Y:S01]  /*7ac0*/  FMUL R0, R20, R20 ;  /* 0x0000001414007220 */ /* 0x000fe20000400000 */
[----:B------:R-:W-:Y:S01]  /*7ad0*/  LOP3.LUT P1, RZ, R26, 0x2, RZ, 0xc0, !PT ;  /* 0x000000021aff7812 */ /* 0x000fe2000782c0ff */
[----:B------:R-:W-:Y:S01]  /*7ae0*/  FADD R48, -R48, R37 ;  /* 0x0000002530307221 */ /* 0x000fe20000000100 */
[----:B------:R-:W-:Y:S01]  /*7af0*/  ISETP.NE.U32.AND P0, PT, R2, 0x1, PT ;  /* 0x000000010200780c */ /* 0x000fe20003f05070 */
[----:B------:R-:W-:Y:S01]  /*7b00*/  FFMA R2, R0, R19, -0.0013887860113754868507 ;  /* 0xbab607ed00027423 */ /* 0x000fe20000000013 */
[----:B------:R-:W-:Y:S02]  /*7b10*/  BSSY.RECONVERGENT B0, `(.L_x_445) ;  /* 0x0000047000007945 */ /* 0x000fe40003800200 */
[----:B------:R-:W-:Y:S02]  /*7b20*/  FSEL R15, R15, 0.0083327032625675201416, !P0 ;  /* 0x3c0885e40f0f7808 */ /* 0x000fe40004000000 */
[----:B------:R-:W-:-:S02]  /*7b30*/  FSEL R3, R2, -0.00019574658654164522886, !P0 ;  /* 0xb94d415302037808 */ /* 0x000fc40004000000 */
[----:B------:R-:W-:Y:S02]  /*7b40*/  FSEL R20, R20, 1, P0 ;  /* 0x3f80000014147808 */ /* 0x000fe40000000000 */
[----:B------:R-:W-:Y:S01]  /*7b50*/  FSEL R14, -R14, -0.16666662693023681641, !P0 ;  /* 0xbe2aaaa80e0e7808 */ /* 0x000fe20004000100 */
        /* <DEDUP_REMOVED lines=10> */
[----:B------:R-:W-:-:S03]  /*7c00*/  MOV R0, R27 ;  /* 0x0000001b00007202 */ /* 0x000fc60000000f00 */
        /* <DEDUP_REMOVED lines=14> */
.L_x_447:
[----:B-1----:R-:W-:Y:S01]  /*7cf0*/  MOV R4, UR8 ;  /* 0x0000000800047c02 */ /* 0x002fe20008000f00 */
[----:B------:R-:W-:-:S05]  /*7d00*/  IMAD.U32 R5, RZ, RZ, UR9 ;  /* 0x00000009ff057e24 */ /* 0x000fca000f8e00ff */
[----:B------:R-:W0:Y:S01]  /*7d10*/  LDG.E.CONSTANT R2, desc[UR6][R4.64] ;  /* 0x0000000604027981 */ /* 0x000e22000c1e9900 */
[----:B------:R-:W-:Y:S02]  /*7d20*/  UIADD3 UR8, UP0, UPT, UR8, 0x4, URZ ;  /* 0x0000000408087890 */ /* 0x000fe4000ff1e0ff */
[----:B------:R-:W-:Y:S02]  /*7d30*/  UIADD3 UR4, UPT, UPT, UR4, 0x1, URZ ;  /* 0x0000000104047890 */ /* 0x000fe4000fffe0ff */
[----:B------:R-:W-:Y:S02]  /*7d40*/  UIADD3.X UR9, UPT, UPT, URZ, UR9, URZ, UP0, !UPT ;  /* 0x00000009ff097290 */ /* 0x000fe400087fe4ff */
[----:B------:R-:W-:Y:S01]  /*7d50*/  UISETP.NE.AND UP0, UPT, UR4, 0x6, UPT ;  /* 0x000000060400788c */ /* 0x000fe2000bf05270 */
[----:B0-----:R-:W-:-:S03]  /*7d60*/  IMAD.WIDE.U32 R2, R2, R33, RZ ;  /* 0x0000002102027225 */ /* 0x001fc600078e00ff */
        /* <DEDUP_REMOVED lines=21> */
[----:B------:R-:W-:Y:S02]  /*7ec0*/  SHF.R.S32.HI R4, RZ, 0x1f, R2 ;  /* 0x0000001fff047819 */ /* 0x000fe40000011402 */
[----:B------:R-:W-:Y:S02]  /*7ed0*/  LOP3.LUT R10, R2, R13, RZ, 0x3c, !PT ;  /* 0x0000000d020a7212 */ /* 0x000fe400078e3cff */
[C---:B0-----:R-:W-:Y:S02]  /*7ee0*/  LOP3.LUT R8, R4.reuse, R3, RZ, 0x3c, !PT ;  /* 0x0000000304087212 */ /* 0x041fe400078e3cff */
[----:B------:R-:W-:Y:S02]  /*7ef0*/  LOP3.LUT R9, R4, R2, RZ, 0x3c, !PT ;  /* 0x0000000204097212 */ /* 0x000fe400078e3cff */
[----:B------:R-:W-:Y:S02]  /*7f00*/  SHF.R.U32.HI R3, RZ, 0x1e, R0 ;  /* 0x0000001eff037819 */ /* 0x000fe40000011600 */
[----:B------:R-:W0:Y:S01]  /*7f10*/  I2F.F64.S64 R4, R8 ;  /* 0x0000000800047312 */ /* 0x000e220000301c00 */
[----:B------:R-:W-:-:S02]  /*7f20*/  ISETP.GE.AND P0, PT, R10, RZ, PT ;  /* 0x000000ff0a00720c */ /* 0x000fc40003f06270 */
[----:B------:R-:W-:-:S04]  /*7f30*/  LEA.HI R2, R2, R3, RZ, 0x1 ;  /* 0x0000000302027211 */ /* 0x000fc800078f08ff */
[----:B------:R-:W-:Y:S01]  /*7f40*/  @!P1 IADD3 R2, PT, PT, -R2, RZ, RZ ;  /* 0x000000ff02029210 */ /* 0x000fe20007ffe1ff */
[----:B0-----:R-:W-:-:S10]  /*7f50*/  DMUL R4, R4, UR4 ;  /* 0x0000000404047c28 */ /* 0x001fd40008000000 */
[----:B------:R-:W0:Y:S02]  /*7f60*/  F2F.F32.F64 R4, R4 ;  /* 0x0000000400047310 */ /* 0x000e240000301000 */
[----:B0-----:R-:W-:-:S07]  /*7f70*/  FSEL R0, -R4, R4, !P0 ;  /* 0x0000000404007208 */ /* 0x001fce0004000100 */
.L_x_446:
[----:B------:R-:W-:Y:S05]  /*7f80*/  BSYNC.RECONVERGENT B0 ;  /* 0x0000000000007941 */ /* 0x000fea0003800200 */
.L_x_445:
[----:B0-----:R-:W-:Y:S01]  /*7f90*/  FMUL R3, R0, R0 ;  /* 0x0000000000037220 */ /* 0x001fe20000400000 */
[C---:B------:R-:W-:Y:S01]  /*7fa0*/  LOP3.LUT R5, R2.reuse, 0x1, RZ, 0xc0, !PT ;  /* 0x0000000102057812 */ /* 0x040fe200078ec0ff */
[----:B------:R-:W-:Y:S02]  /*7fb0*/  BSSY.RECONVERGENT B0, `(.L_x_448) ;  /* 0x0000039000007945 */ /* 0x000fe40003800200 */
[----:B------:R-:W-:Y:S01]  /*7fc0*/  FFMA R4, R3, R19, -0.0013887860113754868507 ;  /* 0xbab607ed03047423 */ /* 0x000fe20000000013 */
[----:B------:R-:W-:Y:S01]  /*7fd0*/  ISETP.NE.U32.AND P0, PT, R5, 0x1, PT ;  /* 0x000000010500780c */ /* 0x000fe20003f05070 */
[----:B------:R-:W-:-:S03]  /*7fe0*/  VIADD R5, R2, 0x1 ;  /* 0x0000000102057836 */ /* 0x000fc60000000000 */
[----:B------:R-:W-:Y:S02]  /*7ff0*/  FSEL R4, R4, -0.00019574658654164522886, P0 ;  /* 0xb94d415304047808 */ /* 0x000fe40000000000 */
[----:B------:R-:W-:Y:S02]  /*8000*/  FSEL R2, R18, 0.041666727513074874878, !P0 ;  /* 0x3d2aaabb12027808 */ /* 0x000fe40004000000 */
        /* <DEDUP_REMOVED lines=12> */
.L_x_450:
        /* <DEDUP_REMOVED lines=15> */
[----:B------:R-:W0:Y:S01]  /*81c0*/  @P0 LDL R5, [R28+0x10] ;  /* 0x000010001c050983 */ /* 0x000e220000100800 */
[----:B------:R-:W-:Y:S01]  /*81d0*/  UMOV UR4, 0x54442d19 ;  /* 0x54442d1900047882 */ /* 0x000fe20000000000 */
[----:B------:R-:W-:Y:S01]  /*81e0*/  UMOV UR5, 0x3bf921fb ;  /* 0x3bf921fb00057882 */ /* 0x000fe20000000000 */
[----:B------:R-:W-:-:S02]  /*81f0*/  ISETP.GE.AND P1, PT, R13, RZ, PT ;  /* 0x000000ff0d00720c */ /* 0x000fc40003f26270 */
[-C--:B--2---:R-:W-:Y:S02]  /*8200*/  @P0 SHF.L.U32 R2, R0, R23.reuse, RZ ;  /* 0x0000001700020219 */ /* 0x084fe400000006ff */
[----:B---3--:R-:W-:Y:S02]  /*8210*/  @P0 SHF.L.U32 R23, R3, R23, RZ ;  /* 0x0000001703170219 */ /* 0x008fe400000006ff */
[-C--:B0-----:R-:W-:Y:S02]  /*8220*/  @P0 SHF.R.U32.HI R4, RZ, R46.reuse, R5 ;  /* 0x0000002eff040219 */ /* 0x081fe40000011605 */
[----:B------:R-:W-:-:S03]  /*8230*/  @P0 SHF.R.U32.HI R5, RZ, R46, R3 ;  /* 0x0000002eff050219 */ /* 0x000fc60000011603 */
[----:B------:R-:W-:Y:S01]  /*8240*/  @P0 IMAD.IADD R3, R23, 0x1, R4 ;  /* 0x0000000117030824 */ /* 0x000fe200078e0204 */
[----:B------:R-:W-:-:S04]  /*8250*/  @P0 IADD3 R0, PT, PT, R2, R5, RZ ;  /* 0x0000000502000210 */ /* 0x000fc80007ffe0ff */
[C---:B------:R-:W-:Y:S02]  /*8260*/  SHF.L.W.U32.HI R2, R3.reuse, 0x2, R0 ;  /* 0x0000000203027819 */ /* 0x040fe40000010e00 */
[----:B------:R-:W-:Y:S02]  /*8270*/  SHF.L.U32 R3, R3, 0x2, RZ ;  /* 0x0000000203037819 */ /* 0x000fe400000006ff */
[----:B------:R-:W-:-:S04]  /*8280*/  SHF.R.S32.HI R4, RZ, 0x1f, R2 ;  /* 0x0000001fff047819 */ /* 0x000fc80000011402 */
[C---:B-1----:R-:W-:Y:S02]  /*8290*/  LOP3.LUT R8, R4.reuse, R3, RZ, 0x3c, !PT ;  /* 0x0000000304087212 */ /* 0x042fe400078e3cff */
[----:B------:R-:W-:-:S04]  /*82a0*/  LOP3.LUT R9, R4, R2, RZ, 0x3c, !PT ;  /* 0x0000000204097212 */ /* 0x000fc800078e3cff */
[----:B------:R-:W0:Y:S02]  /*82b0*/  I2F.F64.S64 R4, R8 ;  /* 0x0000000800047312 */ /* 0x000e240000301c00 */
        /* <DEDUP_REMOVED lines=8> */
.L_x_449:
[----:B------:R-:W-:Y:S05]  /*8340*/  BSYNC.RECONVERGENT B0 ;  /* 0x0000000000007941 */ /* 0x000fea0003800200 */
.L_x_448:
[----:B------:R-:W-:Y:S01]  /*8350*/  FMUL R0, R27, R27 ;  /* 0x0000001b1b007220 */ /* 0x000fe20000400000 */
[----:B------:R-:W-:Y:S01]  /*8360*/  LOP3.LUT R2, R51, 0x1, RZ, 0xc0, !PT ;  /* 0x0000000133027812 */ /* 0x000fe200078ec0ff */
        /* <DEDUP_REMOVED lines=12> */
[----:B------:R-:W-:-:S03]  /*8430*/  MOV R4, RZ ;  /* 0x000000ff00047202 */ /* 0x000fc60000000f00 */
[----:B------:R-:W-:Y:S01]  /*8440*/  FFMA R2, R2, R3, R27 ;  /* 0x0000000302027223 */ /* 0x000fe2000000001b */
[----:B------:R-:W-:-:S03]  /*8450*/  FADD R3, -R34, R7 ;  /* 0x0000000722037221 */ /* 0x000fc60000000100 */
[----:B------:R-:W-:-:S04]  /*8460*/  @P1 FADD R2, RZ, -R2 ;  /* 0x80000002ff021221 */ /* 0x000fc80000000000 */
[C---:B------:R-:W-:Y:S01]  /*8470*/  FMUL R5, R2.reuse, R35 ;  /* 0x0000002302057220 */ /* 0x040fe20000400000 */
[----:B------:R-:W-:-:S03]  /*8480*/  FMUL R2, R2, R3 ;  /* 0x0000000302027220 */ /* 0x000fc60000400000 */
[C---:B------:R-:W-:Y:S01]  /*8490*/  FFMA R5, R10.reuse, R3, R5 ;  /* 0x000000030a057223 */ /* 0x040fe20000000005 */
[----:B------:R-:W-:-:S04]  /*84a0*/  FFMA R35, R10, R35, -R2 ;  /* 0x000000230a237223 */ /* 0x000fc80000000802 */
        /* <DEDUP_REMOVED lines=24> */
.L_x_454:
[----:B------:R-:W-:Y:S05]  /*8630*/  BSYNC.RECONVERGENT B3 ;  /* 0x0000000000037941 */ /* 0x000fea0003800200 */
.L_x_453:
        /* <DEDUP_REMOVED lines=13> */
.L_x_456:
[----:B------:R-:W-:Y:S05]  /*8710*/  BSYNC.RECONVERGENT B3 ;  /* 0x0000000000037941 */ /* 0x000fea0003800200 */
.L_x_455:
[----:B------:R-:W-:Y:S01]  /*8720*/  BSSY.RECONVERGENT B3, `(.L_x_457) ;  /* 0x0000079000037945 */ /* 0x000fe20003800200 */
[----:B------:R-:W-:Y:S01]  /*8730*/  IADD3 R12, PT, PT, R1, 0x28, RZ ;  /* 0x00000028010c7810 */ /* 0x000fe20007ffe0ff */
[----:B------:R-:W-:Y:S01]  /*8740*/  IMAD.MOV.U32 R11, RZ, RZ, RZ ;  /* 0x000000ffff0b7224 */ /* 0x000fe200078e00ff */
[----:B------:R-:W-:-:S07]  /*8750*/  MOV R10, R5 ;  /* 0x00000005000a7202 */ /* 0x000fce0000000f00 */
.L_x_467:
[----:B------:R-:W-:Y:S01]  /*8760*/  IMAD.IADD R0, R11, 0x1, -R30 ;  /* 0x000000010b007824 */ /* 0x000fe200078e0a1e */
[----:B------:R-:W-:Y:S04]  /*8770*/  BSSY.RECONVERGENT B4, `(.L_x_458) ;  /* 0x000006f000047945 */ /* 0x000fe80003800200 */
[----:B------:R-:W-:-:S13]  /*8780*/  ISETP.GT.AND P0, PT, R0, -0x2, PT ;  /* 0xfffffffe0000780c */ /* 0x000fda0003f04270 */
[----:B0-----:R-:W-:Y:S05]  /*8790*/  @P0 BRA `(.L_x_459) ;  /* 0x0000000400b00947 */ /* 0x001fea0003800000 */
[----:B------:R0:W5:Y:S01]  /*87a0*/  LDL.64 R2, [R1+0x20] ;  /* 0x0000200001027983 */ /* 0x0001620000100a00 */
[----:B------:R-:W-:Y:S01]  /*87b0*/  IADD3 R4, PT, PT, -R10, RZ, RZ ;  /* 0x000000ff0a047210 */ /* 0x000fe20007ffe1ff */
[----:B------:R-:W-:-:S07]  /*87c0*/  IMAD.MOV.U32 R0, RZ, RZ, R12 ;  /* 0x000000ffff007224 */ /* 0x000fce00078e000c */
.L_x_466:
[----:B-----5:R-:W-:Y:S01]  /*87d0*/  FADD R9, R3, -R6 ;  /* 0x8000000603097221 */ /* 0x020fe20000000000 */
[----:B------:R-:W-:Y:S01]  /*87e0*/  FADD R8, R2, -R7 ;  /* 0x8000000702087221 */ /* 0x000fe20000000000 */
[----:B------:R-:W-:Y:S01]  /*87f0*/  IADD3 R4, PT, PT, R4, 0x1, RZ ;  /* 0x0000000104047810 */ /* 0x000fe20007ffe0ff */
[----:B------:R-:W-:Y:S03]  /*8800*/  BSSY.RECONVERGENT B5, `(.L_x_460) ;  /* 0x0000010000057945 */ /* 0x000fe60003800200 */
[CC--:B------:R-:W-:Y:S02]  /*8810*/  FSETP.GT.AND P2, PT, |R9|.reuse, |R8|.reuse, PT ;  /* 0x400000080900720b */ /* 0x0c0fe40003f44200 */
        /* <DEDUP_REMOVED lines=12> */
[----:B0-----:R-:W-:Y:S05]  /*88e0*/  CALL.REL.NOINC `($__internal_3_$__cuda_sm3x_div_rn_noftz_f32_slowpath) ;  /* 0x0000000c00bc7944 */ /* 0x001fea0003c00000 */
[----:B------:R-:W-:-:S07]  /*88f0*/  IMAD.MOV.U32 R16, RZ, RZ, R18 ;  /* 0x000000ffff107224 */ /* 0x000fce00078e0012 */
.L_x_461:
[----:B------:R-:W-:Y:S05]  /*8900*/  BSYNC.RECONVERGENT B5 ;  /* 0x0000000000057941 */ /* 0x000fea0003800200 */
.L_x_460:
[----:B------:R-:W2:Y:S01]  /*8910*/  LDL.64 R2, [R0] ;  /* 0x0000000000027983 */ /* 0x000ea20000100a00 */
[----:B------:R-:W-:Y:S02]  /*8920*/  HFMA2 R14, -RZ, RZ, 0.89990234375, 10328 ;  /* 0x3b33710bff0e7431 */ /* 0x000fe400000001ff */
[----:B------:R-:W-:Y:S01]  /*8930*/  FMUL R17, R16, R16 ;  /* 0x0000001010117220 */ /* 0x000fe20000400000 */
[C---:B------:R-:W-:Y:S01]  /*8940*/  ISETP.GE.AND P0, PT, R8.reuse, RZ, PT ;  /* 0x000000ff0800720c */ /* 0x040fe20003f06270 */
[----:B------:R-:W-:Y:S01]  /*8950*/  BSSY.RECONVERGENT B5, `(.L_x_462) ;  /* 0x000002a000057945 */ /* 0x000fe20003800200 */
[----:B------:R-:W-:Y:S01]  /*8960*/  FSETP.NEU.AND P1, PT, |R8|, |R9|, PT ;  /* 0x400000090800720b */ /* 0x000fe20003f2d200 */
[----:B------:R-:W-:Y:S01]  /*8970*/  FADD R8, |R9|, |R8| ;  /* 0x4000000809087221 */ /* 0x000fe20000000200 */
[----:B------:R-:W-:Y:S01]  /*8980*/  MOV R19, 0x4016cbe4 ;  /* 0x4016cbe400137802 */ /* 0x000fe20000000f00 */
[----:B------:R-:W-:-:S04]  /*8990*/  FFMA R14, R17, R14, -0.015681877732276916504 ;  /* 0xbc807748110e7423 */ /* 0x000fc8000000000e */
[----:B------:R-:W-:-:S04]  /*89a0*/  FFMA R14, R17, R14, 0.042200751602649688721 ;  /* 0x3d2cdab2110e7423 */ /* 0x000fc8000000000e */
[----:B------:R-:W-:-:S04]  /*89b0*/  FFMA R14, R17, R14, -0.074792981147766113281 ;  /* 0xbd992d10110e7423 */ /* 0x000fc8000000000e */
[----:B------:R-:W-:-:S04]  /*89c0*/  FFMA R14, R17, R14, 0.10640415549278259277 ;  /* 0x3dd9ea6c110e7423 */ /* 0x000fc8000000000e */
[----:B------:R-:W-:-:S04]  /*89d0*/  FFMA R18, R17, R14, -0.14207722246646881104 ;  /* 0xbe117cb111127423 */ /* 0x000fc8000000000e */
[----:B------:R-:W-:-:S04]  /*89e0*/  FFMA R18, R17, R18, 0.19993925094604492188 ;  /* 0x3e4cbce011127423 */ /* 0x000fc80000000012 */
[----:B------:R-:W-:-:S04]  /*89f0*/  FFMA R18, R17, R18, -0.33333197236061096191 ;  /* 0xbeaaaa7d11127423 */ /* 0x000fc80000000012 */
[----:B------:R-:W-:Y:S01]  /*8a00*/  FMUL R17, R17, R18 ;  /* 0x0000001211117220 */ /* 0x000fe20000400000 */
[----:B------:R-:W-:-:S03]  /*8a10*/  IMAD.MOV.U32 R18, RZ, RZ, 0x3f6ee581 ;  /* 0x3f6ee581ff127424 */ /* 0x000fc600078e00ff */
[----:B------:R-:W-:-:S04]  /*8a20*/  FFMA R17, R17, R16, R16 ;  /* 0x0000001011117223 */ /* 0x000fc80000000010 */
[C---:B------:R-:W-:Y:S01]  /*8a30*/  FFMA R16, R18.reuse, 1.6832555532455444336, -R17 ;  /* 0x3fd774eb12107823 */ /* 0x040fe20000000811 */
[----:B------:R-:W-:-:S04]  /*8a40*/  FSEL R18, R18, 1.8663789033889770508, P2 ;  /* 0x3feee58112127808 */ /* 0x000fc80001000000 */
[-C--:B------:R-:W-:Y:S02]  /*8a50*/  FSEL R16, R16, R17.reuse, P2 ;  /* 0x0000001110107208 */ /* 0x080fe40001000000 */
[----:B------:R-:W-:Y:S02]  /*8a60*/  FSEL R17, R17, -R17, P2 ;  /* 0x8000001111117208 */ /* 0x000fe40001000000 */
[----:B------:R-:W-:-:S03]  /*8a70*/  FSETP.NEU.AND P2, PT, R61, RZ, PT ;  /* 0x000000ff3d00720b */ /* 0x000fc60003f4d000 */
[----:B------:R-:W-:Y:S01]  /*8a80*/  @!P0 FFMA R16, R18, 1.6832555532455444336, R17 ;  /* 0x3fd774eb12108823 */ /* 0x000fe20000000011 */
[----:B------:R-:W-:-:S09]  /*8a90*/  @!P1 FSEL R16, R19, 0.78539818525314331055, !P0 ;  /* 0x3f490fdb13109808 */ /* 0x000fd20004000000 */
        /* <DEDUP_REMOVED lines=19> */
[----:B0-----:R-:W-:Y:S05]  /*8bd0*/  CALL.REL.NOINC `($__internal_3_$__cuda_sm3x_div_rn_noftz_f32_slowpath) ;  /* 0x0000000c00007944 */ /* 0x001fea0003c00000 */
[----:B------:R-:W-:-:S07]  /*8be0*/  MOV R17, R18 ;  /* 0x0000001200117202 */ /* 0x000fce0000000f00 */
.L_x_463:
[----:B------:R-:W-:Y:S05]  /*8bf0*/  BSYNC.RECONVERGENT B5 ;  /* 0x0000000000057941 */ /* 0x000fea0003800200 */
.L_x_462:
        /* <DEDUP_REMOVED lines=9> */
[----:B------:R-:W-:Y:S01]  /*8c90*/  FFMA R16, R9, R16, 0.042200751602649688721 ;  /* 0x3d2cdab209107423 */ /* 0x000fe20000000010 */
[----:B------:R-:W-:-:S03]  /*8ca0*/  IMAD.MOV.U32 R15, RZ, RZ, 0x4016cbe4 ;  /* 0x4016cbe4ff0f7424 */ /* 0x000fc600078e00ff */
        /* <DEDUP_REMOVED lines=22> */
[----:B-1----:R-:W-:Y:S01]  /*8e10*/  MOV R2, R8 ;  /* 0x0000000800027202 */ /* 0x002fe20000000f00 */
[----:B------:R-:W-:-:S07]  /*8e20*/  IMAD.MOV.U32 R3, RZ, RZ, R9 ;  /* 0x000000ffff037224 */ /* 0x000fce00078e0009 */
.L_x_465:
[----:B------:R-:W-:Y:S05]  /*8e30*/  BSYNC.RECONVERGENT B0 ;  /* 0x0000000000007941 */ /* 0x000fea0003800200 */
.L_x_464:
[----:B--2---:R-:W-:Y:S01]  /*8e40*/  IADD3 R0, PT, PT, R0, 0x8, RZ ;  /* 0x0000000800007810 */ /* 0x004fe20007ffe0ff */
[----:B------:R-:W-:Y:S06]  /*8e50*/  @P3 BRA `(.L_x_466) ;  /* 0xfffffff8005c3947 */ /* 0x000fec000383ffff */
.L_x_459:
[----:B------:R-:W-:Y:S05]  /*8e60*/  BSYNC.RECONVERGENT B4 ;  /* 0x0000000000047941 */ /* 0x000fea0003800200 */
.L_x_458:
[----:B------:R-:W-:Y:S01]  /*8e70*/  VIADD R11, R11, 0x1 ;  /* 0x000000010b0b7836 */ /* 0x000fe20000000000 */
[----:B------:R-:W-:-:S04]  /*8e80*/  IADD3 R10, PT, PT, R10, -0x1, RZ ;  /* 0xffffffff0a0a7810 */ /* 0x000fc80007ffe0ff */
[----:B------:R-:W-:-:S13]  /*8e90*/  ISETP.NE.AND P0, PT, R11, R5, PT ;  /* 0x000000050b00720c */ /* 0x000fda0003f05270 */
[----:B------:R-:W-:Y:S05]  /*8ea0*/  @P0 BRA `(.L_x_467) ;  /* 0xfffffff8002c0947 */ /* 0x000fea000383ffff */
[----:B------:R-:W-:Y:S05]  /*8eb0*/  BSYNC.RECONVERGENT B3 ;  /* 0x0000000000037941 */ /* 0x000fea0003800200 */
.L_x_457:
[----:B------:R-:W2:Y:S01]  /*8ec0*/  LDL.64 R20, [R1+0x20] ;  /* 0x0000200001147983 */ /* 0x000ea20000100a00 */
[----:B------:R-:W-:Y:S01]  /*8ed0*/  IADD3 R30, PT, PT, R30, -0x2, RZ ;  /* 0xfffffffe1e1e7810 */ /* 0x000fe20007ffe0ff */
[----:B------:R-:W-:Y:S01]  /*8ee0*/  BSSY.RECONVERGENT B0, `(.L_x_468) ;  /* 0x0000042000007945 */ /* 0x000fe20003800200 */
[----:B------:R-:W-:Y:S01]  /*8ef0*/  LOP3.LUT R6, R5, 0x7, RZ, 0xc0, !PT ;  /* 0x0000000705067812 */ /* 0x000fe200078ec0ff */
[----:B------:R-:W-:Y:S01]  /*8f00*/  IMAD.MOV.U32 R4, RZ, RZ, RZ ;  /* 0x000000ffff047224 */ /* 0x000fe200078e00ff */
[----:B------:R-:W-:Y:S02]  /*8f10*/  ISETP.GE.U32.AND P0, PT, R30, 0x7, PT ;  /* 0x000000071e00780c */ /* 0x000fe40003f06070 */
[----:B------:R-:W-:Y:S02]  /*8f20*/  ISETP.NE.AND P1, PT, R6, RZ, PT ;  /* 0x000000ff0600720c */ /* 0x000fe40003f25270 */
[----:B------:R-:W-:Y:S02]  /*8f30*/  MOV R0, RZ ;  /* 0x000000ff00007202 */ /* 0x000fe40000000f00 */
[----:B--2---:R-:W-:Y:S01]  /*8f40*/  MOV R3, R21 ;  /* 0x0000001500037202 */ /* 0x004fe20000000f00 */
[----:B------:R-:W-:-:S06]  /*8f50*/  IMAD.MOV.U32 R2, RZ, RZ, R20 ;  /* 0x000000ffff027224 */ /* 0x000fcc00078e0014 */
[----:B------:R-:W-:Y:S05]  /*8f60*/  @!P0 BRA `(.L_x_469) ;  /* 0x0000000000e48947 */ /* 0x000fea0003800000 */
[----:B------:R-:W-:Y:S01]  /*8f70*/  LOP3.LUT R0, R5, 0xfffffff8, RZ, 0xc0, !PT ;  /* 0xfffffff805007812 */ /* 0x000fe200078ec0ff */
[----:B------:R-:W-:Y:S01]  /*8f80*/  HFMA2 R4, -RZ, RZ, 0, 0 ;  /* 0x00000000ff047431 */ /* 0x000fe200000001ff */
[----:B------:R-:W-:Y:S01]  /*8f90*/  IADD3 R26, PT, PT, R1, 0x40, RZ ;  /* 0x00000040011a7810 */ /* 0x000fe20007ffe0ff */
[----:B------:R-:W-:Y:S01]  /*8fa0*/  IMAD.MOV.U32 R3, RZ, RZ, R21 ;  /* 0x000000ffff037224 */ /* 0x000fe200078e0015 */
[----:B------:R-:W-:Y:S02]  /*8fb0*/  MOV R2, R20 ;  /* 0x0000001400027202 */ /* 0x000fe40000000f00 */
[----:B------:R-:W-:-:S07]  /*8fc0*/  IADD3 R27, PT, PT, -R0, RZ, RZ ;  /* 0x000000ff001b7210 */ /* 0x000fce0007ffe1ff */
.L_x_470:
[----:B------:R-:W2:Y:S04]  /*8fd0*/  LDL.64 R24, [R26+-0x18] ;  /* 0xffffe8001a187983 */ /* 0x000ea80000100a00 */
[----:B------:R-:W3:Y:S04]  /*8fe0*/  LDL.128 R16, [R26+-0x10] ;  /* 0xfffff0001a107983 */ /* 0x000ee80000100c00 */
[----:B------:R-:W4:Y:S04]  /*8ff0*/  LDL.128 R12, [R26] ;  /* 0x000000001a0c7983 */ /* 0x000f280000100c00 */
[----:B------:R-:W5:Y:S01]  /*9000*/  LDL.128 R8, [R26+0x10] ;  /* 0x000010001a087983 */ /* 0x000f620000100c00 */
[----:B------:R-:W-:Y:S01]  /*9010*/  FADD R7, -R20, R2 ;  /* 0x0000000214077221 */ /* 0x000fe20000000100 */
[----:B------:R-:W-:-:S02]  /*9020*/  FADD R22, -R21, R3 ;  /* 0x0000000315167221 */ /* 0x000fc40000000100 */
[----:B------:R1:W5:Y:S01]  /*9030*/  LDL.64 R2, [R26+0x20] ;  /* 0x000020001a027983 */ /* 0x0003620000100a00 */
[----:B------:R-:W-:-:S05]  /*9040*/  VIADD R27, R27, 0x8 ;  /* 0x000000081b1b7836 */ /* 0x000fca0000000000 */
        /* <DEDUP_REMOVED lines=16> */
[----:B------:R-:W-:Y:S01]  /*9150*/  FFMA R22, R25, R18, -R22 ;  /* 0x0000001219167223 */ /* 0x000fe20000000816 */
[----:B------:R-:W-:Y:S01]  /*9160*/  FADD R13, -R20, R14 ;  /* 0x0000000e140d7221 */ /* 0x000fe20000000100 */
        /* <DEDUP_REMOVED lines=8> */
[----:B------:R-:W-:Y:S01]  /*91f0*/  FFMA R14, R19, R12, -R14 ;  /* 0x0000000c130e7223 */ /* 0x000fe2000000080e */
        /* <DEDUP_REMOVED lines=16> */
.L_x_469:
[----:B------:R-:W-:Y:S05]  /*9300*/  BSYNC.RECONVERGENT B0 ;  /* 0x0000000000007941 */ /* 0x000fea0003800200 */
.L_x_468:
[----:B------:R-:W-:Y:S05]  /*9310*/  @!P1 BRA `(.L_x_452) ;  /* 0x0000000000f89947 */ /* 0x000fea0003800000 */
[----:B------:R-:W-:Y:S01]  /*9320*/  ISETP.GE.U32.AND P0, PT, R6, 0x4, PT ;  /* 0x000000040600780c */ /* 0x000fe20003f06070 */
[----:B------:R-:W-:Y:S01]  /*9330*/  BSSY.RECONVERGENT B0, `(.L_x_471) ;  /* 0x000001f000007945 */ /* 0x000fe20003800200 */
[----:B------:R-:W-:-:S04]  /*9340*/  LOP3.LUT R16, R5, 0x3, RZ, 0xc0, !PT ;  /* 0x0000000305107812 */ /* 0x000fc800078ec0ff */
[----:B------:R-:W-:-:S07]  /*9350*/  ISETP.NE.AND P1, PT, R16, RZ, PT ;  /* 0x000000ff1000720c */ /* 0x000fce0003f25270 */
[----:B------:R-:W-:Y:S06]  /*9360*/  @!P0 BRA `(.L_x_472) ;  /* 0x00000000006c8947 */ /* 0x000fec0003800000 */
[----:B------:R-:W-:-:S05]  /*9370*/  LEA R6, R0, R29, 0x3 ;  /* 0x0000001d00067211 */ /* 0x000fca00078e18ff */
[----:B------:R-:W2:Y:S04]  /*9380*/  LDL.64 R12, [R6+0x8] ;  /* 0x00000800060c7983 */ /* 0x000ea80000100a00 */
[----:B------:R-:W3:Y:S04]  /*9390*/  LDL.128 R8, [R6+0x10] ;  /* 0x0000100006087983 */ /* 0x000ee80000100c00 */
[----:B------:R-:W4:Y:S01]  /*93a0*/  LDL.64 R14, [R6+0x20] ;  /* 0x00002000060e7983 */ /* 0x000f220000100a00 */
[----:B------:R-:W-:Y:S01]  /*93b0*/  FADD R3, -R21, R3 ;  /* 0x0000000315037221 */ /* 0x000fe20000000100 */
[----:B------:R-:W-:Y:S01]  /*93c0*/  FADD R2, -R20, R2 ;  /* 0x0000000214027221 */ /* 0x000fe20000000100 */
[----:B------:R-:W-:-:S02]  /*93d0*/  VIADD R0, R0, 0x4 ;  /* 0x0000000400007836 */ /* 0x000fc40000000000 */
        /* <DEDUP_REMOVED lines=20> */
.L_x_472:
[----:B------:R-:W-:Y:S05]  /*9520*/  BSYNC.RECONVERGENT B0 ;  /* 0x0000000000007941 */ /* 0x000fea0003800200 */
.L_x_471:
[----:B------:R-:W-:Y:S05]  /*9530*/  @!P1 BRA `(.L_x_452) ;  /* 0x0000000000709947 */ /* 0x000fea0003800000 */
[----:B------:R-:W-:Y:S02]  /*9540*/  ISETP.NE.AND P0, PT, R16, 0x1, PT ;  /* 0x000000011000780c */ /* 0x000fe40003f05270 */
[----:B------:R-:W-:-:S04]  /*9550*/  LOP3.LUT R5, R5, 0x1, RZ, 0xc0, !PT ;  /* 0x0000000105057812 */ /* 0x000fc800078ec0ff */
[----:B------:R-:W-:-:S07]  /*9560*/  ISETP.NE.U32.AND P1, PT, R5, 0x1, PT ;  /* 0x000000010500780c */ /* 0x000fce0003f25070 */
[C---:B------:R-:W-:Y:S02]  /*9570*/  @P0 LEA R5, R0.reuse, R29, 0x3 ;  /* 0x0000001d00050211 */ /* 0x040fe400078e18ff */
[----:B------:R-:W-:-:S03]  /*9580*/  @P0 IADD3 R0, PT, PT, R0, 0x2, RZ ;  /* 0x0000000200000810 */ /* 0x000fc60007ffe0ff */
[----:B------:R-:W2:Y:S02]  /*9590*/  @P0 LDL.128 R12, [R5] ;  /* 0x00000000050c0983 */ /* 0x000ea40000100c00 */
[----:B------:R-:W-:Y:S02]  /*95a0*/  @!P1 IMAD R8, R0, 0x8, R29 ;  /* 0x0000000800089824 */ /* 0x000fe400078e021d */
        /* <DEDUP_REMOVED lines=21> */
.L_x_452:
[----:B------:R-:W-:Y:S05]  /*9700*/  BSYNC.RECONVERGENT B2 ;  /* 0x0000000000027941 */ /* 0x000fea0003800200 */
.L_x_451:
[----:B------:R-:W1:Y:S01]  /*9710*/  S2R R0, SR_CTAID.Y ;  /* 0x0000000000007919 */ /* 0x000e620000002600 */
[----:B------:R-:W2:Y:S01]  /*9720*/  LDC.64 R2, c[0x0][0x3a0] ;  /* 0x0000e800ff027b82 */ /* 0x000ea20000000a00 */
[----:B------:R-:W3:Y:S01]  /*9730*/  LDCU UR4, c[0x0][0x390] ;  /* 0x00007200ff0477ac */ /* 0x000ee20008000800 */
[----:B------:R-:W1:Y:S01]  /*9740*/  S2R R5, SR_TID.Y ;  /* 0x0000000000057919 */ /* 0x000e620000002200 */
[----:B------:R-:W4:Y:S01]  /*9750*/  S2R R6, SR_CTAID.X ;  /* 0x0000000000067919 */ /* 0x000f220000002500 */
[----:B------:R-:W4:Y:S01]  /*9760*/  S2R R7, SR_TID.X ;  /* 0x0000000000077919 */ /* 0x000f220000002100 */
[----:B-1----:R-:W-:Y:S01]  /*9770*/  LEA R0, R0, R5, 0x4 ;  /* 0x0000000500007211 */ /* 0x002fe200078e20ff */
[----:B------:R-:W-:Y:S01]  /*9780*/  FMUL R5, |R4|, 0.5 ;  /* 0x3f00000004057820 */ /* 0x000fe20000400200 */
[----:B----4-:R-:W-:-:S05]  /*9790*/  LEA R7, R6, R7, 0x4 ;  /* 0x0000000706077211 */ /* 0x010fca00078e20ff */
[----:B---3--:R-:W-:-:S04]  /*97a0*/  IMAD R7, R0, UR4, R7 ;  /* 0x0000000400077c24 */ /* 0x008fc8000f8e0207 */
[----:B--2---:R-:W-:-:S05]  /*97b0*/  IMAD.WIDE R2, R7, 0x4, R2 ;  /* 0x0000000407027825 */ /* 0x004fca00078e0202 */
[----:B------:R-:W-:Y:S01]  /*97c0*/  STG.E desc[UR6][R2.64], R5 ;  /* 0x0000000502007986 */ /* 0x000fe2000c101906 */
[----:B------:R-:W-:Y:S05]  /*97d0*/  EXIT ;  /* 0x000000000000794d */ /* 0x000fea0003800000 */
        .weak           $__internal_3_$__cuda_sm3x_div_rn_noftz_f32_slowpath
        .type           $__internal_3_$__cuda_sm3x_div_rn_noftz_f32_slowpath,@function
        .size           $__internal_3_$__cuda_sm3x_div_rn_noftz_f32_slowpath,(.L_x_488 - $__internal_3_$__cuda_sm3x_div_rn_noftz_f32_slowpath)
$__internal_3_$__cuda_sm3x_div_rn_noftz_f32_slowpath:
[----:B------:R-:W-:Y:S01]  /*97e0*/  SHF.R.U32.HI R43, RZ, 0x17, R61 ;  /* 0x00000017ff2b7819 */ /* 0x000fe2000001163d */
[----:B------:R-:W-:Y:S01]  /*97f0*/  BSSY.RECONVERGENT B0, `(.L_x_473) ;  /* 0x0000063000007945 */ /* 0x000fe20003800200 */
[----:B------:R-:W-:Y:S02]  /*9800*/  SHF.R.U32.HI R57, RZ, 0x17, R18 ;  /* 0x00000017ff397819 */ /* 0x000fe40000011612 */
[----:B------:R-:W-:Y:S02]  /*9810*/  LOP3.LUT R43, R43, 0xff, RZ, 0xc0, !PT ;  /* 0x000000ff2b2b7812 */ /* 0x000fe400078ec0ff */
[----:B------:R-:W-:Y:S02]  /*9820*/  LOP3.LUT R57, R57, 0xff, RZ, 0xc0, !PT ;  /* 0x000000ff39397812 */ /* 0x000fe400078ec0ff */
[----:B------:R-:W-:Y:S01]  /*9830*/  MOV R60, R61 ;  /* 0x0000003d003c7202 */ /* 0x000fe20000000f00 */
[----:B------:R-:W-:Y:S01]  /*9840*/  VIADD R58, R43, 0xffffffff ;  /* 0xffffffff2b3a7836 */ /* 0x000fe20000000000 */
[----:B------:R-:W-:-:S04]  /*9850*/  IADD3 R59, PT, PT, R57, -0x1, RZ ;  /* 0xffffffff393b7810 */ /* 0x000fc80007ffe0ff */
        /* <DEDUP_REMOVED lines=23> */
[----:B------:R-:W-:Y:S01]  /*99d0*/  @!P0 FFMA R18, R18, 1.84467440737095516160e+19, RZ ;  /* 0x5f80000012128823 */ /* 0x000fe200000000ff */
[----:B------:R-:W-:Y:S01]  /*99e0*/  @!P0 MOV R56, 0xffffffc0 ;  /* 0xffffffc000388802 */ /* 0x000fe20000000f00 */
[----:B------:R-:W-:-:S04]  /*99f0*/  @!P1 FFMA R60, R61, 1.84467440737095516160e+19, RZ ;  /* 0x5f8000003d3c9823 */ /* 0x000fc800000000ff */
[----:B------:R-:W-:-:S07]  /*9a00*/  @!P1 VIADD R56, R56, 0x40 ;  /* 0x0000004038389836 */ /* 0x000fce0000000000 */
.L_x_474:
[----:B------:R-:W-:Y:S01]  /*9a10*/  LEA R59, R43, 0xc0800000, 0x17 ;  /* 0xc08000002b3b7811 */ /* 0x000fe200078eb8ff */
[----:B------:R-:W-:Y:S01]  /*9a20*/  BSSY.RECONVERGENT B1, `(.L_x_479) ;  /* 0x0000036000017945 */ /* 0x000fe20003800200 */
[----:B------:R-:W-:Y:S02]  /*9a30*/  IADD3 R58, PT, PT, R57, -0x7f, RZ ;  /* 0xffffff81393a7810 */ /* 0x000fe40007ffe0ff */
[----:B------:R-:W-:Y:S02]  /*9a40*/  IADD3 R66, PT, PT, -R59, R60, RZ ;  /* 0x0000003c3b427210 */ /* 0x000fe40007ffe1ff */
[C---:B------:R-:W-:Y:S01]  /*9a50*/  IADD3 R67, PT, PT, R58.reuse, 0x7f, -R43 ;  /* 0x0000007f3a437810 */ /* 0x040fe20007ffe82b */
[----:B------:R-:W-:Y:S01]  /*9a60*/  IMAD R18, R58, -0x800000, R18 ;  /* 0xff8000003a127824 */ /* 0x000fe200078e0212 */
[----:B------:R-:W0:Y:S01]  /*9a70*/  MUFU.RCP R60, R66 ;  /* 0x00000042003c7308 */ /* 0x000e220000001000 */
[----:B------:R-:W-:Y:S02]  /*9a80*/  FADD.FTZ R59, -R66, -RZ ;  /* 0x800000ff423b7221 */ /* 0x000fe40000010100 */
[----:B------:R-:W-:-:S02]  /*9a90*/  IMAD.IADD R67, R67, 0x1, R56 ;  /* 0x0000000143437824 */ /* 0x000fc400078e0238 */
        /* <DEDUP_REMOVED lines=8> */
[----:B------:R-:W-:-:S04]  /*9b20*/  LOP3.LUT R56, R56, 0xff, RZ, 0xc0, !PT ;  /* 0x000000ff38387812 */ /* 0x000fc800078ec0ff */
[----:B------:R-:W-:-:S04]  /*9b30*/  IADD3 R43, PT, PT, R56, R67, RZ ;  /* 0x00000043382b7210 */ /* 0x000fc80007ffe0ff */
        /* <DEDUP_REMOVED lines=13> */
[C---:B------:R-:W-:Y:S02]  /*9c10*/  ISETP.NE.AND P5, PT, R43.reuse, RZ, PT ;  /* 0x000000ff2b00720c */ /* 0x040fe40003fa5270 */
[----:B------:R-:W-:Y:S02]  /*9c20*/  LOP3.LUT R56, R56, 0x7fffff, RZ, 0xc0, !PT ;  /* 0x007fffff38387812 */ /* 0x000fe400078ec0ff */
[----:B------:R-:W-:Y:S01]  /*9c30*/  FSETP.NEU.FTZ.AND P0, PT, R58, R57, PT ;  /* 0x000000393a00720b */ /* 0x000fe20003f1d000 */
[C---:B------:R-:W-:Y:S01]  /*9c40*/  VIADD R57, R43.reuse, 0x20 ;  /* 0x000000202b397836 */ /* 0x040fe20000000000 */
[----:B------:R-:W-:Y:S02]  /*9c50*/  LOP3.LUT R56, R56, 0x800000, RZ, 0xfc, !PT ;  /* 0x0080000038387812 */ /* 0x000fe400078efcff */
[----:B------:R-:W-:-:S02]  /*9c60*/  ISETP.NE.AND P1, PT, R43, RZ, PT ;  /* 0x000000ff2b00720c */ /* 0x000fc40003f25270 */
[----:B------:R-:W-:Y:S02]  /*9c70*/  IADD3 R43, PT, PT, -R43, RZ, RZ ;  /* 0x000000ff2b2b7210 */ /* 0x000fe40007ffe1ff */
        /* <DEDUP_REMOVED lines=8> */
[----:B------:R-:W-:-:S04]  /*9d00*/  LOP3.LUT R43, R43, R58, RZ, 0xc0, !PT ;  /* 0x0000003a2b2b7212 */ /* 0x000fc800078ec0ff */
[----:B------:R-:W-:-:S04]  /*9d10*/  IADD3 R43, PT, PT, R56, R43, RZ ;  /* 0x0000002b382b7210 */ /* 0x000fc80007ffe0ff */
[----:B------:R-:W-:Y:S01]  /*9d20*/  LOP3.LUT R18, R43, R18, RZ, 0xfc, !PT ;  /* 0x000000122b127212 */ /* 0x000fe200078efcff */
[----:B------:R-:W-:Y:S06]  /*9d30*/  BRA `(.L_x_482) ;  /* 0x0000000000107947 */ /* 0x000fec0003800000 */
.L_x_481:
[----:B------:R-:W-:-:S04]  /*9d40*/  LOP3.LUT R18, R18, 0x80000000, RZ, 0xc0, !PT ;  /* 0x8000000012127812 */ /* 0x000fc800078ec0ff */
[----:B------:R-:W-:Y:S01]  /*9d50*/  LOP3.LUT R18, R18, 0x7f800000, RZ, 0xfc, !PT ;  /* 0x7f80000012127812 */ /* 0x000fe200078efcff */
[----:B------:R-:W-:Y:S06]  /*9d60*/  BRA `(.L_x_482) ;  /* 0x0000000000047947 */ /* 0x000fec0003800000 */
.L_x_480:
[----:B------:R-:W-:-:S07]  /*9d70*/  IMAD R18, R67, 0x800000, R18 ;  /* 0x0080000043127824 */ /* 0x000fce00078e0212 */
.L_x_482:
[----:B------:R-:W-:Y:S05]  /*9d80*/  BSYNC.RECONVERGENT B1 ;  /* 0x0000000000017941 */ /* 0x000fea0003800200 */
.L_x_479:
[----:B------:R-:W-:Y:S05]  /*9d90*/  BRA `(.L_x_483) ;  /* 0x0000000000207947 */ /* 0x000fea0003800000 */
.L_x_478:
[----:B------:R-:W-:-:S04]  /*9da0*/  LOP3.LUT R18, R60, 0x80000000, R18, 0x48, !PT ;  /* 0x800000003c127812 */ /* 0x000fc800078e4812 */
[----:B------:R-:W-:Y:S01]  /*9db0*/  LOP3.LUT R18, R18, 0x7f800000, RZ, 0xfc, !PT ;  /* 0x7f80000012127812 */ /* 0x000fe200078efcff */
[----:B------:R-:W-:Y:S06]  /*9dc0*/  BRA `(.L_x_483) ;  /* 0x0000000000147947 */ /* 0x000fec0003800000 */
.L_x_477:
[----:B------:R-:W-:Y:S01]  /*9dd0*/  LOP3.LUT R18, R60, 0x80000000, R18, 0x48, !PT ;  /* 0x800000003c127812 */ /* 0x000fe200078e4812 */
[----:B------:R-:W-:Y:S06]  /*9de0*/  BRA `(.L_x_483) ;  /* 0x00000000000c7947 */ /* 0x000fec0003800000 */
.L_x_476:
[----:B------:R-:W0:Y:S01]  /*9df0*/  MUFU.RSQ R18, -QNAN ;  /* 0xffc0000000127908 */ /* 0x000e220000001400 */
[----:B------:R-:W-:Y:S05]  /*9e00*/  BRA `(.L_x_483) ;  /* 0x0000000000047947 */ /* 0x000fea0003800000 */
.L_x_475:
[----:B------:R-:W-:-:S07]  /*9e10*/  FADD.FTZ R18, R18, R61 ;  /* 0x0000003d12127221 */ /* 0x000fce0000010000 */
.L_x_483:
[----:B------:R-:W-:Y:S05]  /*9e20*/  BSYNC.RECONVERGENT B0 ;  /* 0x0000000000007941 */ /* 0x000fea0003800200 */
.L_x_473:
[----:B------:R-:W-:Y:S01]  /*9e30*/  HFMA2 R57, -RZ, RZ, 0, 0 ;  /* 0x00000000ff397431 */ /* 0x000fe200000001ff */
[----:B------:R-:W-:-:S04]  /*9e40*/  MOV R56, R54 ;  /* 0x0000003600387202 */ /* 0x000fc80000000f00 */
[----:B0-----:R-:W-:Y:S05]  /*9e50*/  RET.REL.NODEC R56 `(_Z20boxes_overlap_kerneliPKfiS0_Pf) ;  /* 0xffffff6038687950 */ /* 0x001fea0003c3ffff */
.L_x_484:
        /* <DEDUP_REMOVED lines=10> */
.L_x_488:


//--------------------- .nv.global.init           --------------------------
	.section	.nv.global.init,"aw",@progbits
	.align	4
.nv.global.init:
	.type		__cudart_i2opi_f,@object
	.size		__cudart_i2opi_f,(.L_0 - __cudart_i2opi_f)
__cudart_i2opi_f:
        /*0000*/ 	.byte	0x41, 0x90, 0x43, 0x3c, 0x99, 0x95, 0x62, 0xdb, 0xc0, 0xdd, 0x34, 0xf5, 0xd1, 0x57, 0x27, 0xfc
        /*0010*/ 	.byte	0x29, 0x15, 0x44, 0x4e, 0x6e, 0x83, 0xf9, 0xa2
.L_0:


//--------------------- .nv.shared._Z17nms_normal_kernelifPKfPy --------------------------
	.section	.nv.shared._Z17nms_normal_kernelifPKfPy,"aw",@nobits
	.sectionflags	@""
	.align	4
.nv.shared._Z17nms_normal_kernelifPKfPy:
	.zero		2816


//--------------------- .nv.shared.reserved.0     --------------------------
	.section	.nv.shared.reserved.0,"aw",@nobits
	.weak		__nv_reservedSMEM_offset_0_alias
	.size		__nv_reservedSMEM_offset_0_alias, 0, 64
	.other		__nv_reservedSMEM_offset_0_alias,@"STO_CUDA_RESERVED_SHARED STV_DEFAULT"
__nv_reservedSMEM_offset_0_alias:
	.zero		0
	.zero		64


//--------------------- .nv.shared._Z10nms_kernelifPKfPy --------------------------
	.section	.nv.shared._Z10nms_kernelifPKfPy,"aw",@nobits
	.sectionflags	@""
	.align	4
.nv.shared._Z10nms_kernelifPKfPy:
	.zero		2816


//--------------------- .nv.constant0._Z17nms_normal_kernelifPKfPy --------------------------
	.section	.nv.constant0._Z17nms_normal_kernelifPKfPy,"a",@progbits
	.sectionflags	@""
	.align	4
.nv.constant0._Z17nms_normal_kernelifPKfPy:
	.zero		920


//--------------------- .nv.constant0._Z10nms_kernelifPKfPy --------------------------
	.section	.nv.constant0._Z10nms_kernelifPKfPy,"a",@progbits
	.sectionflags	@""
	.align	4
.nv.constant0._Z10nms_kernelifPKfPy:
	.zero		920


//--------------------- .nv.constant0._Z20boxes_iou_bev_kerneliPKfiS0_Pf --------------------------
	.section	.nv.constant0._Z20boxes_iou_bev_kerneliPKfiS0_Pf,"a",@progbits
	.sectionflags	@""
	.align	4
.nv.constant0._Z20boxes_iou_bev_kerneliPKfiS0_Pf:
	.zero		936


//--------------------- .nv.constant0._Z20boxes_overlap_kerneliPKfiS0_Pf --------------------------
	.section	.nv.constant0._Z20boxes_overlap_kerneliPKfiS0_Pf,"a",@progbits
	.sectionflags	@""
	.align	4
.nv.constant0._Z20boxes_overlap_kerneliPKfiS0_Pf:
	.zero		936


//--------------------- SYMBOLS --------------------------

	.type		.nv.reservedSmem.offset0,@object
	.size		.nv.reservedSmem.offset0,0x4
	.type		.nv.reservedSmem.cap,@object
	.size		.nv.reservedSmem.cap,0x4
